//
// Generated by NVIDIA NVVM Compiler
//
// Compiler Build ID: CL-36424714
// Cuda compilation tools, release 13.0, V13.0.88
// Based on NVVM 20.0.0
//

.version 9.0
.target sm_100
.address_size 64

	// .globl	_Z6warmupv
// _ZZ56InputBatch_128_Input_7x7_InChannel_576_OutChannel_160_v1PKfS0_PfiiiiiiiiiiiiE18inputSharedBuffer1 has been demoted
// _ZZ56InputBatch_128_Input_7x7_InChannel_576_OutChannel_160_v1PKfS0_PfiiiiiiiiiiiiE18inputSharedBuffer2 has been demoted
// _ZZ56InputBatch_128_Input_7x7_InChannel_576_OutChannel_160_v1PKfS0_PfiiiiiiiiiiiiE19filterSharedBuffer1 has been demoted
// _ZZ56InputBatch_128_Input_7x7_InChannel_576_OutChannel_160_v1PKfS0_PfiiiiiiiiiiiiE19filterSharedBuffer2 has been demoted
// _ZZ56InputBatch_128_Input_7x7_InChannel_576_OutChannel_160_v2PKfS0_PfiiiiiiiiiiiiE18inputSharedBuffer1 has been demoted
// _ZZ56InputBatch_128_Input_7x7_InChannel_576_OutChannel_160_v2PKfS0_PfiiiiiiiiiiiiE18inputSharedBuffer2 has been demoted
// _ZZ56InputBatch_128_Input_7x7_InChannel_576_OutChannel_160_v2PKfS0_PfiiiiiiiiiiiiE19filterSharedBuffer1 has been demoted
// _ZZ56InputBatch_128_Input_7x7_InChannel_576_OutChannel_160_v2PKfS0_PfiiiiiiiiiiiiE19filterSharedBuffer2 has been demoted
// _ZZ56InputBatch_128_Input_7x7_InChannel_576_OutChannel_160_v3PKfS0_PfiiiiiiiiiiiiE18inputSharedBuffer1 has been demoted
// _ZZ56InputBatch_128_Input_7x7_InChannel_576_OutChannel_160_v3PKfS0_PfiiiiiiiiiiiiE18inputSharedBuffer2 has been demoted
// _ZZ56InputBatch_128_Input_7x7_InChannel_576_OutChannel_160_v3PKfS0_PfiiiiiiiiiiiiE19filterSharedBuffer1 has been demoted
// _ZZ56InputBatch_128_Input_7x7_InChannel_576_OutChannel_160_v3PKfS0_PfiiiiiiiiiiiiE19filterSharedBuffer2 has been demoted

.visible .entry _Z6warmupv()
{


	ret;

}
	// .globl	_Z51InputBatch_1_Input_7x7_InChannel_576_OutChannel_160PKfS0_Pfiiiiiiiiiiii
.visible .entry _Z51InputBatch_1_Input_7x7_InChannel_576_OutChannel_160PKfS0_Pfiiiiiiiiiiii(
	.param .u64 .ptr .align 1 _Z51InputBatch_1_Input_7x7_InChannel_576_OutChannel_160PKfS0_Pfiiiiiiiiiiii_param_0,
	.param .u64 .ptr .align 1 _Z51InputBatch_1_Input_7x7_InChannel_576_OutChannel_160PKfS0_Pfiiiiiiiiiiii_param_1,
	.param .u64 .ptr .align 1 _Z51InputBatch_1_Input_7x7_InChannel_576_OutChannel_160PKfS0_Pfiiiiiiiiiiii_param_2,
	.param .u32 _Z51InputBatch_1_Input_7x7_InChannel_576_OutChannel_160PKfS0_Pfiiiiiiiiiiii_param_3,
	.param .u32 _Z51InputBatch_1_Input_7x7_InChannel_576_OutChannel_160PKfS0_Pfiiiiiiiiiiii_param_4,
	.param .u32 _Z51InputBatch_1_Input_7x7_InChannel_576_OutChannel_160PKfS0_Pfiiiiiiiiiiii_param_5,
	.param .u32 _Z51InputBatch_1_Input_7x7_InChannel_576_OutChannel_160PKfS0_Pfiiiiiiiiiiii_param_6,
	.param .u32 _Z51InputBatch_1_Input_7x7_InChannel_576_OutChannel_160PKfS0_Pfiiiiiiiiiiii_param_7,
	.param .u32 _Z51InputBatch_1_Input_7x7_InChannel_576_OutChannel_160PKfS0_Pfiiiiiiiiiiii_param_8,
	.param .u32 _Z51InputBatch_1_Input_7x7_InChannel_576_OutChannel_160PKfS0_Pfiiiiiiiiiiii_param_9,
	.param .u32 _Z51InputBatch_1_Input_7x7_InChannel_576_OutChannel_160PKfS0_Pfiiiiiiiiiiii_param_10,
	.param .u32 _Z51InputBatch_1_Input_7x7_InChannel_576_OutChannel_160PKfS0_Pfiiiiiiiiiiii_param_11,
	.param .u32 _Z51InputBatch_1_Input_7x7_InChannel_576_OutChannel_160PKfS0_Pfiiiiiiiiiiii_param_12,
	.param .u32 _Z51InputBatch_1_Input_7x7_InChannel_576_OutChannel_160PKfS0_Pfiiiiiiiiiiii_param_13,
	.param .u32 _Z51InputBatch_1_Input_7x7_InChannel_576_OutChannel_160PKfS0_Pfiiiiiiiiiiii_param_14
)
{
	.reg .pred 	%p<10>;
	.reg .b32 	%r<111>;
	.reg .b32 	%f<68>;
	.reg .b64 	%rd<48>;

	ld.param.u64 	%rd4, [_Z51InputBatch_1_Input_7x7_InChannel_576_OutChannel_160PKfS0_Pfiiiiiiiiiiii_param_0];
	ld.param.u64 	%rd5, [_Z51InputBatch_1_Input_7x7_InChannel_576_OutChannel_160PKfS0_Pfiiiiiiiiiiii_param_1];
	ld.param.u32 	%r46, [_Z51InputBatch_1_Input_7x7_InChannel_576_OutChannel_160PKfS0_Pfiiiiiiiiiiii_param_4];
	ld.param.u32 	%r47, [_Z51InputBatch_1_Input_7x7_InChannel_576_OutChannel_160PKfS0_Pfiiiiiiiiiiii_param_5];
	ld.param.u32 	%r48, [_Z51InputBatch_1_Input_7x7_InChannel_576_OutChannel_160PKfS0_Pfiiiiiiiiiiii_param_6];
	ld.param.u32 	%r49, [_Z51InputBatch_1_Input_7x7_InChannel_576_OutChannel_160PKfS0_Pfiiiiiiiiiiii_param_8];
	ld.param.u32 	%r50, [_Z51InputBatch_1_Input_7x7_InChannel_576_OutChannel_160PKfS0_Pfiiiiiiiiiiii_param_12];
	ld.param.u32 	%r51, [_Z51InputBatch_1_Input_7x7_InChannel_576_OutChannel_160PKfS0_Pfiiiiiiiiiiii_param_13];
	ld.param.u32 	%r52, [_Z51InputBatch_1_Input_7x7_InChannel_576_OutChannel_160PKfS0_Pfiiiiiiiiiiii_param_14];
	cvta.to.global.u64 	%rd1, %rd5;
	cvta.to.global.u64 	%rd2, %rd4;
	mov.u32 	%r1, %ctaid.x;
	mov.u32 	%r53, %ctaid.y;
	shl.b32 	%r54, %r53, 4;
	mov.u32 	%r55, %tid.z;
	mov.u32 	%r2, %tid.y;
	mov.u32 	%r3, %tid.x;
	add.s32 	%r4, %r54, %r55;
	mad.lo.s32 	%r56, %r50, %r1, %r4;
	mad.lo.s32 	%r57, %r56, %r51, %r2;
	mul.lo.s32 	%r5, %r57, %r52;
	setp.lt.s32 	%p1, %r49, 1;
	mov.f32 	%f67, 0f00000000;
	@%p1 bra 	$L__BB1_12;
	mul.lo.s32 	%r6, %r46, %r1;
	mul.lo.s32 	%r7, %r49, %r4;
	and.b32  	%r8, %r49, 7;
	setp.lt.u32 	%p2, %r49, 8;
	mov.f32 	%f67, 0f00000000;
	mov.b32 	%r109, 0;
	@%p2 bra 	$L__BB1_4;
	and.b32  	%r109, %r49, 2147483640;
	neg.s32 	%r107, %r109;
	mul.lo.s32 	%r59, %r1, %r47;
	mad.lo.s32 	%r60, %r59, %r46, %r2;
	mad.lo.s32 	%r106, %r48, %r60, %r3;
	mul.lo.s32 	%r61, %r48, %r47;
	shl.b32 	%r12, %r61, 3;
	add.s32 	%r62, %r6, 7;
	mad.lo.s32 	%r63, %r47, %r62, %r2;
	mad.lo.s32 	%r105, %r48, %r63, %r3;
	add.s32 	%r64, %r6, 6;
	mad.lo.s32 	%r65, %r47, %r64, %r2;
	mad.lo.s32 	%r104, %r48, %r65, %r3;
	add.s32 	%r66, %r6, 5;
	mad.lo.s32 	%r67, %r47, %r66, %r2;
	mad.lo.s32 	%r103, %r48, %r67, %r3;
	add.s32 	%r68, %r6, 4;
	mad.lo.s32 	%r69, %r47, %r68, %r2;
	mad.lo.s32 	%r102, %r48, %r69, %r3;
	add.s32 	%r70, %r6, 3;
	mad.lo.s32 	%r71, %r47, %r70, %r2;
	mad.lo.s32 	%r101, %r48, %r71, %r3;
	add.s32 	%r72, %r6, 2;
	mad.lo.s32 	%r73, %r47, %r72, %r2;
	mad.lo.s32 	%r100, %r48, %r73, %r3;
	mad.lo.s32 	%r74, %r47, %r6, %r47;
	add.s32 	%r75, %r2, %r74;
	mad.lo.s32 	%r98, %r48, %r75, %r3;
	mov.f32 	%f67, 0f00000000;
	mov.u32 	%r99, %r7;
$L__BB1_3:
	.pragma "nounroll";
	mul.wide.s32 	%rd6, %r99, 4;
	add.s64 	%rd7, %rd1, %rd6;
	mul.wide.s32 	%rd8, %r106, 4;
	add.s64 	%rd9, %rd2, %rd8;
	ld.global.f32 	%f17, [%rd9];
	ld.global.f32 	%f18, [%rd7];
	fma.rn.f32 	%f19, %f17, %f18, %f67;
	mul.wide.s32 	%rd10, %r98, 4;
	add.s64 	%rd11, %rd2, %rd10;
	ld.global.f32 	%f20, [%rd11];
	ld.global.f32 	%f21, [%rd7+4];
	fma.rn.f32 	%f22, %f20, %f21, %f19;
	mul.wide.s32 	%rd12, %r100, 4;
	add.s64 	%rd13, %rd2, %rd12;
	ld.global.f32 	%f23, [%rd13];
	ld.global.f32 	%f24, [%rd7+8];
	fma.rn.f32 	%f25, %f23, %f24, %f22;
	mul.wide.s32 	%rd14, %r101, 4;
	add.s64 	%rd15, %rd2, %rd14;
	ld.global.f32 	%f26, [%rd15];
	ld.global.f32 	%f27, [%rd7+12];
	fma.rn.f32 	%f28, %f26, %f27, %f25;
	mul.wide.s32 	%rd16, %r102, 4;
	add.s64 	%rd17, %rd2, %rd16;
	ld.global.f32 	%f29, [%rd17];
	ld.global.f32 	%f30, [%rd7+16];
	fma.rn.f32 	%f31, %f29, %f30, %f28;
	mul.wide.s32 	%rd18, %r103, 4;
	add.s64 	%rd19, %rd2, %rd18;
	ld.global.f32 	%f32, [%rd19];
	ld.global.f32 	%f33, [%rd7+20];
	fma.rn.f32 	%f34, %f32, %f33, %f31;
	mul.wide.s32 	%rd20, %r104, 4;
	add.s64 	%rd21, %rd2, %rd20;
	ld.global.f32 	%f35, [%rd21];
	ld.global.f32 	%f36, [%rd7+24];
	fma.rn.f32 	%f37, %f35, %f36, %f34;
	mul.wide.s32 	%rd22, %r105, 4;
	add.s64 	%rd23, %rd2, %rd22;
	ld.global.f32 	%f38, [%rd23];
	ld.global.f32 	%f39, [%rd7+28];
	fma.rn.f32 	%f67, %f38, %f39, %f37;
	add.s32 	%r107, %r107, 8;
	add.s32 	%r106, %r106, %r12;
	add.s32 	%r105, %r105, %r12;
	add.s32 	%r104, %r104, %r12;
	add.s32 	%r103, %r103, %r12;
	add.s32 	%r102, %r102, %r12;
	add.s32 	%r101, %r101, %r12;
	add.s32 	%r100, %r100, %r12;
	add.s32 	%r99, %r99, 8;
	add.s32 	%r98, %r98, %r12;
	setp.ne.s32 	%p3, %r107, 0;
	@%p3 bra 	$L__BB1_3;
$L__BB1_4:
	setp.eq.s32 	%p4, %r8, 0;
	@%p4 bra 	$L__BB1_12;
	and.b32  	%r41, %r49, 3;
	setp.lt.u32 	%p5, %r8, 4;
	@%p5 bra 	$L__BB1_7;
	add.s32 	%r76, %r109, %r6;
	mad.lo.s32 	%r77, %r76, %r47, %r2;
	mad.lo.s32 	%r78, %r77, %r48, %r3;
	add.s32 	%r79, %r109, %r7;
	mul.wide.s32 	%rd24, %r78, 4;
	add.s64 	%rd25, %rd2, %rd24;
	ld.global.f32 	%f41, [%rd25];
	mul.wide.s32 	%rd26, %r79, 4;
	add.s64 	%rd27, %rd1, %rd26;
	ld.global.f32 	%f42, [%rd27];
	fma.rn.f32 	%f43, %f41, %f42, %f67;
	add.s32 	%r80, %r77, %r47;
	mad.lo.s32 	%r81, %r80, %r48, %r3;
	mul.wide.s32 	%rd28, %r81, 4;
	add.s64 	%rd29, %rd2, %rd28;
	ld.global.f32 	%f44, [%rd29];
	ld.global.f32 	%f45, [%rd27+4];
	fma.rn.f32 	%f46, %f44, %f45, %f43;
	add.s32 	%r82, %r80, %r47;
	mad.lo.s32 	%r83, %r82, %r48, %r3;
	mul.wide.s32 	%rd30, %r83, 4;
	add.s64 	%rd31, %rd2, %rd30;
	ld.global.f32 	%f47, [%rd31];
	ld.global.f32 	%f48, [%rd27+8];
	fma.rn.f32 	%f49, %f47, %f48, %f46;
	add.s32 	%r84, %r82, %r47;
	mad.lo.s32 	%r85, %r84, %r48, %r3;
	mul.wide.s32 	%rd32, %r85, 4;
	add.s64 	%rd33, %rd2, %rd32;
	ld.global.f32 	%f50, [%rd33];
	ld.global.f32 	%f51, [%rd27+12];
	fma.rn.f32 	%f67, %f50, %f51, %f49;
	add.s32 	%r109, %r109, 4;
$L__BB1_7:
	setp.eq.s32 	%p6, %r41, 0;
	@%p6 bra 	$L__BB1_12;
	setp.eq.s32 	%p7, %r41, 1;
	@%p7 bra 	$L__BB1_10;
	add.s32 	%r86, %r109, %r6;
	mad.lo.s32 	%r87, %r86, %r47, %r2;
	mad.lo.s32 	%r88, %r87, %r48, %r3;
	add.s32 	%r89, %r109, %r7;
	mul.wide.s32 	%rd34, %r88, 4;
	add.s64 	%rd35, %rd2, %rd34;
	ld.global.f32 	%f53, [%rd35];
	mul.wide.s32 	%rd36, %r89, 4;
	add.s64 	%rd37, %rd1, %rd36;
	ld.global.f32 	%f54, [%rd37];
	fma.rn.f32 	%f55, %f53, %f54, %f67;
	add.s32 	%r90, %r87, %r47;
	mad.lo.s32 	%r91, %r90, %r48, %r3;
	mul.wide.s32 	%rd38, %r91, 4;
	add.s64 	%rd39, %rd2, %rd38;
	ld.global.f32 	%f56, [%rd39];
	ld.global.f32 	%f57, [%rd37+4];
	fma.rn.f32 	%f67, %f56, %f57, %f55;
	add.s32 	%r109, %r109, 2;
$L__BB1_10:
	and.b32  	%r92, %r49, 1;
	setp.eq.b32 	%p8, %r92, 1;
	not.pred 	%p9, %p8;
	@%p9 bra 	$L__BB1_12;
	add.s32 	%r93, %r109, %r6;
	mad.lo.s32 	%r94, %r93, %r47, %r2;
	mad.lo.s32 	%r95, %r94, %r48, %r3;
	add.s32 	%r96, %r109, %r7;
	mul.wide.s32 	%rd40, %r95, 4;
	add.s64 	%rd41, %rd2, %rd40;
	ld.global.f32 	%f58, [%rd41];
	mul.wide.s32 	%rd42, %r96, 4;
	add.s64 	%rd43, %rd1, %rd42;
	ld.global.f32 	%f59, [%rd43];
	fma.rn.f32 	%f67, %f58, %f59, %f67;
$L__BB1_12:
	ld.param.u64 	%rd47, [_Z51InputBatch_1_Input_7x7_InChannel_576_OutChannel_160PKfS0_Pfiiiiiiiiiiii_param_2];
	cvta.to.global.u64 	%rd44, %rd47;
	add.s32 	%r97, %r5, %r3;
	mul.wide.s32 	%rd45, %r97, 4;
	add.s64 	%rd46, %rd44, %rd45;
	st.global.f32 	[%rd46], %f67;
	ret;

}
	// .globl	_Z51InputBatch_8_Input_7x7_InChannel_576_OutChannel_160PKfS0_Pfiiiiiiiiiiii
.visible .entry _Z51InputBatch_8_Input_7x7_InChannel_576_OutChannel_160PKfS0_Pfiiiiiiiiiiii(
	.param .u64 .ptr .align 1 _Z51InputBatch_8_Input_7x7_InChannel_576_OutChannel_160PKfS0_Pfiiiiiiiiiiii_param_0,
	.param .u64 .ptr .align 1 _Z51InputBatch_8_Input_7x7_InChannel_576_OutChannel_160PKfS0_Pfiiiiiiiiiiii_param_1,
	.param .u64 .ptr .align 1 _Z51InputBatch_8_Input_7x7_InChannel_576_OutChannel_160PKfS0_Pfiiiiiiiiiiii_param_2,
	.param .u32 _Z51InputBatch_8_Input_7x7_InChannel_576_OutChannel_160PKfS0_Pfiiiiiiiiiiii_param_3,
	.param .u32 _Z51InputBatch_8_Input_7x7_InChannel_576_OutChannel_160PKfS0_Pfiiiiiiiiiiii_param_4,
	.param .u32 _Z51InputBatch_8_Input_7x7_InChannel_576_OutChannel_160PKfS0_Pfiiiiiiiiiiii_param_5,
	.param .u32 _Z51InputBatch_8_Input_7x7_InChannel_576_OutChannel_160PKfS0_Pfiiiiiiiiiiii_param_6,
	.param .u32 _Z51InputBatch_8_Input_7x7_InChannel_576_OutChannel_160PKfS0_Pfiiiiiiiiiiii_param_7,
	.param .u32 _Z51InputBatch_8_Input_7x7_InChannel_576_OutChannel_160PKfS0_Pfiiiiiiiiiiii_param_8,
	.param .u32 _Z51InputBatch_8_Input_7x7_InChannel_576_OutChannel_160PKfS0_Pfiiiiiiiiiiii_param_9,
	.param .u32 _Z51InputBatch_8_Input_7x7_InChannel_576_OutChannel_160PKfS0_Pfiiiiiiiiiiii_param_10,
	.param .u32 _Z51InputBatch_8_Input_7x7_InChannel_576_OutChannel_160PKfS0_Pfiiiiiiiiiiii_param_11,
	.param .u32 _Z51InputBatch_8_Input_7x7_InChannel_576_OutChannel_160PKfS0_Pfiiiiiiiiiiii_param_12,
	.param .u32 _Z51InputBatch_8_Input_7x7_InChannel_576_OutChannel_160PKfS0_Pfiiiiiiiiiiii_param_13,
	.param .u32 _Z51InputBatch_8_Input_7x7_InChannel_576_OutChannel_160PKfS0_Pfiiiiiiiiiiii_param_14
)
{
	.reg .pred 	%p<10>;
	.reg .b32 	%r<111>;
	.reg .b32 	%f<68>;
	.reg .b64 	%rd<48>;

	ld.param.u64 	%rd4, [_Z51InputBatch_8_Input_7x7_InChannel_576_OutChannel_160PKfS0_Pfiiiiiiiiiiii_param_0];
	ld.param.u64 	%rd5, [_Z51InputBatch_8_Input_7x7_InChannel_576_OutChannel_160PKfS0_Pfiiiiiiiiiiii_param_1];
	ld.param.u32 	%r46, [_Z51InputBatch_8_Input_7x7_InChannel_576_OutChannel_160PKfS0_Pfiiiiiiiiiiii_param_4];
	ld.param.u32 	%r47, [_Z51InputBatch_8_Input_7x7_InChannel_576_OutChannel_160PKfS0_Pfiiiiiiiiiiii_param_5];
	ld.param.u32 	%r48, [_Z51InputBatch_8_Input_7x7_InChannel_576_OutChannel_160PKfS0_Pfiiiiiiiiiiii_param_6];
	ld.param.u32 	%r49, [_Z51InputBatch_8_Input_7x7_InChannel_576_OutChannel_160PKfS0_Pfiiiiiiiiiiii_param_8];
	ld.param.u32 	%r50, [_Z51InputBatch_8_Input_7x7_InChannel_576_OutChannel_160PKfS0_Pfiiiiiiiiiiii_param_12];
	ld.param.u32 	%r51, [_Z51InputBatch_8_Input_7x7_InChannel_576_OutChannel_160PKfS0_Pfiiiiiiiiiiii_param_13];
	ld.param.u32 	%r52, [_Z51InputBatch_8_Input_7x7_InChannel_576_OutChannel_160PKfS0_Pfiiiiiiiiiiii_param_14];
	cvta.to.global.u64 	%rd1, %rd5;
	cvta.to.global.u64 	%rd2, %rd4;
	mov.u32 	%r1, %ctaid.x;
	mov.u32 	%r53, %ctaid.y;
	shl.b32 	%r54, %r53, 4;
	mov.u32 	%r55, %tid.z;
	mov.u32 	%r2, %tid.y;
	mov.u32 	%r3, %tid.x;
	add.s32 	%r4, %r54, %r55;
	mad.lo.s32 	%r56, %r50, %r1, %r4;
	mad.lo.s32 	%r57, %r56, %r51, %r2;
	mul.lo.s32 	%r5, %r57, %r52;
	setp.lt.s32 	%p1, %r49, 1;
	mov.f32 	%f67, 0f00000000;
	@%p1 bra 	$L__BB2_12;
	mul.lo.s32 	%r6, %r46, %r1;
	mul.lo.s32 	%r7, %r49, %r4;
	and.b32  	%r8, %r49, 7;
	setp.lt.u32 	%p2, %r49, 8;
	mov.f32 	%f67, 0f00000000;
	mov.b32 	%r109, 0;
	@%p2 bra 	$L__BB2_4;
	and.b32  	%r109, %r49, 2147483640;
	neg.s32 	%r107, %r109;
	mul.lo.s32 	%r59, %r1, %r47;
	mad.lo.s32 	%r60, %r59, %r46, %r2;
	mad.lo.s32 	%r106, %r48, %r60, %r3;
	mul.lo.s32 	%r61, %r48, %r47;
	shl.b32 	%r12, %r61, 3;
	add.s32 	%r62, %r6, 7;
	mad.lo.s32 	%r63, %r47, %r62, %r2;
	mad.lo.s32 	%r105, %r48, %r63, %r3;
	add.s32 	%r64, %r6, 6;
	mad.lo.s32 	%r65, %r47, %r64, %r2;
	mad.lo.s32 	%r104, %r48, %r65, %r3;
	add.s32 	%r66, %r6, 5;
	mad.lo.s32 	%r67, %r47, %r66, %r2;
	mad.lo.s32 	%r103, %r48, %r67, %r3;
	add.s32 	%r68, %r6, 4;
	mad.lo.s32 	%r69, %r47, %r68, %r2;
	mad.lo.s32 	%r102, %r48, %r69, %r3;
	add.s32 	%r70, %r6, 3;
	mad.lo.s32 	%r71, %r47, %r70, %r2;
	mad.lo.s32 	%r101, %r48, %r71, %r3;
	add.s32 	%r72, %r6, 2;
	mad.lo.s32 	%r73, %r47, %r72, %r2;
	mad.lo.s32 	%r100, %r48, %r73, %r3;
	mad.lo.s32 	%r74, %r47, %r6, %r47;
	add.s32 	%r75, %r2, %r74;
	mad.lo.s32 	%r98, %r48, %r75, %r3;
	mov.f32 	%f67, 0f00000000;
	mov.u32 	%r99, %r7;
$L__BB2_3:
	.pragma "nounroll";
	mul.wide.s32 	%rd6, %r99, 4;
	add.s64 	%rd7, %rd1, %rd6;
	mul.wide.s32 	%rd8, %r106, 4;
	add.s64 	%rd9, %rd2, %rd8;
	ld.global.f32 	%f17, [%rd9];
	ld.global.f32 	%f18, [%rd7];
	fma.rn.f32 	%f19, %f17, %f18, %f67;
	mul.wide.s32 	%rd10, %r98, 4;
	add.s64 	%rd11, %rd2, %rd10;
	ld.global.f32 	%f20, [%rd11];
	ld.global.f32 	%f21, [%rd7+4];
	fma.rn.f32 	%f22, %f20, %f21, %f19;
	mul.wide.s32 	%rd12, %r100, 4;
	add.s64 	%rd13, %rd2, %rd12;
	ld.global.f32 	%f23, [%rd13];
	ld.global.f32 	%f24, [%rd7+8];
	fma.rn.f32 	%f25, %f23, %f24, %f22;
	mul.wide.s32 	%rd14, %r101, 4;
	add.s64 	%rd15, %rd2, %rd14;
	ld.global.f32 	%f26, [%rd15];
	ld.global.f32 	%f27, [%rd7+12];
	fma.rn.f32 	%f28, %f26, %f27, %f25;
	mul.wide.s32 	%rd16, %r102, 4;
	add.s64 	%rd17, %rd2, %rd16;
	ld.global.f32 	%f29, [%rd17];
	ld.global.f32 	%f30, [%rd7+16];
	fma.rn.f32 	%f31, %f29, %f30, %f28;
	mul.wide.s32 	%rd18, %r103, 4;
	add.s64 	%rd19, %rd2, %rd18;
	ld.global.f32 	%f32, [%rd19];
	ld.global.f32 	%f33, [%rd7+20];
	fma.rn.f32 	%f34, %f32, %f33, %f31;
	mul.wide.s32 	%rd20, %r104, 4;
	add.s64 	%rd21, %rd2, %rd20;
	ld.global.f32 	%f35, [%rd21];
	ld.global.f32 	%f36, [%rd7+24];
	fma.rn.f32 	%f37, %f35, %f36, %f34;
	mul.wide.s32 	%rd22, %r105, 4;
	add.s64 	%rd23, %rd2, %rd22;
	ld.global.f32 	%f38, [%rd23];
	ld.global.f32 	%f39, [%rd7+28];
	fma.rn.f32 	%f67, %f38, %f39, %f37;
	add.s32 	%r107, %r107, 8;
	add.s32 	%r106, %r106, %r12;
	add.s32 	%r105, %r105, %r12;
	add.s32 	%r104, %r104, %r12;
	add.s32 	%r103, %r103, %r12;
	add.s32 	%r102, %r102, %r12;
	add.s32 	%r101, %r101, %r12;
	add.s32 	%r100, %r100, %r12;
	add.s32 	%r99, %r99, 8;
	add.s32 	%r98, %r98, %r12;
	setp.ne.s32 	%p3, %r107, 0;
	@%p3 bra 	$L__BB2_3;
$L__BB2_4:
	setp.eq.s32 	%p4, %r8, 0;
	@%p4 bra 	$L__BB2_12;
	and.b32  	%r41, %r49, 3;
	setp.lt.u32 	%p5, %r8, 4;
	@%p5 bra 	$L__BB2_7;
	add.s32 	%r76, %r109, %r6;
	mad.lo.s32 	%r77, %r76, %r47, %r2;
	mad.lo.s32 	%r78, %r77, %r48, %r3;
	add.s32 	%r79, %r109, %r7;
	mul.wide.s32 	%rd24, %r78, 4;
	add.s64 	%rd25, %rd2, %rd24;
	ld.global.f32 	%f41, [%rd25];
	mul.wide.s32 	%rd26, %r79, 4;
	add.s64 	%rd27, %rd1, %rd26;
	ld.global.f32 	%f42, [%rd27];
	fma.rn.f32 	%f43, %f41, %f42, %f67;
	add.s32 	%r80, %r77, %r47;
	mad.lo.s32 	%r81, %r80, %r48, %r3;
	mul.wide.s32 	%rd28, %r81, 4;
	add.s64 	%rd29, %rd2, %rd28;
	ld.global.f32 	%f44, [%rd29];
	ld.global.f32 	%f45, [%rd27+4];
	fma.rn.f32 	%f46, %f44, %f45, %f43;
	add.s32 	%r82, %r80, %r47;
	mad.lo.s32 	%r83, %r82, %r48, %r3;
	mul.wide.s32 	%rd30, %r83, 4;
	add.s64 	%rd31, %rd2, %rd30;
	ld.global.f32 	%f47, [%rd31];
	ld.global.f32 	%f48, [%rd27+8];
	fma.rn.f32 	%f49, %f47, %f48, %f46;
	add.s32 	%r84, %r82, %r47;
	mad.lo.s32 	%r85, %r84, %r48, %r3;
	mul.wide.s32 	%rd32, %r85, 4;
	add.s64 	%rd33, %rd2, %rd32;
	ld.global.f32 	%f50, [%rd33];
	ld.global.f32 	%f51, [%rd27+12];
	fma.rn.f32 	%f67, %f50, %f51, %f49;
	add.s32 	%r109, %r109, 4;
$L__BB2_7:
	setp.eq.s32 	%p6, %r41, 0;
	@%p6 bra 	$L__BB2_12;
	setp.eq.s32 	%p7, %r41, 1;
	@%p7 bra 	$L__BB2_10;
	add.s32 	%r86, %r109, %r6;
	mad.lo.s32 	%r87, %r86, %r47, %r2;
	mad.lo.s32 	%r88, %r87, %r48, %r3;
	add.s32 	%r89, %r109, %r7;
	mul.wide.s32 	%rd34, %r88, 4;
	add.s64 	%rd35, %rd2, %rd34;
	ld.global.f32 	%f53, [%rd35];
	mul.wide.s32 	%rd36, %r89, 4;
	add.s64 	%rd37, %rd1, %rd36;
	ld.global.f32 	%f54, [%rd37];
	fma.rn.f32 	%f55, %f53, %f54, %f67;
	add.s32 	%r90, %r87, %r47;
	mad.lo.s32 	%r91, %r90, %r48, %r3;
	mul.wide.s32 	%rd38, %r91, 4;
	add.s64 	%rd39, %rd2, %rd38;
	ld.global.f32 	%f56, [%rd39];
	ld.global.f32 	%f57, [%rd37+4];
	fma.rn.f32 	%f67, %f56, %f57, %f55;
	add.s32 	%r109, %r109, 2;
$L__BB2_10:
	and.b32  	%r92, %r49, 1;
	setp.eq.b32 	%p8, %r92, 1;
	not.pred 	%p9, %p8;
	@%p9 bra 	$L__BB2_12;
	add.s32 	%r93, %r109, %r6;
	mad.lo.s32 	%r94, %r93, %r47, %r2;
	mad.lo.s32 	%r95, %r94, %r48, %r3;
	add.s32 	%r96, %r109, %r7;
	mul.wide.s32 	%rd40, %r95, 4;
	add.s64 	%rd41, %rd2, %rd40;
	ld.global.f32 	%f58, [%rd41];
	mul.wide.s32 	%rd42, %r96, 4;
	add.s64 	%rd43, %rd1, %rd42;
	ld.global.f32 	%f59, [%rd43];
	fma.rn.f32 	%f67, %f58, %f59, %f67;
$L__BB2_12:
	ld.param.u64 	%rd47, [_Z51InputBatch_8_Input_7x7_InChannel_576_OutChannel_160PKfS0_Pfiiiiiiiiiiii_param_2];
	cvta.to.global.u64 	%rd44, %rd47;
	add.s32 	%r97, %r5, %r3;
	mul.wide.s32 	%rd45, %r97, 4;
	add.s64 	%rd46, %rd44, %rd45;
	st.global.f32 	[%rd46], %f67;
	ret;

}
	// .globl	_Z52InputBatch_16_Input_7x7_InChannel_576_OutChannel_160PKfS0_Pfiiiiiiiiiiii
.visible .entry _Z52InputBatch_16_Input_7x7_InChannel_576_OutChannel_160PKfS0_Pfiiiiiiiiiiii(
	.param .u64 .ptr .align 1 _Z52InputBatch_16_Input_7x7_InChannel_576_OutChannel_160PKfS0_Pfiiiiiiiiiiii_param_0,
	.param .u64 .ptr .align 1 _Z52InputBatch_16_Input_7x7_InChannel_576_OutChannel_160PKfS0_Pfiiiiiiiiiiii_param_1,
	.param .u64 .ptr .align 1 _Z52InputBatch_16_Input_7x7_InChannel_576_OutChannel_160PKfS0_Pfiiiiiiiiiiii_param_2,
	.param .u32 _Z52InputBatch_16_Input_7x7_InChannel_576_OutChannel_160PKfS0_Pfiiiiiiiiiiii_param_3,
	.param .u32 _Z52InputBatch_16_Input_7x7_InChannel_576_OutChannel_160PKfS0_Pfiiiiiiiiiiii_param_4,
	.param .u32 _Z52InputBatch_16_Input_7x7_InChannel_576_OutChannel_160PKfS0_Pfiiiiiiiiiiii_param_5,
	.param .u32 _Z52InputBatch_16_Input_7x7_InChannel_576_OutChannel_160PKfS0_Pfiiiiiiiiiiii_param_6,
	.param .u32 _Z52InputBatch_16_Input_7x7_InChannel_576_OutChannel_160PKfS0_Pfiiiiiiiiiiii_param_7,
	.param .u32 _Z52InputBatch_16_Input_7x7_InChannel_576_OutChannel_160PKfS0_Pfiiiiiiiiiiii_param_8,
	.param .u32 _Z52InputBatch_16_Input_7x7_InChannel_576_OutChannel_160PKfS0_Pfiiiiiiiiiiii_param_9,
	.param .u32 _Z52InputBatch_16_Input_7x7_InChannel_576_OutChannel_160PKfS0_Pfiiiiiiiiiiii_param_10,
	.param .u32 _Z52InputBatch_16_Input_7x7_InChannel_576_OutChannel_160PKfS0_Pfiiiiiiiiiiii_param_11,
	.param .u32 _Z52InputBatch_16_Input_7x7_InChannel_576_OutChannel_160PKfS0_Pfiiiiiiiiiiii_param_12,
	.param .u32 _Z52InputBatch_16_Input_7x7_InChannel_576_OutChannel_160PKfS0_Pfiiiiiiiiiiii_param_13,
	.param .u32 _Z52InputBatch_16_Input_7x7_InChannel_576_OutChannel_160PKfS0_Pfiiiiiiiiiiii_param_14
)
{


	ret;

}
	// .globl	_Z56InputBatch_128_Input_7x7_InChannel_576_OutChannel_160_v1PKfS0_Pfiiiiiiiiiiii
.visible .entry _Z56InputBatch_128_Input_7x7_InChannel_576_OutChannel_160_v1PKfS0_Pfiiiiiiiiiiii(
	.param .u64 .ptr .align 1 _Z56InputBatch_128_Input_7x7_InChannel_576_OutChannel_160_v1PKfS0_Pfiiiiiiiiiiii_param_0,
	.param .u64 .ptr .align 1 _Z56InputBatch_128_Input_7x7_InChannel_576_OutChannel_160_v1PKfS0_Pfiiiiiiiiiiii_param_1,
	.param .u64 .ptr .align 1 _Z56InputBatch_128_Input_7x7_InChannel_576_OutChannel_160_v1PKfS0_Pfiiiiiiiiiiii_param_2,
	.param .u32 _Z56InputBatch_128_Input_7x7_InChannel_576_OutChannel_160_v1PKfS0_Pfiiiiiiiiiiii_param_3,
	.param .u32 _Z56InputBatch_128_Input_7x7_InChannel_576_OutChannel_160_v1PKfS0_Pfiiiiiiiiiiii_param_4,
	.param .u32 _Z56InputBatch_128_Input_7x7_InChannel_576_OutChannel_160_v1PKfS0_Pfiiiiiiiiiiii_param_5,
	.param .u32 _Z56InputBatch_128_Input_7x7_InChannel_576_OutChannel_160_v1PKfS0_Pfiiiiiiiiiiii_param_6,
	.param .u32 _Z56InputBatch_128_Input_7x7_InChannel_576_OutChannel_160_v1PKfS0_Pfiiiiiiiiiiii_param_7,
	.param .u32 _Z56InputBatch_128_Input_7x7_InChannel_576_OutChannel_160_v1PKfS0_Pfiiiiiiiiiiii_param_8,
	.param .u32 _Z56InputBatch_128_Input_7x7_InChannel_576_OutChannel_160_v1PKfS0_Pfiiiiiiiiiiii_param_9,
	.param .u32 _Z56InputBatch_128_Input_7x7_InChannel_576_OutChannel_160_v1PKfS0_Pfiiiiiiiiiiii_param_10,
	.param .u32 _Z56InputBatch_128_Input_7x7_InChannel_576_OutChannel_160_v1PKfS0_Pfiiiiiiiiiiii_param_11,
	.param .u32 _Z56InputBatch_128_Input_7x7_InChannel_576_OutChannel_160_v1PKfS0_Pfiiiiiiiiiiii_param_12,
	.param .u32 _Z56InputBatch_128_Input_7x7_InChannel_576_OutChannel_160_v1PKfS0_Pfiiiiiiiiiiii_param_13,
	.param .u32 _Z56InputBatch_128_Input_7x7_InChannel_576_OutChannel_160_v1PKfS0_Pfiiiiiiiiiiii_param_14
)
{
	.reg .pred 	%p<429>;
	.reg .b32 	%r<1024>;
	.reg .b32 	%f<1796>;
	.reg .b64 	%rd<132>;
	// demoted variable
	.shared .align 4 .b8 _ZZ56InputBatch_128_Input_7x7_InChannel_576_OutChannel_160_v1PKfS0_PfiiiiiiiiiiiiE18inputSharedBuffer1[1568];
	// demoted variable
	.shared .align 4 .b8 _ZZ56InputBatch_128_Input_7x7_InChannel_576_OutChannel_160_v1PKfS0_PfiiiiiiiiiiiiE18inputSharedBuffer2[1568];
	// demoted variable
	.shared .align 4 .b8 _ZZ56InputBatch_128_Input_7x7_InChannel_576_OutChannel_160_v1PKfS0_PfiiiiiiiiiiiiE19filterSharedBuffer1[2560];
	// demoted variable
	.shared .align 4 .b8 _ZZ56InputBatch_128_Input_7x7_InChannel_576_OutChannel_160_v1PKfS0_PfiiiiiiiiiiiiE19filterSharedBuffer2[2560];
	ld.param.u64 	%rd3, [_Z56InputBatch_128_Input_7x7_InChannel_576_OutChannel_160_v1PKfS0_Pfiiiiiiiiiiii_param_0];
	ld.param.u64 	%rd4, [_Z56InputBatch_128_Input_7x7_InChannel_576_OutChannel_160_v1PKfS0_Pfiiiiiiiiiiii_param_1];
	ld.param.u32 	%r38, [_Z56InputBatch_128_Input_7x7_InChannel_576_OutChannel_160_v1PKfS0_Pfiiiiiiiiiiii_param_4];
	ld.param.u32 	%r42, [_Z56InputBatch_128_Input_7x7_InChannel_576_OutChannel_160_v1PKfS0_Pfiiiiiiiiiiii_param_5];
	ld.param.u32 	%r43, [_Z56InputBatch_128_Input_7x7_InChannel_576_OutChannel_160_v1PKfS0_Pfiiiiiiiiiiii_param_6];
	cvta.to.global.u64 	%rd1, %rd4;
	cvta.to.global.u64 	%rd2, %rd3;
	mov.u32 	%r1, %tid.x;
	mov.u32 	%r2, %ctaid.x;
	shr.u32 	%r44, %r2, 1;
	mul.lo.s32 	%r45, %r38, %r44;
	mul.lo.s32 	%r46, %r45, %r42;
	mul.lo.s32 	%r1023, %r46, %r43;
	add.s32 	%r4, %r1023, %r1;
	mul.wide.u32 	%rd6, %r4, 4;
	add.s64 	%rd7, %rd2, %rd6;
	ld.global.f32 	%f701, [%rd7];
	shl.b32 	%r47, %r1, 2;
	mov.u32 	%r48, _ZZ56InputBatch_128_Input_7x7_InChannel_576_OutChannel_160_v1PKfS0_PfiiiiiiiiiiiiE18inputSharedBuffer1;
	add.s32 	%r5, %r48, %r47;
	st.shared.f32 	[%r5], %f701;
	setp.gt.u32 	%p2, %r1, 167;
	@%p2 bra 	$L__BB4_2;
	add.s32 	%r49, %r4, 224;
	mul.wide.u32 	%rd8, %r49, 4;
	add.s64 	%rd9, %rd2, %rd8;
	ld.global.f32 	%f702, [%rd9];
	st.shared.f32 	[%r5+896], %f702;
$L__BB4_2:
	ld.param.u32 	%r1016, [_Z56InputBatch_128_Input_7x7_InChannel_576_OutChannel_160_v1PKfS0_Pfiiiiiiiiiiii_param_12];
	ld.param.u32 	%r1010, [_Z56InputBatch_128_Input_7x7_InChannel_576_OutChannel_160_v1PKfS0_Pfiiiiiiiiiiii_param_4];
	and.b32  	%r50, %r2, 1;
	setp.eq.b32 	%p1, %r50, 1;
	selp.b32 	%r51, %r1010, 0, %p1;
	shr.u32 	%r52, %r1016, 31;
	add.s32 	%r53, %r1016, %r52;
	shr.s32 	%r6, %r53, 1;
	mul.lo.s32 	%r1022, %r6, %r51;
	shr.u32 	%r54, %r1, 3;
	and.b32  	%r55, %r1, 7;
	mad.lo.s32 	%r56, %r1010, %r54, %r55;
	add.s32 	%r57, %r56, %r1022;
	mul.wide.u32 	%rd10, %r57, 4;
	add.s64 	%rd11, %rd1, %rd10;
	ld.global.f32 	%f703, [%rd11];
	mov.u32 	%r59, _ZZ56InputBatch_128_Input_7x7_InChannel_576_OutChannel_160_v1PKfS0_PfiiiiiiiiiiiiE19filterSharedBuffer1;
	add.s32 	%r8, %r59, %r47;
	st.shared.f32 	[%r8], %f703;
	mul.lo.s32 	%r9, %r1010, 28;
	add.s32 	%r10, %r57, %r9;
	mul.wide.u32 	%rd12, %r10, 4;
	add.s64 	%rd13, %rd1, %rd12;
	ld.global.f32 	%f704, [%rd13];
	st.shared.f32 	[%r8+896], %f704;
	setp.gt.u32 	%p3, %r1, 191;
	@%p3 bra 	$L__BB4_4;
	add.s32 	%r60, %r10, %r9;
	mul.wide.u32 	%rd14, %r60, 4;
	add.s64 	%rd15, %rd1, %rd14;
	ld.global.f32 	%f705, [%rd15];
	st.shared.f32 	[%r8+1792], %f705;
$L__BB4_4:
	ld.param.u32 	%r1011, [_Z56InputBatch_128_Input_7x7_InChannel_576_OutChannel_160_v1PKfS0_Pfiiiiiiiiiiii_param_4];
	bar.sync 	0;
	setp.lt.s32 	%p4, %r1011, 16;
	mov.f32 	%f1656, 0f00000000;
	mov.f32 	%f1657, %f1656;
	mov.f32 	%f1658, %f1656;
	mov.f32 	%f1659, %f1656;
	mov.f32 	%f1660, %f1656;
	mov.f32 	%f1661, %f1656;
	mov.f32 	%f1662, %f1656;
	mov.f32 	%f1663, %f1656;
	mov.f32 	%f1664, %f1656;
	mov.f32 	%f1665, %f1656;
	mov.f32 	%f1666, %f1656;
	mov.f32 	%f1667, %f1656;
	mov.f32 	%f1668, %f1656;
	mov.f32 	%f1669, %f1656;
	mov.f32 	%f1670, %f1656;
	mov.f32 	%f1671, %f1656;
	mov.f32 	%f1672, %f1656;
	mov.f32 	%f1673, %f1656;
	mov.f32 	%f1674, %f1656;
	mov.f32 	%f1675, %f1656;
	mov.f32 	%f1676, %f1656;
	mov.f32 	%f1677, %f1656;
	mov.f32 	%f1678, %f1656;
	mov.f32 	%f1679, %f1656;
	mov.f32 	%f1680, %f1656;
	mov.f32 	%f1681, %f1656;
	mov.f32 	%f1682, %f1656;
	mov.f32 	%f1683, %f1656;
	mov.f32 	%f1684, %f1656;
	mov.f32 	%f1685, %f1656;
	mov.f32 	%f1686, %f1656;
	mov.f32 	%f1687, %f1656;
	mov.f32 	%f1688, %f1656;
	mov.f32 	%f1689, %f1656;
	mov.f32 	%f1690, %f1656;
	mov.f32 	%f1691, %f1656;
	mov.f32 	%f1692, %f1656;
	mov.f32 	%f1693, %f1656;
	mov.f32 	%f1694, %f1656;
	mov.f32 	%f1695, %f1656;
	mov.f32 	%f1696, %f1656;
	mov.f32 	%f1697, %f1656;
	mov.f32 	%f1698, %f1656;
	mov.f32 	%f1699, %f1656;
	mov.f32 	%f1700, %f1656;
	mov.f32 	%f1701, %f1656;
	mov.f32 	%f1702, %f1656;
	mov.f32 	%f1703, %f1656;
	mov.f32 	%f1704, %f1656;
	mov.f32 	%f1705, %f1656;
	mov.f32 	%f1706, %f1656;
	mov.f32 	%f1707, %f1656;
	mov.f32 	%f1708, %f1656;
	mov.f32 	%f1709, %f1656;
	mov.f32 	%f1710, %f1656;
	mov.f32 	%f1711, %f1656;
	mov.f32 	%f1712, %f1656;
	mov.f32 	%f1713, %f1656;
	mov.f32 	%f1714, %f1656;
	mov.f32 	%f1715, %f1656;
	mov.f32 	%f1716, %f1656;
	mov.f32 	%f1717, %f1656;
	mov.f32 	%f1718, %f1656;
	mov.f32 	%f1719, %f1656;
	mov.f32 	%f1720, %f1656;
	mov.f32 	%f1721, %f1656;
	mov.f32 	%f1722, %f1656;
	mov.f32 	%f1723, %f1656;
	mov.f32 	%f1724, %f1656;
	mov.f32 	%f1725, %f1656;
	mov.f32 	%f1726, %f1656;
	mov.f32 	%f1727, %f1656;
	mov.f32 	%f1728, %f1656;
	mov.f32 	%f1729, %f1656;
	mov.f32 	%f1730, %f1656;
	mov.f32 	%f1731, %f1656;
	mov.f32 	%f1732, %f1656;
	mov.f32 	%f1733, %f1656;
	mov.f32 	%f1734, %f1656;
	mov.f32 	%f1735, %f1656;
	mov.f32 	%f1736, %f1656;
	mov.f32 	%f1737, %f1656;
	mov.f32 	%f1738, %f1656;
	mov.f32 	%f1739, %f1656;
	mov.f32 	%f1740, %f1656;
	mov.f32 	%f1741, %f1656;
	mov.f32 	%f1742, %f1656;
	mov.f32 	%f1743, %f1656;
	mov.f32 	%f1744, %f1656;
	mov.f32 	%f1745, %f1656;
	mov.f32 	%f1746, %f1656;
	mov.f32 	%f1747, %f1656;
	mov.f32 	%f1748, %f1656;
	mov.f32 	%f1749, %f1656;
	mov.f32 	%f1750, %f1656;
	mov.f32 	%f1751, %f1656;
	mov.f32 	%f1752, %f1656;
	mov.f32 	%f1753, %f1656;
	mov.f32 	%f1754, %f1656;
	mov.f32 	%f1755, %f1656;
	mov.f32 	%f1756, %f1656;
	mov.f32 	%f1757, %f1656;
	mov.f32 	%f1758, %f1656;
	mov.f32 	%f1759, %f1656;
	mov.f32 	%f1760, %f1656;
	mov.f32 	%f1761, %f1656;
	mov.f32 	%f1762, %f1656;
	mov.f32 	%f1763, %f1656;
	mov.f32 	%f1764, %f1656;
	mov.f32 	%f1765, %f1656;
	mov.f32 	%f1766, %f1656;
	mov.f32 	%f1767, %f1656;
	mov.f32 	%f1768, %f1656;
	mov.f32 	%f1769, %f1656;
	mov.f32 	%f1770, %f1656;
	mov.f32 	%f1771, %f1656;
	mov.f32 	%f1772, %f1656;
	mov.f32 	%f1773, %f1656;
	mov.f32 	%f1774, %f1656;
	mov.f32 	%f1775, %f1656;
	mov.f32 	%f1776, %f1656;
	mov.f32 	%f1777, %f1656;
	mov.f32 	%f1778, %f1656;
	mov.f32 	%f1779, %f1656;
	mov.f32 	%f1780, %f1656;
	mov.f32 	%f1781, %f1656;
	mov.f32 	%f1782, %f1656;
	mov.f32 	%f1783, %f1656;
	mov.f32 	%f1784, %f1656;
	mov.f32 	%f1785, %f1656;
	mov.f32 	%f1786, %f1656;
	mov.f32 	%f1787, %f1656;
	mov.f32 	%f1788, %f1656;
	mov.f32 	%f1789, %f1656;
	mov.f32 	%f1790, %f1656;
	mov.f32 	%f1791, %f1656;
	mov.f32 	%f1792, %f1656;
	mov.f32 	%f1793, %f1656;
	mov.f32 	%f1794, %f1656;
	mov.f32 	%f1795, %f1656;
	@%p4 bra 	$L__BB4_11;
	ld.param.u32 	%r1012, [_Z56InputBatch_128_Input_7x7_InChannel_576_OutChannel_160_v1PKfS0_Pfiiiiiiiiiiii_param_4];
	shr.s32 	%r62, %r1012, 31;
	shr.u32 	%r63, %r62, 28;
	add.s32 	%r64, %r1012, %r63;
	shr.s32 	%r11, %r64, 4;
	mov.f32 	%f1795, 0f00000000;
	mov.b32 	%r1021, 0;
	shr.u32 	%r66, %r1, 5;
	mul.lo.s32 	%r68, %r55, 49;
	mad.lo.s32 	%r69, %r66, 7, %r68;
	shl.b32 	%r72, %r69, 2;
	mov.f32 	%f1794, %f1795;
	mov.f32 	%f1793, %f1795;
	mov.f32 	%f1792, %f1795;
	mov.f32 	%f1791, %f1795;
	mov.f32 	%f1790, %f1795;
	mov.f32 	%f1789, %f1795;
	mov.f32 	%f1788, %f1795;
	mov.f32 	%f1787, %f1795;
	mov.f32 	%f1786, %f1795;
	mov.f32 	%f1785, %f1795;
	mov.f32 	%f1784, %f1795;
	mov.f32 	%f1783, %f1795;
	mov.f32 	%f1782, %f1795;
	mov.f32 	%f1781, %f1795;
	mov.f32 	%f1780, %f1795;
	mov.f32 	%f1779, %f1795;
	mov.f32 	%f1778, %f1795;
	mov.f32 	%f1777, %f1795;
	mov.f32 	%f1776, %f1795;
	mov.f32 	%f1775, %f1795;
	mov.f32 	%f1774, %f1795;
	mov.f32 	%f1773, %f1795;
	mov.f32 	%f1772, %f1795;
	mov.f32 	%f1771, %f1795;
	mov.f32 	%f1770, %f1795;
	mov.f32 	%f1769, %f1795;
	mov.f32 	%f1768, %f1795;
	mov.f32 	%f1767, %f1795;
	mov.f32 	%f1766, %f1795;
	mov.f32 	%f1765, %f1795;
	mov.f32 	%f1764, %f1795;
	mov.f32 	%f1763, %f1795;
	mov.f32 	%f1762, %f1795;
	mov.f32 	%f1761, %f1795;
	mov.f32 	%f1760, %f1795;
	mov.f32 	%f1759, %f1795;
	mov.f32 	%f1758, %f1795;
	mov.f32 	%f1757, %f1795;
	mov.f32 	%f1756, %f1795;
	mov.f32 	%f1755, %f1795;
	mov.f32 	%f1754, %f1795;
	mov.f32 	%f1753, %f1795;
	mov.f32 	%f1752, %f1795;
	mov.f32 	%f1751, %f1795;
	mov.f32 	%f1750, %f1795;
	mov.f32 	%f1749, %f1795;
	mov.f32 	%f1748, %f1795;
	mov.f32 	%f1747, %f1795;
	mov.f32 	%f1746, %f1795;
	mov.f32 	%f1745, %f1795;
	mov.f32 	%f1744, %f1795;
	mov.f32 	%f1743, %f1795;
	mov.f32 	%f1742, %f1795;
	mov.f32 	%f1741, %f1795;
	mov.f32 	%f1740, %f1795;
	mov.f32 	%f1739, %f1795;
	mov.f32 	%f1738, %f1795;
	mov.f32 	%f1737, %f1795;
	mov.f32 	%f1736, %f1795;
	mov.f32 	%f1735, %f1795;
	mov.f32 	%f1734, %f1795;
	mov.f32 	%f1733, %f1795;
	mov.f32 	%f1732, %f1795;
	mov.f32 	%f1731, %f1795;
	mov.f32 	%f1730, %f1795;
	mov.f32 	%f1729, %f1795;
	mov.f32 	%f1728, %f1795;
	mov.f32 	%f1727, %f1795;
	mov.f32 	%f1726, %f1795;
	mov.f32 	%f1725, %f1795;
	mov.f32 	%f1724, %f1795;
	mov.f32 	%f1723, %f1795;
	mov.f32 	%f1722, %f1795;
	mov.f32 	%f1721, %f1795;
	mov.f32 	%f1720, %f1795;
	mov.f32 	%f1719, %f1795;
	mov.f32 	%f1718, %f1795;
	mov.f32 	%f1717, %f1795;
	mov.f32 	%f1716, %f1795;
	mov.f32 	%f1715, %f1795;
	mov.f32 	%f1714, %f1795;
	mov.f32 	%f1713, %f1795;
	mov.f32 	%f1712, %f1795;
	mov.f32 	%f1711, %f1795;
	mov.f32 	%f1710, %f1795;
	mov.f32 	%f1709, %f1795;
	mov.f32 	%f1708, %f1795;
	mov.f32 	%f1707, %f1795;
	mov.f32 	%f1706, %f1795;
	mov.f32 	%f1705, %f1795;
	mov.f32 	%f1704, %f1795;
	mov.f32 	%f1703, %f1795;
	mov.f32 	%f1702, %f1795;
	mov.f32 	%f1701, %f1795;
	mov.f32 	%f1700, %f1795;
	mov.f32 	%f1699, %f1795;
	mov.f32 	%f1698, %f1795;
	mov.f32 	%f1697, %f1795;
	mov.f32 	%f1696, %f1795;
	mov.f32 	%f1695, %f1795;
	mov.f32 	%f1694, %f1795;
	mov.f32 	%f1693, %f1795;
	mov.f32 	%f1692, %f1795;
	mov.f32 	%f1691, %f1795;
	mov.f32 	%f1690, %f1795;
	mov.f32 	%f1689, %f1795;
	mov.f32 	%f1688, %f1795;
	mov.f32 	%f1687, %f1795;
	mov.f32 	%f1686, %f1795;
	mov.f32 	%f1685, %f1795;
	mov.f32 	%f1684, %f1795;
	mov.f32 	%f1683, %f1795;
	mov.f32 	%f1682, %f1795;
	mov.f32 	%f1681, %f1795;
	mov.f32 	%f1680, %f1795;
	mov.f32 	%f1679, %f1795;
	mov.f32 	%f1678, %f1795;
	mov.f32 	%f1677, %f1795;
	mov.f32 	%f1676, %f1795;
	mov.f32 	%f1675, %f1795;
	mov.f32 	%f1674, %f1795;
	mov.f32 	%f1673, %f1795;
	mov.f32 	%f1672, %f1795;
	mov.f32 	%f1671, %f1795;
	mov.f32 	%f1670, %f1795;
	mov.f32 	%f1669, %f1795;
	mov.f32 	%f1668, %f1795;
	mov.f32 	%f1667, %f1795;
	mov.f32 	%f1666, %f1795;
	mov.f32 	%f1665, %f1795;
	mov.f32 	%f1664, %f1795;
	mov.f32 	%f1663, %f1795;
	mov.f32 	%f1662, %f1795;
	mov.f32 	%f1661, %f1795;
	mov.f32 	%f1660, %f1795;
	mov.f32 	%f1659, %f1795;
	mov.f32 	%f1658, %f1795;
	mov.f32 	%f1657, %f1795;
	mov.f32 	%f1656, %f1795;
$L__BB4_6:
	ld.param.u64 	%rd127, [_Z56InputBatch_128_Input_7x7_InChannel_576_OutChannel_160_v1PKfS0_Pfiiiiiiiiiiii_param_0];
	setp.gt.u32 	%p5, %r1, 31;
	add.s32 	%r70, %r69, %r1023;
	add.s32 	%r71, %r70, 392;
	cvta.to.global.u64 	%rd16, %rd127;
	mul.wide.s32 	%rd17, %r71, 4;
	add.s64 	%rd18, %rd16, %rd17;
	mov.u32 	%r73, _ZZ56InputBatch_128_Input_7x7_InChannel_576_OutChannel_160_v1PKfS0_PfiiiiiiiiiiiiE18inputSharedBuffer1;
	add.s32 	%r74, %r73, %r72;
	ld.shared.f32 	%f708, [%r74];
	ld.shared.f32 	%f709, [%r74+4];
	ld.shared.f32 	%f710, [%r74+8];
	ld.shared.f32 	%f711, [%r74+12];
	ld.shared.f32 	%f712, [%r74+16];
	ld.shared.f32 	%f713, [%r74+20];
	ld.shared.f32 	%f714, [%r74+24];
	shl.b32 	%r75, %r1, 2;
	and.b32  	%r76, %r75, 124;
	mov.u32 	%r77, _ZZ56InputBatch_128_Input_7x7_InChannel_576_OutChannel_160_v1PKfS0_PfiiiiiiiiiiiiE19filterSharedBuffer1;
	add.s32 	%r78, %r77, %r76;
	ld.shared.f32 	%f715, [%r78];
	ld.shared.f32 	%f716, [%r78+128];
	ld.shared.f32 	%f717, [%r78+256];
	ld.shared.f32 	%f718, [%r78+384];
	ld.shared.f32 	%f719, [%r78+512];
	ld.shared.f32 	%f720, [%r78+640];
	ld.shared.f32 	%f721, [%r78+768];
	ld.shared.f32 	%f722, [%r78+896];
	ld.shared.f32 	%f723, [%r78+1024];
	ld.shared.f32 	%f724, [%r78+1152];
	ld.shared.f32 	%f725, [%r78+1280];
	ld.shared.f32 	%f726, [%r78+1408];
	ld.shared.f32 	%f727, [%r78+1536];
	ld.shared.f32 	%f728, [%r78+1664];
	ld.shared.f32 	%f729, [%r78+1792];
	ld.shared.f32 	%f730, [%r78+1920];
	ld.shared.f32 	%f731, [%r78+2048];
	ld.shared.f32 	%f732, [%r78+2176];
	ld.shared.f32 	%f733, [%r78+2304];
	ld.shared.f32 	%f734, [%r78+2432];
	fma.rn.f32 	%f141, %f708, %f715, %f1784;
	fma.rn.f32 	%f142, %f708, %f716, %f1783;
	fma.rn.f32 	%f143, %f708, %f717, %f1782;
	fma.rn.f32 	%f144, %f708, %f718, %f1781;
	fma.rn.f32 	%f145, %f708, %f719, %f1780;
	fma.rn.f32 	%f146, %f708, %f720, %f1779;
	fma.rn.f32 	%f147, %f708, %f721, %f1778;
	fma.rn.f32 	%f148, %f708, %f722, %f1777;
	fma.rn.f32 	%f149, %f708, %f723, %f1776;
	fma.rn.f32 	%f150, %f708, %f724, %f1775;
	fma.rn.f32 	%f151, %f708, %f725, %f1774;
	fma.rn.f32 	%f152, %f708, %f726, %f1773;
	fma.rn.f32 	%f153, %f708, %f727, %f1772;
	fma.rn.f32 	%f154, %f708, %f728, %f1771;
	fma.rn.f32 	%f155, %f708, %f729, %f1770;
	fma.rn.f32 	%f156, %f708, %f730, %f1769;
	fma.rn.f32 	%f157, %f708, %f731, %f1768;
	fma.rn.f32 	%f158, %f708, %f732, %f1767;
	fma.rn.f32 	%f159, %f708, %f733, %f1766;
	fma.rn.f32 	%f160, %f708, %f734, %f1765;
	fma.rn.f32 	%f161, %f709, %f715, %f1764;
	fma.rn.f32 	%f162, %f709, %f716, %f1763;
	fma.rn.f32 	%f163, %f709, %f717, %f1762;
	fma.rn.f32 	%f164, %f709, %f718, %f1761;
	fma.rn.f32 	%f165, %f709, %f719, %f1760;
	fma.rn.f32 	%f166, %f709, %f720, %f1759;
	fma.rn.f32 	%f167, %f709, %f721, %f1758;
	fma.rn.f32 	%f168, %f709, %f722, %f1757;
	fma.rn.f32 	%f169, %f709, %f723, %f1756;
	fma.rn.f32 	%f170, %f709, %f724, %f1755;
	fma.rn.f32 	%f171, %f709, %f725, %f1754;
	fma.rn.f32 	%f172, %f709, %f726, %f1753;
	fma.rn.f32 	%f173, %f709, %f727, %f1752;
	fma.rn.f32 	%f174, %f709, %f728, %f1751;
	fma.rn.f32 	%f175, %f709, %f729, %f1750;
	fma.rn.f32 	%f176, %f709, %f730, %f1749;
	fma.rn.f32 	%f177, %f709, %f731, %f1748;
	fma.rn.f32 	%f178, %f709, %f732, %f1747;
	fma.rn.f32 	%f179, %f709, %f733, %f1746;
	fma.rn.f32 	%f180, %f709, %f734, %f1745;
	fma.rn.f32 	%f181, %f710, %f715, %f1744;
	fma.rn.f32 	%f182, %f710, %f716, %f1743;
	fma.rn.f32 	%f183, %f710, %f717, %f1742;
	fma.rn.f32 	%f184, %f710, %f718, %f1741;
	fma.rn.f32 	%f185, %f710, %f719, %f1740;
	fma.rn.f32 	%f186, %f710, %f720, %f1739;
	fma.rn.f32 	%f187, %f710, %f721, %f1738;
	fma.rn.f32 	%f188, %f710, %f722, %f1737;
	fma.rn.f32 	%f189, %f710, %f723, %f1736;
	fma.rn.f32 	%f190, %f710, %f724, %f1735;
	fma.rn.f32 	%f191, %f710, %f725, %f1734;
	fma.rn.f32 	%f192, %f710, %f726, %f1733;
	fma.rn.f32 	%f193, %f710, %f727, %f1732;
	fma.rn.f32 	%f194, %f710, %f728, %f1731;
	fma.rn.f32 	%f195, %f710, %f729, %f1730;
	fma.rn.f32 	%f196, %f710, %f730, %f1729;
	fma.rn.f32 	%f197, %f710, %f731, %f1728;
	fma.rn.f32 	%f198, %f710, %f732, %f1727;
	fma.rn.f32 	%f199, %f710, %f733, %f1726;
	fma.rn.f32 	%f200, %f710, %f734, %f1725;
	fma.rn.f32 	%f201, %f711, %f715, %f1724;
	fma.rn.f32 	%f202, %f711, %f716, %f1723;
	fma.rn.f32 	%f203, %f711, %f717, %f1722;
	fma.rn.f32 	%f204, %f711, %f718, %f1721;
	fma.rn.f32 	%f205, %f711, %f719, %f1720;
	fma.rn.f32 	%f206, %f711, %f720, %f1719;
	fma.rn.f32 	%f207, %f711, %f721, %f1718;
	fma.rn.f32 	%f208, %f711, %f722, %f1717;
	fma.rn.f32 	%f209, %f711, %f723, %f1716;
	fma.rn.f32 	%f210, %f711, %f724, %f1715;
	fma.rn.f32 	%f211, %f711, %f725, %f1714;
	fma.rn.f32 	%f212, %f711, %f726, %f1713;
	fma.rn.f32 	%f213, %f711, %f727, %f1712;
	fma.rn.f32 	%f214, %f711, %f728, %f1711;
	fma.rn.f32 	%f215, %f711, %f729, %f1710;
	fma.rn.f32 	%f216, %f711, %f730, %f1709;
	fma.rn.f32 	%f217, %f711, %f731, %f1708;
	fma.rn.f32 	%f218, %f711, %f732, %f1707;
	fma.rn.f32 	%f219, %f711, %f733, %f1706;
	fma.rn.f32 	%f220, %f711, %f734, %f1705;
	fma.rn.f32 	%f221, %f712, %f715, %f1704;
	fma.rn.f32 	%f222, %f712, %f716, %f1703;
	fma.rn.f32 	%f223, %f712, %f717, %f1702;
	fma.rn.f32 	%f224, %f712, %f718, %f1701;
	fma.rn.f32 	%f225, %f712, %f719, %f1700;
	fma.rn.f32 	%f226, %f712, %f720, %f1699;
	fma.rn.f32 	%f227, %f712, %f721, %f1698;
	fma.rn.f32 	%f228, %f712, %f722, %f1697;
	fma.rn.f32 	%f229, %f712, %f723, %f1696;
	fma.rn.f32 	%f230, %f712, %f724, %f1695;
	fma.rn.f32 	%f231, %f712, %f725, %f1694;
	fma.rn.f32 	%f232, %f712, %f726, %f1693;
	fma.rn.f32 	%f233, %f712, %f727, %f1692;
	fma.rn.f32 	%f234, %f712, %f728, %f1691;
	fma.rn.f32 	%f235, %f712, %f729, %f1690;
	fma.rn.f32 	%f236, %f712, %f730, %f1689;
	fma.rn.f32 	%f237, %f712, %f731, %f1688;
	fma.rn.f32 	%f238, %f712, %f732, %f1687;
	fma.rn.f32 	%f239, %f712, %f733, %f1686;
	fma.rn.f32 	%f240, %f712, %f734, %f1685;
	fma.rn.f32 	%f241, %f713, %f715, %f1684;
	fma.rn.f32 	%f242, %f713, %f716, %f1683;
	fma.rn.f32 	%f243, %f713, %f717, %f1682;
	fma.rn.f32 	%f244, %f713, %f718, %f1681;
	fma.rn.f32 	%f245, %f713, %f719, %f1680;
	fma.rn.f32 	%f246, %f713, %f720, %f1679;
	fma.rn.f32 	%f247, %f713, %f721, %f1678;
	fma.rn.f32 	%f248, %f713, %f722, %f1677;
	fma.rn.f32 	%f249, %f713, %f723, %f1676;
	fma.rn.f32 	%f250, %f713, %f724, %f1675;
	fma.rn.f32 	%f251, %f713, %f725, %f1674;
	fma.rn.f32 	%f252, %f713, %f726, %f1673;
	fma.rn.f32 	%f253, %f713, %f727, %f1672;
	fma.rn.f32 	%f254, %f713, %f728, %f1671;
	fma.rn.f32 	%f255, %f713, %f729, %f1670;
	fma.rn.f32 	%f256, %f713, %f730, %f1669;
	fma.rn.f32 	%f257, %f713, %f731, %f1668;
	fma.rn.f32 	%f258, %f713, %f732, %f1667;
	fma.rn.f32 	%f259, %f713, %f733, %f1666;
	fma.rn.f32 	%f260, %f713, %f734, %f1665;
	fma.rn.f32 	%f261, %f714, %f715, %f1664;
	fma.rn.f32 	%f262, %f714, %f716, %f1663;
	fma.rn.f32 	%f263, %f714, %f717, %f1662;
	fma.rn.f32 	%f264, %f714, %f718, %f1661;
	fma.rn.f32 	%f265, %f714, %f719, %f1660;
	fma.rn.f32 	%f266, %f714, %f720, %f1659;
	fma.rn.f32 	%f267, %f714, %f721, %f1658;
	fma.rn.f32 	%f268, %f714, %f722, %f1657;
	fma.rn.f32 	%f269, %f714, %f723, %f1656;
	fma.rn.f32 	%f270, %f714, %f724, %f1785;
	fma.rn.f32 	%f271, %f714, %f725, %f1786;
	fma.rn.f32 	%f272, %f714, %f726, %f1787;
	fma.rn.f32 	%f273, %f714, %f727, %f1788;
	fma.rn.f32 	%f274, %f714, %f728, %f1789;
	fma.rn.f32 	%f275, %f714, %f729, %f1790;
	fma.rn.f32 	%f276, %f714, %f730, %f1791;
	fma.rn.f32 	%f277, %f714, %f731, %f1792;
	fma.rn.f32 	%f278, %f714, %f732, %f1793;
	fma.rn.f32 	%f279, %f714, %f733, %f1794;
	fma.rn.f32 	%f280, %f714, %f734, %f1795;
	ld.global.f32 	%f735, [%rd18+24];
	ld.global.f32 	%f736, [%rd18+20];
	ld.global.f32 	%f737, [%rd18+16];
	ld.global.f32 	%f738, [%rd18+12];
	ld.global.f32 	%f739, [%rd18+8];
	ld.global.f32 	%f740, [%rd18+4];
	ld.global.f32 	%f741, [%rd18];
	mov.u32 	%r79, _ZZ56InputBatch_128_Input_7x7_InChannel_576_OutChannel_160_v1PKfS0_PfiiiiiiiiiiiiE18inputSharedBuffer2;
	add.s32 	%r80, %r79, %r72;
	st.shared.f32 	[%r80], %f741;
	st.shared.f32 	[%r80+4], %f740;
	st.shared.f32 	[%r80+8], %f739;
	st.shared.f32 	[%r80+12], %f738;
	st.shared.f32 	[%r80+16], %f737;
	st.shared.f32 	[%r80+20], %f736;
	st.shared.f32 	[%r80+24], %f735;
	@%p5 bra 	$L__BB4_8;
	ld.param.u32 	%r1013, [_Z56InputBatch_128_Input_7x7_InChannel_576_OutChannel_160_v1PKfS0_Pfiiiiiiiiiiii_param_4];
	ld.param.u64 	%rd129, [_Z56InputBatch_128_Input_7x7_InChannel_576_OutChannel_160_v1PKfS0_Pfiiiiiiiiiiii_param_1];
	mov.u32 	%r81, %tid.x;
	shr.u32 	%r82, %r81, 3;
	and.b32  	%r83, %r81, 7;
	mad.lo.s32 	%r84, %r1013, %r82, %r83;
	add.s32 	%r85, %r84, %r1022;
	add.s32 	%r86, %r85, 8;
	cvta.to.global.u64 	%rd19, %rd129;
	mul.wide.u32 	%rd20, %r86, 4;
	add.s64 	%rd21, %rd19, %rd20;
	ld.global.f32 	%f742, [%rd21];
	shl.b32 	%r87, %r1013, 2;
	add.s32 	%r88, %r86, %r87;
	mul.wide.u32 	%rd22, %r88, 4;
	add.s64 	%rd23, %rd19, %rd22;
	ld.global.f32 	%f743, [%rd23];
	shl.b32 	%r89, %r1013, 3;
	add.s32 	%r90, %r89, %r86;
	mul.wide.u32 	%rd24, %r90, 4;
	add.s64 	%rd25, %rd19, %rd24;
	ld.global.f32 	%f744, [%rd25];
	add.s32 	%r91, %r90, %r87;
	mul.wide.u32 	%rd26, %r91, 4;
	add.s64 	%rd27, %rd19, %rd26;
	ld.global.f32 	%f745, [%rd27];
	shl.b32 	%r92, %r1013, 4;
	add.s32 	%r93, %r92, %r86;
	mul.wide.u32 	%rd28, %r93, 4;
	add.s64 	%rd29, %rd19, %rd28;
	ld.global.f32 	%f746, [%rd29];
	add.s32 	%r94, %r93, %r87;
	mul.wide.u32 	%rd30, %r94, 4;
	add.s64 	%rd31, %rd19, %rd30;
	ld.global.f32 	%f747, [%rd31];
	add.s32 	%r95, %r89, %r93;
	mul.wide.u32 	%rd32, %r95, 4;
	add.s64 	%rd33, %rd19, %rd32;
	ld.global.f32 	%f748, [%rd33];
	add.s32 	%r96, %r95, %r87;
	mul.wide.u32 	%rd34, %r96, 4;
	add.s64 	%rd35, %rd19, %rd34;
	ld.global.f32 	%f749, [%rd35];
	shl.b32 	%r97, %r1013, 5;
	add.s32 	%r98, %r97, %r86;
	mul.wide.u32 	%rd36, %r98, 4;
	add.s64 	%rd37, %rd19, %rd36;
	ld.global.f32 	%f750, [%rd37];
	add.s32 	%r99, %r98, %r87;
	mul.wide.u32 	%rd38, %r99, 4;
	add.s64 	%rd39, %rd19, %rd38;
	ld.global.f32 	%f751, [%rd39];
	add.s32 	%r100, %r89, %r98;
	mul.wide.u32 	%rd40, %r100, 4;
	add.s64 	%rd41, %rd19, %rd40;
	ld.global.f32 	%f752, [%rd41];
	add.s32 	%r101, %r100, %r87;
	mul.wide.u32 	%rd42, %r101, 4;
	add.s64 	%rd43, %rd19, %rd42;
	ld.global.f32 	%f753, [%rd43];
	add.s32 	%r102, %r92, %r98;
	mul.wide.u32 	%rd44, %r102, 4;
	add.s64 	%rd45, %rd19, %rd44;
	ld.global.f32 	%f754, [%rd45];
	add.s32 	%r103, %r102, %r87;
	mul.wide.u32 	%rd46, %r103, 4;
	add.s64 	%rd47, %rd19, %rd46;
	ld.global.f32 	%f755, [%rd47];
	add.s32 	%r104, %r89, %r102;
	mul.wide.u32 	%rd48, %r104, 4;
	add.s64 	%rd49, %rd19, %rd48;
	ld.global.f32 	%f756, [%rd49];
	add.s32 	%r105, %r104, %r87;
	mul.wide.u32 	%rd50, %r105, 4;
	add.s64 	%rd51, %rd19, %rd50;
	ld.global.f32 	%f757, [%rd51];
	shl.b32 	%r106, %r1013, 6;
	add.s32 	%r107, %r106, %r86;
	mul.wide.u32 	%rd52, %r107, 4;
	add.s64 	%rd53, %rd19, %rd52;
	ld.global.f32 	%f758, [%rd53];
	add.s32 	%r108, %r107, %r87;
	mul.wide.u32 	%rd54, %r108, 4;
	add.s64 	%rd55, %rd19, %rd54;
	ld.global.f32 	%f759, [%rd55];
	add.s32 	%r109, %r89, %r107;
	mul.wide.u32 	%rd56, %r109, 4;
	add.s64 	%rd57, %rd19, %rd56;
	ld.global.f32 	%f760, [%rd57];
	add.s32 	%r110, %r109, %r87;
	mul.wide.u32 	%rd58, %r110, 4;
	add.s64 	%rd59, %rd19, %rd58;
	ld.global.f32 	%f761, [%rd59];
	shl.b32 	%r111, %r81, 2;
	and.b32  	%r112, %r111, 124;
	mov.u32 	%r113, _ZZ56InputBatch_128_Input_7x7_InChannel_576_OutChannel_160_v1PKfS0_PfiiiiiiiiiiiiE19filterSharedBuffer2;
	add.s32 	%r114, %r113, %r112;
	st.shared.f32 	[%r114], %f742;
	st.shared.f32 	[%r114+128], %f743;
	st.shared.f32 	[%r114+256], %f744;
	st.shared.f32 	[%r114+384], %f745;
	st.shared.f32 	[%r114+512], %f746;
	st.shared.f32 	[%r114+640], %f747;
	st.shared.f32 	[%r114+768], %f748;
	st.shared.f32 	[%r114+896], %f749;
	st.shared.f32 	[%r114+1024], %f750;
	st.shared.f32 	[%r114+1152], %f751;
	st.shared.f32 	[%r114+1280], %f752;
	st.shared.f32 	[%r114+1408], %f753;
	st.shared.f32 	[%r114+1536], %f754;
	st.shared.f32 	[%r114+1664], %f755;
	st.shared.f32 	[%r114+1792], %f756;
	st.shared.f32 	[%r114+1920], %f757;
	st.shared.f32 	[%r114+2048], %f758;
	st.shared.f32 	[%r114+2176], %f759;
	st.shared.f32 	[%r114+2304], %f760;
	st.shared.f32 	[%r114+2432], %f761;
$L__BB4_8:
	ld.param.u32 	%r1014, [_Z56InputBatch_128_Input_7x7_InChannel_576_OutChannel_160_v1PKfS0_Pfiiiiiiiiiiii_param_4];
	ld.param.u64 	%rd128, [_Z56InputBatch_128_Input_7x7_InChannel_576_OutChannel_160_v1PKfS0_Pfiiiiiiiiiiii_param_0];
	mov.u32 	%r115, %tid.x;
	setp.gt.u32 	%p6, %r115, 31;
	bar.sync 	0;
	shr.u32 	%r116, %r115, 5;
	and.b32  	%r117, %r115, 7;
	mul.lo.s32 	%r118, %r117, 49;
	mad.lo.s32 	%r119, %r116, 7, %r118;
	add.s32 	%r120, %r119, %r1023;
	add.s32 	%r121, %r120, 392;
	cvta.to.global.u64 	%rd60, %rd128;
	mul.wide.s32 	%rd61, %r121, 4;
	add.s64 	%rd62, %rd60, %rd61;
	add.s32 	%r15, %r1022, 16;
	shr.u32 	%r122, %r115, 3;
	mad.lo.s32 	%r123, %r1014, %r122, %r117;
	add.s32 	%r124, %r123, %r1022;
	add.s32 	%r125, %r124, 8;
	shl.b32 	%r126, %r1014, 2;
	add.s32 	%r127, %r125, %r126;
	add.s32 	%r16, %r127, 8;
	shl.b32 	%r128, %r1014, 3;
	add.s32 	%r129, %r128, %r125;
	add.s32 	%r17, %r129, 8;
	add.s32 	%r18, %r17, %r126;
	shl.b32 	%r130, %r1014, 4;
	add.s32 	%r131, %r130, %r125;
	add.s32 	%r19, %r131, 8;
	add.s32 	%r20, %r19, %r126;
	add.s32 	%r21, %r19, %r128;
	add.s32 	%r22, %r21, %r126;
	shl.b32 	%r132, %r1014, 5;
	add.s32 	%r133, %r132, %r125;
	add.s32 	%r23, %r133, 8;
	add.s32 	%r24, %r23, %r126;
	add.s32 	%r25, %r23, %r128;
	add.s32 	%r26, %r25, %r126;
	add.s32 	%r27, %r23, %r130;
	add.s32 	%r28, %r27, %r126;
	add.s32 	%r29, %r27, %r128;
	add.s32 	%r30, %r29, %r126;
	shl.b32 	%r134, %r1014, 6;
	add.s32 	%r135, %r134, %r125;
	add.s32 	%r31, %r135, 8;
	add.s32 	%r32, %r31, %r126;
	add.s32 	%r33, %r31, %r128;
	add.s32 	%r34, %r33, %r126;
	shl.b32 	%r136, %r119, 2;
	mov.u32 	%r137, _ZZ56InputBatch_128_Input_7x7_InChannel_576_OutChannel_160_v1PKfS0_PfiiiiiiiiiiiiE18inputSharedBuffer2;
	add.s32 	%r138, %r137, %r136;
	ld.shared.f32 	%f762, [%r138];
	ld.shared.f32 	%f763, [%r138+4];
	ld.shared.f32 	%f764, [%r138+8];
	ld.shared.f32 	%f765, [%r138+12];
	ld.shared.f32 	%f766, [%r138+16];
	ld.shared.f32 	%f767, [%r138+20];
	ld.shared.f32 	%f768, [%r138+24];
	shl.b32 	%r139, %r115, 2;
	and.b32  	%r140, %r139, 124;
	mov.u32 	%r141, _ZZ56InputBatch_128_Input_7x7_InChannel_576_OutChannel_160_v1PKfS0_PfiiiiiiiiiiiiE19filterSharedBuffer2;
	add.s32 	%r142, %r141, %r140;
	ld.shared.f32 	%f769, [%r142];
	ld.shared.f32 	%f770, [%r142+128];
	ld.shared.f32 	%f771, [%r142+256];
	ld.shared.f32 	%f772, [%r142+384];
	ld.shared.f32 	%f773, [%r142+512];
	ld.shared.f32 	%f774, [%r142+640];
	ld.shared.f32 	%f775, [%r142+768];
	ld.shared.f32 	%f776, [%r142+896];
	ld.shared.f32 	%f777, [%r142+1024];
	ld.shared.f32 	%f778, [%r142+1152];
	ld.shared.f32 	%f779, [%r142+1280];
	ld.shared.f32 	%f780, [%r142+1408];
	ld.shared.f32 	%f781, [%r142+1536];
	ld.shared.f32 	%f782, [%r142+1664];
	ld.shared.f32 	%f783, [%r142+1792];
	ld.shared.f32 	%f784, [%r142+1920];
	ld.shared.f32 	%f785, [%r142+2048];
	ld.shared.f32 	%f786, [%r142+2176];
	ld.shared.f32 	%f787, [%r142+2304];
	ld.shared.f32 	%f788, [%r142+2432];
	fma.rn.f32 	%f1784, %f762, %f769, %f141;
	fma.rn.f32 	%f1783, %f762, %f770, %f142;
	fma.rn.f32 	%f1782, %f762, %f771, %f143;
	fma.rn.f32 	%f1781, %f762, %f772, %f144;
	fma.rn.f32 	%f1780, %f762, %f773, %f145;
	fma.rn.f32 	%f1779, %f762, %f774, %f146;
	fma.rn.f32 	%f1778, %f762, %f775, %f147;
	fma.rn.f32 	%f1777, %f762, %f776, %f148;
	fma.rn.f32 	%f1776, %f762, %f777, %f149;
	fma.rn.f32 	%f1775, %f762, %f778, %f150;
	fma.rn.f32 	%f1774, %f762, %f779, %f151;
	fma.rn.f32 	%f1773, %f762, %f780, %f152;
	fma.rn.f32 	%f1772, %f762, %f781, %f153;
	fma.rn.f32 	%f1771, %f762, %f782, %f154;
	fma.rn.f32 	%f1770, %f762, %f783, %f155;
	fma.rn.f32 	%f1769, %f762, %f784, %f156;
	fma.rn.f32 	%f1768, %f762, %f785, %f157;
	fma.rn.f32 	%f1767, %f762, %f786, %f158;
	fma.rn.f32 	%f1766, %f762, %f787, %f159;
	fma.rn.f32 	%f1765, %f762, %f788, %f160;
	fma.rn.f32 	%f1764, %f763, %f769, %f161;
	fma.rn.f32 	%f1763, %f763, %f770, %f162;
	fma.rn.f32 	%f1762, %f763, %f771, %f163;
	fma.rn.f32 	%f1761, %f763, %f772, %f164;
	fma.rn.f32 	%f1760, %f763, %f773, %f165;
	fma.rn.f32 	%f1759, %f763, %f774, %f166;
	fma.rn.f32 	%f1758, %f763, %f775, %f167;
	fma.rn.f32 	%f1757, %f763, %f776, %f168;
	fma.rn.f32 	%f1756, %f763, %f777, %f169;
	fma.rn.f32 	%f1755, %f763, %f778, %f170;
	fma.rn.f32 	%f1754, %f763, %f779, %f171;
	fma.rn.f32 	%f1753, %f763, %f780, %f172;
	fma.rn.f32 	%f1752, %f763, %f781, %f173;
	fma.rn.f32 	%f1751, %f763, %f782, %f174;
	fma.rn.f32 	%f1750, %f763, %f783, %f175;
	fma.rn.f32 	%f1749, %f763, %f784, %f176;
	fma.rn.f32 	%f1748, %f763, %f785, %f177;
	fma.rn.f32 	%f1747, %f763, %f786, %f178;
	fma.rn.f32 	%f1746, %f763, %f787, %f179;
	fma.rn.f32 	%f1745, %f763, %f788, %f180;
	fma.rn.f32 	%f1744, %f764, %f769, %f181;
	fma.rn.f32 	%f1743, %f764, %f770, %f182;
	fma.rn.f32 	%f1742, %f764, %f771, %f183;
	fma.rn.f32 	%f1741, %f764, %f772, %f184;
	fma.rn.f32 	%f1740, %f764, %f773, %f185;
	fma.rn.f32 	%f1739, %f764, %f774, %f186;
	fma.rn.f32 	%f1738, %f764, %f775, %f187;
	fma.rn.f32 	%f1737, %f764, %f776, %f188;
	fma.rn.f32 	%f1736, %f764, %f777, %f189;
	fma.rn.f32 	%f1735, %f764, %f778, %f190;
	fma.rn.f32 	%f1734, %f764, %f779, %f191;
	fma.rn.f32 	%f1733, %f764, %f780, %f192;
	fma.rn.f32 	%f1732, %f764, %f781, %f193;
	fma.rn.f32 	%f1731, %f764, %f782, %f194;
	fma.rn.f32 	%f1730, %f764, %f783, %f195;
	fma.rn.f32 	%f1729, %f764, %f784, %f196;
	fma.rn.f32 	%f1728, %f764, %f785, %f197;
	fma.rn.f32 	%f1727, %f764, %f786, %f198;
	fma.rn.f32 	%f1726, %f764, %f787, %f199;
	fma.rn.f32 	%f1725, %f764, %f788, %f200;
	fma.rn.f32 	%f1724, %f765, %f769, %f201;
	fma.rn.f32 	%f1723, %f765, %f770, %f202;
	fma.rn.f32 	%f1722, %f765, %f771, %f203;
	fma.rn.f32 	%f1721, %f765, %f772, %f204;
	fma.rn.f32 	%f1720, %f765, %f773, %f205;
	fma.rn.f32 	%f1719, %f765, %f774, %f206;
	fma.rn.f32 	%f1718, %f765, %f775, %f207;
	fma.rn.f32 	%f1717, %f765, %f776, %f208;
	fma.rn.f32 	%f1716, %f765, %f777, %f209;
	fma.rn.f32 	%f1715, %f765, %f778, %f210;
	fma.rn.f32 	%f1714, %f765, %f779, %f211;
	fma.rn.f32 	%f1713, %f765, %f780, %f212;
	fma.rn.f32 	%f1712, %f765, %f781, %f213;
	fma.rn.f32 	%f1711, %f765, %f782, %f214;
	fma.rn.f32 	%f1710, %f765, %f783, %f215;
	fma.rn.f32 	%f1709, %f765, %f784, %f216;
	fma.rn.f32 	%f1708, %f765, %f785, %f217;
	fma.rn.f32 	%f1707, %f765, %f786, %f218;
	fma.rn.f32 	%f1706, %f765, %f787, %f219;
	fma.rn.f32 	%f1705, %f765, %f788, %f220;
	fma.rn.f32 	%f1704, %f766, %f769, %f221;
	fma.rn.f32 	%f1703, %f766, %f770, %f222;
	fma.rn.f32 	%f1702, %f766, %f771, %f223;
	fma.rn.f32 	%f1701, %f766, %f772, %f224;
	fma.rn.f32 	%f1700, %f766, %f773, %f225;
	fma.rn.f32 	%f1699, %f766, %f774, %f226;
	fma.rn.f32 	%f1698, %f766, %f775, %f227;
	fma.rn.f32 	%f1697, %f766, %f776, %f228;
	fma.rn.f32 	%f1696, %f766, %f777, %f229;
	fma.rn.f32 	%f1695, %f766, %f778, %f230;
	fma.rn.f32 	%f1694, %f766, %f779, %f231;
	fma.rn.f32 	%f1693, %f766, %f780, %f232;
	fma.rn.f32 	%f1692, %f766, %f781, %f233;
	fma.rn.f32 	%f1691, %f766, %f782, %f234;
	fma.rn.f32 	%f1690, %f766, %f783, %f235;
	fma.rn.f32 	%f1689, %f766, %f784, %f236;
	fma.rn.f32 	%f1688, %f766, %f785, %f237;
	fma.rn.f32 	%f1687, %f766, %f786, %f238;
	fma.rn.f32 	%f1686, %f766, %f787, %f239;
	fma.rn.f32 	%f1685, %f766, %f788, %f240;
	fma.rn.f32 	%f1684, %f767, %f769, %f241;
	fma.rn.f32 	%f1683, %f767, %f770, %f242;
	fma.rn.f32 	%f1682, %f767, %f771, %f243;
	fma.rn.f32 	%f1681, %f767, %f772, %f244;
	fma.rn.f32 	%f1680, %f767, %f773, %f245;
	fma.rn.f32 	%f1679, %f767, %f774, %f246;
	fma.rn.f32 	%f1678, %f767, %f775, %f247;
	fma.rn.f32 	%f1677, %f767, %f776, %f248;
	fma.rn.f32 	%f1676, %f767, %f777, %f249;
	fma.rn.f32 	%f1675, %f767, %f778, %f250;
	fma.rn.f32 	%f1674, %f767, %f779, %f251;
	fma.rn.f32 	%f1673, %f767, %f780, %f252;
	fma.rn.f32 	%f1672, %f767, %f781, %f253;
	fma.rn.f32 	%f1671, %f767, %f782, %f254;
	fma.rn.f32 	%f1670, %f767, %f783, %f255;
	fma.rn.f32 	%f1669, %f767, %f784, %f256;
	fma.rn.f32 	%f1668, %f767, %f785, %f257;
	fma.rn.f32 	%f1667, %f767, %f786, %f258;
	fma.rn.f32 	%f1666, %f767, %f787, %f259;
	fma.rn.f32 	%f1665, %f767, %f788, %f260;
	fma.rn.f32 	%f1664, %f768, %f769, %f261;
	fma.rn.f32 	%f1663, %f768, %f770, %f262;
	fma.rn.f32 	%f1662, %f768, %f771, %f263;
	fma.rn.f32 	%f1661, %f768, %f772, %f264;
	fma.rn.f32 	%f1660, %f768, %f773, %f265;
	fma.rn.f32 	%f1659, %f768, %f774, %f266;
	fma.rn.f32 	%f1658, %f768, %f775, %f267;
	fma.rn.f32 	%f1657, %f768, %f776, %f268;
	fma.rn.f32 	%f1656, %f768, %f777, %f269;
	fma.rn.f32 	%f1785, %f768, %f778, %f270;
	fma.rn.f32 	%f1786, %f768, %f779, %f271;
	fma.rn.f32 	%f1787, %f768, %f780, %f272;
	fma.rn.f32 	%f1788, %f768, %f781, %f273;
	fma.rn.f32 	%f1789, %f768, %f782, %f274;
	fma.rn.f32 	%f1790, %f768, %f783, %f275;
	fma.rn.f32 	%f1791, %f768, %f784, %f276;
	fma.rn.f32 	%f1792, %f768, %f785, %f277;
	fma.rn.f32 	%f1793, %f768, %f786, %f278;
	fma.rn.f32 	%f1794, %f768, %f787, %f279;
	fma.rn.f32 	%f1795, %f768, %f788, %f280;
	ld.global.f32 	%f789, [%rd62+1592];
	ld.global.f32 	%f790, [%rd62+1588];
	ld.global.f32 	%f791, [%rd62+1584];
	ld.global.f32 	%f792, [%rd62+1580];
	ld.global.f32 	%f793, [%rd62+1576];
	ld.global.f32 	%f794, [%rd62+1572];
	ld.global.f32 	%f795, [%rd62+1568];
	mov.u32 	%r143, _ZZ56InputBatch_128_Input_7x7_InChannel_576_OutChannel_160_v1PKfS0_PfiiiiiiiiiiiiE18inputSharedBuffer1;
	add.s32 	%r144, %r143, %r136;
	st.shared.f32 	[%r144], %f795;
	st.shared.f32 	[%r144+4], %f794;
	st.shared.f32 	[%r144+8], %f793;
	st.shared.f32 	[%r144+12], %f792;
	st.shared.f32 	[%r144+16], %f791;
	st.shared.f32 	[%r144+20], %f790;
	st.shared.f32 	[%r144+24], %f789;
	@%p6 bra 	$L__BB4_10;
	ld.param.u32 	%r1015, [_Z56InputBatch_128_Input_7x7_InChannel_576_OutChannel_160_v1PKfS0_Pfiiiiiiiiiiii_param_4];
	ld.param.u64 	%rd130, [_Z56InputBatch_128_Input_7x7_InChannel_576_OutChannel_160_v1PKfS0_Pfiiiiiiiiiiii_param_1];
	mov.u32 	%r145, %tid.x;
	shr.u32 	%r146, %r145, 3;
	and.b32  	%r147, %r145, 7;
	mad.lo.s32 	%r148, %r1015, %r146, %r147;
	add.s32 	%r149, %r148, %r15;
	cvta.to.global.u64 	%rd63, %rd130;
	mul.wide.u32 	%rd64, %r149, 4;
	add.s64 	%rd65, %rd63, %rd64;
	ld.global.f32 	%f796, [%rd65];
	mul.wide.u32 	%rd66, %r16, 4;
	add.s64 	%rd67, %rd63, %rd66;
	ld.global.f32 	%f797, [%rd67];
	mul.wide.u32 	%rd68, %r17, 4;
	add.s64 	%rd69, %rd63, %rd68;
	ld.global.f32 	%f798, [%rd69];
	mul.wide.u32 	%rd70, %r18, 4;
	add.s64 	%rd71, %rd63, %rd70;
	ld.global.f32 	%f799, [%rd71];
	mul.wide.u32 	%rd72, %r19, 4;
	add.s64 	%rd73, %rd63, %rd72;
	ld.global.f32 	%f800, [%rd73];
	mul.wide.u32 	%rd74, %r20, 4;
	add.s64 	%rd75, %rd63, %rd74;
	ld.global.f32 	%f801, [%rd75];
	mul.wide.u32 	%rd76, %r21, 4;
	add.s64 	%rd77, %rd63, %rd76;
	ld.global.f32 	%f802, [%rd77];
	mul.wide.u32 	%rd78, %r22, 4;
	add.s64 	%rd79, %rd63, %rd78;
	ld.global.f32 	%f803, [%rd79];
	mul.wide.u32 	%rd80, %r23, 4;
	add.s64 	%rd81, %rd63, %rd80;
	ld.global.f32 	%f804, [%rd81];
	mul.wide.u32 	%rd82, %r24, 4;
	add.s64 	%rd83, %rd63, %rd82;
	ld.global.f32 	%f805, [%rd83];
	mul.wide.u32 	%rd84, %r25, 4;
	add.s64 	%rd85, %rd63, %rd84;
	ld.global.f32 	%f806, [%rd85];
	mul.wide.u32 	%rd86, %r26, 4;
	add.s64 	%rd87, %rd63, %rd86;
	ld.global.f32 	%f807, [%rd87];
	mul.wide.u32 	%rd88, %r27, 4;
	add.s64 	%rd89, %rd63, %rd88;
	ld.global.f32 	%f808, [%rd89];
	mul.wide.u32 	%rd90, %r28, 4;
	add.s64 	%rd91, %rd63, %rd90;
	ld.global.f32 	%f809, [%rd91];
	mul.wide.u32 	%rd92, %r29, 4;
	add.s64 	%rd93, %rd63, %rd92;
	ld.global.f32 	%f810, [%rd93];
	mul.wide.u32 	%rd94, %r30, 4;
	add.s64 	%rd95, %rd63, %rd94;
	ld.global.f32 	%f811, [%rd95];
	mul.wide.u32 	%rd96, %r31, 4;
	add.s64 	%rd97, %rd63, %rd96;
	ld.global.f32 	%f812, [%rd97];
	mul.wide.u32 	%rd98, %r32, 4;
	add.s64 	%rd99, %rd63, %rd98;
	ld.global.f32 	%f813, [%rd99];
	mul.wide.u32 	%rd100, %r33, 4;
	add.s64 	%rd101, %rd63, %rd100;
	ld.global.f32 	%f814, [%rd101];
	mul.wide.u32 	%rd102, %r34, 4;
	add.s64 	%rd103, %rd63, %rd102;
	ld.global.f32 	%f815, [%rd103];
	shl.b32 	%r150, %r145, 2;
	and.b32  	%r151, %r150, 124;
	mov.u32 	%r152, _ZZ56InputBatch_128_Input_7x7_InChannel_576_OutChannel_160_v1PKfS0_PfiiiiiiiiiiiiE19filterSharedBuffer1;
	add.s32 	%r153, %r152, %r151;
	st.shared.f32 	[%r153], %f796;
	st.shared.f32 	[%r153+128], %f797;
	st.shared.f32 	[%r153+256], %f798;
	st.shared.f32 	[%r153+384], %f799;
	st.shared.f32 	[%r153+512], %f800;
	st.shared.f32 	[%r153+640], %f801;
	st.shared.f32 	[%r153+768], %f802;
	st.shared.f32 	[%r153+896], %f803;
	st.shared.f32 	[%r153+1024], %f804;
	st.shared.f32 	[%r153+1152], %f805;
	st.shared.f32 	[%r153+1280], %f806;
	st.shared.f32 	[%r153+1408], %f807;
	st.shared.f32 	[%r153+1536], %f808;
	st.shared.f32 	[%r153+1664], %f809;
	st.shared.f32 	[%r153+1792], %f810;
	st.shared.f32 	[%r153+1920], %f811;
	st.shared.f32 	[%r153+2048], %f812;
	st.shared.f32 	[%r153+2176], %f813;
	st.shared.f32 	[%r153+2304], %f814;
	st.shared.f32 	[%r153+2432], %f815;
$L__BB4_10:
	bar.sync 	0;
	add.s32 	%r1021, %r1021, 1;
	setp.ne.s32 	%p7, %r1021, %r11;
	add.s32 	%r1023, %r1023, 784;
	mov.u32 	%r1022, %r15;
	@%p7 bra 	$L__BB4_6;
$L__BB4_11:
	ld.param.u32 	%r1019, [_Z56InputBatch_128_Input_7x7_InChannel_576_OutChannel_160_v1PKfS0_Pfiiiiiiiiiiii_param_14];
	ld.param.u32 	%r1017, [_Z56InputBatch_128_Input_7x7_InChannel_576_OutChannel_160_v1PKfS0_Pfiiiiiiiiiiii_param_12];
	mov.b32 	%r154, %f1784;
	shfl.sync.down.b32	%r155|%p8, %r154, 4, 6175, -1;
	mov.b32 	%f816, %r155;
	add.f32 	%f817, %f1784, %f816;
	mov.b32 	%r156, %f1783;
	shfl.sync.down.b32	%r157|%p9, %r156, 4, 6175, -1;
	mov.b32 	%f818, %r157;
	add.f32 	%f819, %f1783, %f818;
	mov.b32 	%r158, %f1782;
	shfl.sync.down.b32	%r159|%p10, %r158, 4, 6175, -1;
	mov.b32 	%f820, %r159;
	add.f32 	%f821, %f1782, %f820;
	mov.b32 	%r160, %f1781;
	shfl.sync.down.b32	%r161|%p11, %r160, 4, 6175, -1;
	mov.b32 	%f822, %r161;
	add.f32 	%f823, %f1781, %f822;
	mov.b32 	%r162, %f1780;
	shfl.sync.down.b32	%r163|%p12, %r162, 4, 6175, -1;
	mov.b32 	%f824, %r163;
	add.f32 	%f825, %f1780, %f824;
	mov.b32 	%r164, %f1779;
	shfl.sync.down.b32	%r165|%p13, %r164, 4, 6175, -1;
	mov.b32 	%f826, %r165;
	add.f32 	%f827, %f1779, %f826;
	mov.b32 	%r166, %f1778;
	shfl.sync.down.b32	%r167|%p14, %r166, 4, 6175, -1;
	mov.b32 	%f828, %r167;
	add.f32 	%f829, %f1778, %f828;
	mov.b32 	%r168, %f1777;
	shfl.sync.down.b32	%r169|%p15, %r168, 4, 6175, -1;
	mov.b32 	%f830, %r169;
	add.f32 	%f831, %f1777, %f830;
	mov.b32 	%r170, %f1776;
	shfl.sync.down.b32	%r171|%p16, %r170, 4, 6175, -1;
	mov.b32 	%f832, %r171;
	add.f32 	%f833, %f1776, %f832;
	mov.b32 	%r172, %f1775;
	shfl.sync.down.b32	%r173|%p17, %r172, 4, 6175, -1;
	mov.b32 	%f834, %r173;
	add.f32 	%f835, %f1775, %f834;
	mov.b32 	%r174, %f1774;
	shfl.sync.down.b32	%r175|%p18, %r174, 4, 6175, -1;
	mov.b32 	%f836, %r175;
	add.f32 	%f837, %f1774, %f836;
	mov.b32 	%r176, %f1773;
	shfl.sync.down.b32	%r177|%p19, %r176, 4, 6175, -1;
	mov.b32 	%f838, %r177;
	add.f32 	%f839, %f1773, %f838;
	mov.b32 	%r178, %f1772;
	shfl.sync.down.b32	%r179|%p20, %r178, 4, 6175, -1;
	mov.b32 	%f840, %r179;
	add.f32 	%f841, %f1772, %f840;
	mov.b32 	%r180, %f1771;
	shfl.sync.down.b32	%r181|%p21, %r180, 4, 6175, -1;
	mov.b32 	%f842, %r181;
	add.f32 	%f843, %f1771, %f842;
	mov.b32 	%r182, %f1770;
	shfl.sync.down.b32	%r183|%p22, %r182, 4, 6175, -1;
	mov.b32 	%f844, %r183;
	add.f32 	%f845, %f1770, %f844;
	mov.b32 	%r184, %f1769;
	shfl.sync.down.b32	%r185|%p23, %r184, 4, 6175, -1;
	mov.b32 	%f846, %r185;
	add.f32 	%f847, %f1769, %f846;
	mov.b32 	%r186, %f1768;
	shfl.sync.down.b32	%r187|%p24, %r186, 4, 6175, -1;
	mov.b32 	%f848, %r187;
	add.f32 	%f849, %f1768, %f848;
	mov.b32 	%r188, %f1767;
	shfl.sync.down.b32	%r189|%p25, %r188, 4, 6175, -1;
	mov.b32 	%f850, %r189;
	add.f32 	%f851, %f1767, %f850;
	mov.b32 	%r190, %f1766;
	shfl.sync.down.b32	%r191|%p26, %r190, 4, 6175, -1;
	mov.b32 	%f852, %r191;
	add.f32 	%f853, %f1766, %f852;
	mov.b32 	%r192, %f1765;
	shfl.sync.down.b32	%r193|%p27, %r192, 4, 6175, -1;
	mov.b32 	%f854, %r193;
	add.f32 	%f855, %f1765, %f854;
	mov.b32 	%r194, %f1764;
	shfl.sync.down.b32	%r195|%p28, %r194, 4, 6175, -1;
	mov.b32 	%f856, %r195;
	add.f32 	%f857, %f1764, %f856;
	mov.b32 	%r196, %f1763;
	shfl.sync.down.b32	%r197|%p29, %r196, 4, 6175, -1;
	mov.b32 	%f858, %r197;
	add.f32 	%f859, %f1763, %f858;
	mov.b32 	%r198, %f1762;
	shfl.sync.down.b32	%r199|%p30, %r198, 4, 6175, -1;
	mov.b32 	%f860, %r199;
	add.f32 	%f861, %f1762, %f860;
	mov.b32 	%r200, %f1761;
	shfl.sync.down.b32	%r201|%p31, %r200, 4, 6175, -1;
	mov.b32 	%f862, %r201;
	add.f32 	%f863, %f1761, %f862;
	mov.b32 	%r202, %f1760;
	shfl.sync.down.b32	%r203|%p32, %r202, 4, 6175, -1;
	mov.b32 	%f864, %r203;
	add.f32 	%f865, %f1760, %f864;
	mov.b32 	%r204, %f1759;
	shfl.sync.down.b32	%r205|%p33, %r204, 4, 6175, -1;
	mov.b32 	%f866, %r205;
	add.f32 	%f867, %f1759, %f866;
	mov.b32 	%r206, %f1758;
	shfl.sync.down.b32	%r207|%p34, %r206, 4, 6175, -1;
	mov.b32 	%f868, %r207;
	add.f32 	%f869, %f1758, %f868;
	mov.b32 	%r208, %f1757;
	shfl.sync.down.b32	%r209|%p35, %r208, 4, 6175, -1;
	mov.b32 	%f870, %r209;
	add.f32 	%f871, %f1757, %f870;
	mov.b32 	%r210, %f1756;
	shfl.sync.down.b32	%r211|%p36, %r210, 4, 6175, -1;
	mov.b32 	%f872, %r211;
	add.f32 	%f873, %f1756, %f872;
	mov.b32 	%r212, %f1755;
	shfl.sync.down.b32	%r213|%p37, %r212, 4, 6175, -1;
	mov.b32 	%f874, %r213;
	add.f32 	%f875, %f1755, %f874;
	mov.b32 	%r214, %f1754;
	shfl.sync.down.b32	%r215|%p38, %r214, 4, 6175, -1;
	mov.b32 	%f876, %r215;
	add.f32 	%f877, %f1754, %f876;
	mov.b32 	%r216, %f1753;
	shfl.sync.down.b32	%r217|%p39, %r216, 4, 6175, -1;
	mov.b32 	%f878, %r217;
	add.f32 	%f879, %f1753, %f878;
	mov.b32 	%r218, %f1752;
	shfl.sync.down.b32	%r219|%p40, %r218, 4, 6175, -1;
	mov.b32 	%f880, %r219;
	add.f32 	%f881, %f1752, %f880;
	mov.b32 	%r220, %f1751;
	shfl.sync.down.b32	%r221|%p41, %r220, 4, 6175, -1;
	mov.b32 	%f882, %r221;
	add.f32 	%f883, %f1751, %f882;
	mov.b32 	%r222, %f1750;
	shfl.sync.down.b32	%r223|%p42, %r222, 4, 6175, -1;
	mov.b32 	%f884, %r223;
	add.f32 	%f885, %f1750, %f884;
	mov.b32 	%r224, %f1749;
	shfl.sync.down.b32	%r225|%p43, %r224, 4, 6175, -1;
	mov.b32 	%f886, %r225;
	add.f32 	%f887, %f1749, %f886;
	mov.b32 	%r226, %f1748;
	shfl.sync.down.b32	%r227|%p44, %r226, 4, 6175, -1;
	mov.b32 	%f888, %r227;
	add.f32 	%f889, %f1748, %f888;
	mov.b32 	%r228, %f1747;
	shfl.sync.down.b32	%r229|%p45, %r228, 4, 6175, -1;
	mov.b32 	%f890, %r229;
	add.f32 	%f891, %f1747, %f890;
	mov.b32 	%r230, %f1746;
	shfl.sync.down.b32	%r231|%p46, %r230, 4, 6175, -1;
	mov.b32 	%f892, %r231;
	add.f32 	%f893, %f1746, %f892;
	mov.b32 	%r232, %f1745;
	shfl.sync.down.b32	%r233|%p47, %r232, 4, 6175, -1;
	mov.b32 	%f894, %r233;
	add.f32 	%f895, %f1745, %f894;
	mov.b32 	%r234, %f1744;
	shfl.sync.down.b32	%r235|%p48, %r234, 4, 6175, -1;
	mov.b32 	%f896, %r235;
	add.f32 	%f897, %f1744, %f896;
	mov.b32 	%r236, %f1743;
	shfl.sync.down.b32	%r237|%p49, %r236, 4, 6175, -1;
	mov.b32 	%f898, %r237;
	add.f32 	%f899, %f1743, %f898;
	mov.b32 	%r238, %f1742;
	shfl.sync.down.b32	%r239|%p50, %r238, 4, 6175, -1;
	mov.b32 	%f900, %r239;
	add.f32 	%f901, %f1742, %f900;
	mov.b32 	%r240, %f1741;
	shfl.sync.down.b32	%r241|%p51, %r240, 4, 6175, -1;
	mov.b32 	%f902, %r241;
	add.f32 	%f903, %f1741, %f902;
	mov.b32 	%r242, %f1740;
	shfl.sync.down.b32	%r243|%p52, %r242, 4, 6175, -1;
	mov.b32 	%f904, %r243;
	add.f32 	%f905, %f1740, %f904;
	mov.b32 	%r244, %f1739;
	shfl.sync.down.b32	%r245|%p53, %r244, 4, 6175, -1;
	mov.b32 	%f906, %r245;
	add.f32 	%f907, %f1739, %f906;
	mov.b32 	%r246, %f1738;
	shfl.sync.down.b32	%r247|%p54, %r246, 4, 6175, -1;
	mov.b32 	%f908, %r247;
	add.f32 	%f909, %f1738, %f908;
	mov.b32 	%r248, %f1737;
	shfl.sync.down.b32	%r249|%p55, %r248, 4, 6175, -1;
	mov.b32 	%f910, %r249;
	add.f32 	%f911, %f1737, %f910;
	mov.b32 	%r250, %f1736;
	shfl.sync.down.b32	%r251|%p56, %r250, 4, 6175, -1;
	mov.b32 	%f912, %r251;
	add.f32 	%f913, %f1736, %f912;
	mov.b32 	%r252, %f1735;
	shfl.sync.down.b32	%r253|%p57, %r252, 4, 6175, -1;
	mov.b32 	%f914, %r253;
	add.f32 	%f915, %f1735, %f914;
	mov.b32 	%r254, %f1734;
	shfl.sync.down.b32	%r255|%p58, %r254, 4, 6175, -1;
	mov.b32 	%f916, %r255;
	add.f32 	%f917, %f1734, %f916;
	mov.b32 	%r256, %f1733;
	shfl.sync.down.b32	%r257|%p59, %r256, 4, 6175, -1;
	mov.b32 	%f918, %r257;
	add.f32 	%f919, %f1733, %f918;
	mov.b32 	%r258, %f1732;
	shfl.sync.down.b32	%r259|%p60, %r258, 4, 6175, -1;
	mov.b32 	%f920, %r259;
	add.f32 	%f921, %f1732, %f920;
	mov.b32 	%r260, %f1731;
	shfl.sync.down.b32	%r261|%p61, %r260, 4, 6175, -1;
	mov.b32 	%f922, %r261;
	add.f32 	%f923, %f1731, %f922;
	mov.b32 	%r262, %f1730;
	shfl.sync.down.b32	%r263|%p62, %r262, 4, 6175, -1;
	mov.b32 	%f924, %r263;
	add.f32 	%f925, %f1730, %f924;
	mov.b32 	%r264, %f1729;
	shfl.sync.down.b32	%r265|%p63, %r264, 4, 6175, -1;
	mov.b32 	%f926, %r265;
	add.f32 	%f927, %f1729, %f926;
	mov.b32 	%r266, %f1728;
	shfl.sync.down.b32	%r267|%p64, %r266, 4, 6175, -1;
	mov.b32 	%f928, %r267;
	add.f32 	%f929, %f1728, %f928;
	mov.b32 	%r268, %f1727;
	shfl.sync.down.b32	%r269|%p65, %r268, 4, 6175, -1;
	mov.b32 	%f930, %r269;
	add.f32 	%f931, %f1727, %f930;
	mov.b32 	%r270, %f1726;
	shfl.sync.down.b32	%r271|%p66, %r270, 4, 6175, -1;
	mov.b32 	%f932, %r271;
	add.f32 	%f933, %f1726, %f932;
	mov.b32 	%r272, %f1725;
	shfl.sync.down.b32	%r273|%p67, %r272, 4, 6175, -1;
	mov.b32 	%f934, %r273;
	add.f32 	%f935, %f1725, %f934;
	mov.b32 	%r274, %f1724;
	shfl.sync.down.b32	%r275|%p68, %r274, 4, 6175, -1;
	mov.b32 	%f936, %r275;
	add.f32 	%f937, %f1724, %f936;
	mov.b32 	%r276, %f1723;
	shfl.sync.down.b32	%r277|%p69, %r276, 4, 6175, -1;
	mov.b32 	%f938, %r277;
	add.f32 	%f939, %f1723, %f938;
	mov.b32 	%r278, %f1722;
	shfl.sync.down.b32	%r279|%p70, %r278, 4, 6175, -1;
	mov.b32 	%f940, %r279;
	add.f32 	%f941, %f1722, %f940;
	mov.b32 	%r280, %f1721;
	shfl.sync.down.b32	%r281|%p71, %r280, 4, 6175, -1;
	mov.b32 	%f942, %r281;
	add.f32 	%f943, %f1721, %f942;
	mov.b32 	%r282, %f1720;
	shfl.sync.down.b32	%r283|%p72, %r282, 4, 6175, -1;
	mov.b32 	%f944, %r283;
	add.f32 	%f945, %f1720, %f944;
	mov.b32 	%r284, %f1719;
	shfl.sync.down.b32	%r285|%p73, %r284, 4, 6175, -1;
	mov.b32 	%f946, %r285;
	add.f32 	%f947, %f1719, %f946;
	mov.b32 	%r286, %f1718;
	shfl.sync.down.b32	%r287|%p74, %r286, 4, 6175, -1;
	mov.b32 	%f948, %r287;
	add.f32 	%f949, %f1718, %f948;
	mov.b32 	%r288, %f1717;
	shfl.sync.down.b32	%r289|%p75, %r288, 4, 6175, -1;
	mov.b32 	%f950, %r289;
	add.f32 	%f951, %f1717, %f950;
	mov.b32 	%r290, %f1716;
	shfl.sync.down.b32	%r291|%p76, %r290, 4, 6175, -1;
	mov.b32 	%f952, %r291;
	add.f32 	%f953, %f1716, %f952;
	mov.b32 	%r292, %f1715;
	shfl.sync.down.b32	%r293|%p77, %r292, 4, 6175, -1;
	mov.b32 	%f954, %r293;
	add.f32 	%f955, %f1715, %f954;
	mov.b32 	%r294, %f1714;
	shfl.sync.down.b32	%r295|%p78, %r294, 4, 6175, -1;
	mov.b32 	%f956, %r295;
	add.f32 	%f957, %f1714, %f956;
	mov.b32 	%r296, %f1713;
	shfl.sync.down.b32	%r297|%p79, %r296, 4, 6175, -1;
	mov.b32 	%f958, %r297;
	add.f32 	%f959, %f1713, %f958;
	mov.b32 	%r298, %f1712;
	shfl.sync.down.b32	%r299|%p80, %r298, 4, 6175, -1;
	mov.b32 	%f960, %r299;
	add.f32 	%f961, %f1712, %f960;
	mov.b32 	%r300, %f1711;
	shfl.sync.down.b32	%r301|%p81, %r300, 4, 6175, -1;
	mov.b32 	%f962, %r301;
	add.f32 	%f963, %f1711, %f962;
	mov.b32 	%r302, %f1710;
	shfl.sync.down.b32	%r303|%p82, %r302, 4, 6175, -1;
	mov.b32 	%f964, %r303;
	add.f32 	%f965, %f1710, %f964;
	mov.b32 	%r304, %f1709;
	shfl.sync.down.b32	%r305|%p83, %r304, 4, 6175, -1;
	mov.b32 	%f966, %r305;
	add.f32 	%f967, %f1709, %f966;
	mov.b32 	%r306, %f1708;
	shfl.sync.down.b32	%r307|%p84, %r306, 4, 6175, -1;
	mov.b32 	%f968, %r307;
	add.f32 	%f969, %f1708, %f968;
	mov.b32 	%r308, %f1707;
	shfl.sync.down.b32	%r309|%p85, %r308, 4, 6175, -1;
	mov.b32 	%f970, %r309;
	add.f32 	%f971, %f1707, %f970;
	mov.b32 	%r310, %f1706;
	shfl.sync.down.b32	%r311|%p86, %r310, 4, 6175, -1;
	mov.b32 	%f972, %r311;
	add.f32 	%f973, %f1706, %f972;
	mov.b32 	%r312, %f1705;
	shfl.sync.down.b32	%r313|%p87, %r312, 4, 6175, -1;
	mov.b32 	%f974, %r313;
	add.f32 	%f975, %f1705, %f974;
	mov.b32 	%r314, %f1704;
	shfl.sync.down.b32	%r315|%p88, %r314, 4, 6175, -1;
	mov.b32 	%f976, %r315;
	add.f32 	%f977, %f1704, %f976;
	mov.b32 	%r316, %f1703;
	shfl.sync.down.b32	%r317|%p89, %r316, 4, 6175, -1;
	mov.b32 	%f978, %r317;
	add.f32 	%f979, %f1703, %f978;
	mov.b32 	%r318, %f1702;
	shfl.sync.down.b32	%r319|%p90, %r318, 4, 6175, -1;
	mov.b32 	%f980, %r319;
	add.f32 	%f981, %f1702, %f980;
	mov.b32 	%r320, %f1701;
	shfl.sync.down.b32	%r321|%p91, %r320, 4, 6175, -1;
	mov.b32 	%f982, %r321;
	add.f32 	%f983, %f1701, %f982;
	mov.b32 	%r322, %f1700;
	shfl.sync.down.b32	%r323|%p92, %r322, 4, 6175, -1;
	mov.b32 	%f984, %r323;
	add.f32 	%f985, %f1700, %f984;
	mov.b32 	%r324, %f1699;
	shfl.sync.down.b32	%r325|%p93, %r324, 4, 6175, -1;
	mov.b32 	%f986, %r325;
	add.f32 	%f987, %f1699, %f986;
	mov.b32 	%r326, %f1698;
	shfl.sync.down.b32	%r327|%p94, %r326, 4, 6175, -1;
	mov.b32 	%f988, %r327;
	add.f32 	%f989, %f1698, %f988;
	mov.b32 	%r328, %f1697;
	shfl.sync.down.b32	%r329|%p95, %r328, 4, 6175, -1;
	mov.b32 	%f990, %r329;
	add.f32 	%f991, %f1697, %f990;
	mov.b32 	%r330, %f1696;
	shfl.sync.down.b32	%r331|%p96, %r330, 4, 6175, -1;
	mov.b32 	%f992, %r331;
	add.f32 	%f993, %f1696, %f992;
	mov.b32 	%r332, %f1695;
	shfl.sync.down.b32	%r333|%p97, %r332, 4, 6175, -1;
	mov.b32 	%f994, %r333;
	add.f32 	%f995, %f1695, %f994;
	mov.b32 	%r334, %f1694;
	shfl.sync.down.b32	%r335|%p98, %r334, 4, 6175, -1;
	mov.b32 	%f996, %r335;
	add.f32 	%f997, %f1694, %f996;
	mov.b32 	%r336, %f1693;
	shfl.sync.down.b32	%r337|%p99, %r336, 4, 6175, -1;
	mov.b32 	%f998, %r337;
	add.f32 	%f999, %f1693, %f998;
	mov.b32 	%r338, %f1692;
	shfl.sync.down.b32	%r339|%p100, %r338, 4, 6175, -1;
	mov.b32 	%f1000, %r339;
	add.f32 	%f1001, %f1692, %f1000;
	mov.b32 	%r340, %f1691;
	shfl.sync.down.b32	%r341|%p101, %r340, 4, 6175, -1;
	mov.b32 	%f1002, %r341;
	add.f32 	%f1003, %f1691, %f1002;
	mov.b32 	%r342, %f1690;
	shfl.sync.down.b32	%r343|%p102, %r342, 4, 6175, -1;
	mov.b32 	%f1004, %r343;
	add.f32 	%f1005, %f1690, %f1004;
	mov.b32 	%r344, %f1689;
	shfl.sync.down.b32	%r345|%p103, %r344, 4, 6175, -1;
	mov.b32 	%f1006, %r345;
	add.f32 	%f1007, %f1689, %f1006;
	mov.b32 	%r346, %f1688;
	shfl.sync.down.b32	%r347|%p104, %r346, 4, 6175, -1;
	mov.b32 	%f1008, %r347;
	add.f32 	%f1009, %f1688, %f1008;
	mov.b32 	%r348, %f1687;
	shfl.sync.down.b32	%r349|%p105, %r348, 4, 6175, -1;
	mov.b32 	%f1010, %r349;
	add.f32 	%f1011, %f1687, %f1010;
	mov.b32 	%r350, %f1686;
	shfl.sync.down.b32	%r351|%p106, %r350, 4, 6175, -1;
	mov.b32 	%f1012, %r351;
	add.f32 	%f1013, %f1686, %f1012;
	mov.b32 	%r352, %f1685;
	shfl.sync.down.b32	%r353|%p107, %r352, 4, 6175, -1;
	mov.b32 	%f1014, %r353;
	add.f32 	%f1015, %f1685, %f1014;
	mov.b32 	%r354, %f1684;
	shfl.sync.down.b32	%r355|%p108, %r354, 4, 6175, -1;
	mov.b32 	%f1016, %r355;
	add.f32 	%f1017, %f1684, %f1016;
	mov.b32 	%r356, %f1683;
	shfl.sync.down.b32	%r357|%p109, %r356, 4, 6175, -1;
	mov.b32 	%f1018, %r357;
	add.f32 	%f1019, %f1683, %f1018;
	mov.b32 	%r358, %f1682;
	shfl.sync.down.b32	%r359|%p110, %r358, 4, 6175, -1;
	mov.b32 	%f1020, %r359;
	add.f32 	%f1021, %f1682, %f1020;
	mov.b32 	%r360, %f1681;
	shfl.sync.down.b32	%r361|%p111, %r360, 4, 6175, -1;
	mov.b32 	%f1022, %r361;
	add.f32 	%f1023, %f1681, %f1022;
	mov.b32 	%r362, %f1680;
	shfl.sync.down.b32	%r363|%p112, %r362, 4, 6175, -1;
	mov.b32 	%f1024, %r363;
	add.f32 	%f1025, %f1680, %f1024;
	mov.b32 	%r364, %f1679;
	shfl.sync.down.b32	%r365|%p113, %r364, 4, 6175, -1;
	mov.b32 	%f1026, %r365;
	add.f32 	%f1027, %f1679, %f1026;
	mov.b32 	%r366, %f1678;
	shfl.sync.down.b32	%r367|%p114, %r366, 4, 6175, -1;
	mov.b32 	%f1028, %r367;
	add.f32 	%f1029, %f1678, %f1028;
	mov.b32 	%r368, %f1677;
	shfl.sync.down.b32	%r369|%p115, %r368, 4, 6175, -1;
	mov.b32 	%f1030, %r369;
	add.f32 	%f1031, %f1677, %f1030;
	mov.b32 	%r370, %f1676;
	shfl.sync.down.b32	%r371|%p116, %r370, 4, 6175, -1;
	mov.b32 	%f1032, %r371;
	add.f32 	%f1033, %f1676, %f1032;
	mov.b32 	%r372, %f1675;
	shfl.sync.down.b32	%r373|%p117, %r372, 4, 6175, -1;
	mov.b32 	%f1034, %r373;
	add.f32 	%f1035, %f1675, %f1034;
	mov.b32 	%r374, %f1674;
	shfl.sync.down.b32	%r375|%p118, %r374, 4, 6175, -1;
	mov.b32 	%f1036, %r375;
	add.f32 	%f1037, %f1674, %f1036;
	mov.b32 	%r376, %f1673;
	shfl.sync.down.b32	%r377|%p119, %r376, 4, 6175, -1;
	mov.b32 	%f1038, %r377;
	add.f32 	%f1039, %f1673, %f1038;
	mov.b32 	%r378, %f1672;
	shfl.sync.down.b32	%r379|%p120, %r378, 4, 6175, -1;
	mov.b32 	%f1040, %r379;
	add.f32 	%f1041, %f1672, %f1040;
	mov.b32 	%r380, %f1671;
	shfl.sync.down.b32	%r381|%p121, %r380, 4, 6175, -1;
	mov.b32 	%f1042, %r381;
	add.f32 	%f1043, %f1671, %f1042;
	mov.b32 	%r382, %f1670;
	shfl.sync.down.b32	%r383|%p122, %r382, 4, 6175, -1;
	mov.b32 	%f1044, %r383;
	add.f32 	%f1045, %f1670, %f1044;
	mov.b32 	%r384, %f1669;
	shfl.sync.down.b32	%r385|%p123, %r384, 4, 6175, -1;
	mov.b32 	%f1046, %r385;
	add.f32 	%f1047, %f1669, %f1046;
	mov.b32 	%r386, %f1668;
	shfl.sync.down.b32	%r387|%p124, %r386, 4, 6175, -1;
	mov.b32 	%f1048, %r387;
	add.f32 	%f1049, %f1668, %f1048;
	mov.b32 	%r388, %f1667;
	shfl.sync.down.b32	%r389|%p125, %r388, 4, 6175, -1;
	mov.b32 	%f1050, %r389;
	add.f32 	%f1051, %f1667, %f1050;
	mov.b32 	%r390, %f1666;
	shfl.sync.down.b32	%r391|%p126, %r390, 4, 6175, -1;
	mov.b32 	%f1052, %r391;
	add.f32 	%f1053, %f1666, %f1052;
	mov.b32 	%r392, %f1665;
	shfl.sync.down.b32	%r393|%p127, %r392, 4, 6175, -1;
	mov.b32 	%f1054, %r393;
	add.f32 	%f1055, %f1665, %f1054;
	mov.b32 	%r394, %f1664;
	shfl.sync.down.b32	%r395|%p128, %r394, 4, 6175, -1;
	mov.b32 	%f1056, %r395;
	add.f32 	%f1057, %f1664, %f1056;
	mov.b32 	%r396, %f1663;
	shfl.sync.down.b32	%r397|%p129, %r396, 4, 6175, -1;
	mov.b32 	%f1058, %r397;
	add.f32 	%f1059, %f1663, %f1058;
	mov.b32 	%r398, %f1662;
	shfl.sync.down.b32	%r399|%p130, %r398, 4, 6175, -1;
	mov.b32 	%f1060, %r399;
	add.f32 	%f1061, %f1662, %f1060;
	mov.b32 	%r400, %f1661;
	shfl.sync.down.b32	%r401|%p131, %r400, 4, 6175, -1;
	mov.b32 	%f1062, %r401;
	add.f32 	%f1063, %f1661, %f1062;
	mov.b32 	%r402, %f1660;
	shfl.sync.down.b32	%r403|%p132, %r402, 4, 6175, -1;
	mov.b32 	%f1064, %r403;
	add.f32 	%f1065, %f1660, %f1064;
	mov.b32 	%r404, %f1659;
	shfl.sync.down.b32	%r405|%p133, %r404, 4, 6175, -1;
	mov.b32 	%f1066, %r405;
	add.f32 	%f1067, %f1659, %f1066;
	mov.b32 	%r406, %f1658;
	shfl.sync.down.b32	%r407|%p134, %r406, 4, 6175, -1;
	mov.b32 	%f1068, %r407;
	add.f32 	%f1069, %f1658, %f1068;
	mov.b32 	%r408, %f1657;
	shfl.sync.down.b32	%r409|%p135, %r408, 4, 6175, -1;
	mov.b32 	%f1070, %r409;
	add.f32 	%f1071, %f1657, %f1070;
	mov.b32 	%r410, %f1656;
	shfl.sync.down.b32	%r411|%p136, %r410, 4, 6175, -1;
	mov.b32 	%f1072, %r411;
	add.f32 	%f1073, %f1656, %f1072;
	mov.b32 	%r412, %f1785;
	shfl.sync.down.b32	%r413|%p137, %r412, 4, 6175, -1;
	mov.b32 	%f1074, %r413;
	add.f32 	%f1075, %f1785, %f1074;
	mov.b32 	%r414, %f1786;
	shfl.sync.down.b32	%r415|%p138, %r414, 4, 6175, -1;
	mov.b32 	%f1076, %r415;
	add.f32 	%f1077, %f1786, %f1076;
	mov.b32 	%r416, %f1787;
	shfl.sync.down.b32	%r417|%p139, %r416, 4, 6175, -1;
	mov.b32 	%f1078, %r417;
	add.f32 	%f1079, %f1787, %f1078;
	mov.b32 	%r418, %f1788;
	shfl.sync.down.b32	%r419|%p140, %r418, 4, 6175, -1;
	mov.b32 	%f1080, %r419;
	add.f32 	%f1081, %f1788, %f1080;
	mov.b32 	%r420, %f1789;
	shfl.sync.down.b32	%r421|%p141, %r420, 4, 6175, -1;
	mov.b32 	%f1082, %r421;
	add.f32 	%f1083, %f1789, %f1082;
	mov.b32 	%r422, %f1790;
	shfl.sync.down.b32	%r423|%p142, %r422, 4, 6175, -1;
	mov.b32 	%f1084, %r423;
	add.f32 	%f1085, %f1790, %f1084;
	mov.b32 	%r424, %f1791;
	shfl.sync.down.b32	%r425|%p143, %r424, 4, 6175, -1;
	mov.b32 	%f1086, %r425;
	add.f32 	%f1087, %f1791, %f1086;
	mov.b32 	%r426, %f1792;
	shfl.sync.down.b32	%r427|%p144, %r426, 4, 6175, -1;
	mov.b32 	%f1088, %r427;
	add.f32 	%f1089, %f1792, %f1088;
	mov.b32 	%r428, %f1793;
	shfl.sync.down.b32	%r429|%p145, %r428, 4, 6175, -1;
	mov.b32 	%f1090, %r429;
	add.f32 	%f1091, %f1793, %f1090;
	mov.b32 	%r430, %f1794;
	shfl.sync.down.b32	%r431|%p146, %r430, 4, 6175, -1;
	mov.b32 	%f1092, %r431;
	add.f32 	%f1093, %f1794, %f1092;
	mov.b32 	%r432, %f1795;
	shfl.sync.down.b32	%r433|%p147, %r432, 4, 6175, -1;
	mov.b32 	%f1094, %r433;
	add.f32 	%f1095, %f1795, %f1094;
	mov.b32 	%r434, %f817;
	shfl.sync.down.b32	%r435|%p148, %r434, 2, 6175, -1;
	mov.b32 	%f1096, %r435;
	add.f32 	%f1097, %f817, %f1096;
	mov.b32 	%r436, %f819;
	shfl.sync.down.b32	%r437|%p149, %r436, 2, 6175, -1;
	mov.b32 	%f1098, %r437;
	add.f32 	%f1099, %f819, %f1098;
	mov.b32 	%r438, %f821;
	shfl.sync.down.b32	%r439|%p150, %r438, 2, 6175, -1;
	mov.b32 	%f1100, %r439;
	add.f32 	%f1101, %f821, %f1100;
	mov.b32 	%r440, %f823;
	shfl.sync.down.b32	%r441|%p151, %r440, 2, 6175, -1;
	mov.b32 	%f1102, %r441;
	add.f32 	%f1103, %f823, %f1102;
	mov.b32 	%r442, %f825;
	shfl.sync.down.b32	%r443|%p152, %r442, 2, 6175, -1;
	mov.b32 	%f1104, %r443;
	add.f32 	%f1105, %f825, %f1104;
	mov.b32 	%r444, %f827;
	shfl.sync.down.b32	%r445|%p153, %r444, 2, 6175, -1;
	mov.b32 	%f1106, %r445;
	add.f32 	%f1107, %f827, %f1106;
	mov.b32 	%r446, %f829;
	shfl.sync.down.b32	%r447|%p154, %r446, 2, 6175, -1;
	mov.b32 	%f1108, %r447;
	add.f32 	%f1109, %f829, %f1108;
	mov.b32 	%r448, %f831;
	shfl.sync.down.b32	%r449|%p155, %r448, 2, 6175, -1;
	mov.b32 	%f1110, %r449;
	add.f32 	%f1111, %f831, %f1110;
	mov.b32 	%r450, %f833;
	shfl.sync.down.b32	%r451|%p156, %r450, 2, 6175, -1;
	mov.b32 	%f1112, %r451;
	add.f32 	%f1113, %f833, %f1112;
	mov.b32 	%r452, %f835;
	shfl.sync.down.b32	%r453|%p157, %r452, 2, 6175, -1;
	mov.b32 	%f1114, %r453;
	add.f32 	%f1115, %f835, %f1114;
	mov.b32 	%r454, %f837;
	shfl.sync.down.b32	%r455|%p158, %r454, 2, 6175, -1;
	mov.b32 	%f1116, %r455;
	add.f32 	%f1117, %f837, %f1116;
	mov.b32 	%r456, %f839;
	shfl.sync.down.b32	%r457|%p159, %r456, 2, 6175, -1;
	mov.b32 	%f1118, %r457;
	add.f32 	%f1119, %f839, %f1118;
	mov.b32 	%r458, %f841;
	shfl.sync.down.b32	%r459|%p160, %r458, 2, 6175, -1;
	mov.b32 	%f1120, %r459;
	add.f32 	%f1121, %f841, %f1120;
	mov.b32 	%r460, %f843;
	shfl.sync.down.b32	%r461|%p161, %r460, 2, 6175, -1;
	mov.b32 	%f1122, %r461;
	add.f32 	%f1123, %f843, %f1122;
	mov.b32 	%r462, %f845;
	shfl.sync.down.b32	%r463|%p162, %r462, 2, 6175, -1;
	mov.b32 	%f1124, %r463;
	add.f32 	%f1125, %f845, %f1124;
	mov.b32 	%r464, %f847;
	shfl.sync.down.b32	%r465|%p163, %r464, 2, 6175, -1;
	mov.b32 	%f1126, %r465;
	add.f32 	%f1127, %f847, %f1126;
	mov.b32 	%r466, %f849;
	shfl.sync.down.b32	%r467|%p164, %r466, 2, 6175, -1;
	mov.b32 	%f1128, %r467;
	add.f32 	%f1129, %f849, %f1128;
	mov.b32 	%r468, %f851;
	shfl.sync.down.b32	%r469|%p165, %r468, 2, 6175, -1;
	mov.b32 	%f1130, %r469;
	add.f32 	%f1131, %f851, %f1130;
	mov.b32 	%r470, %f853;
	shfl.sync.down.b32	%r471|%p166, %r470, 2, 6175, -1;
	mov.b32 	%f1132, %r471;
	add.f32 	%f1133, %f853, %f1132;
	mov.b32 	%r472, %f855;
	shfl.sync.down.b32	%r473|%p167, %r472, 2, 6175, -1;
	mov.b32 	%f1134, %r473;
	add.f32 	%f1135, %f855, %f1134;
	mov.b32 	%r474, %f857;
	shfl.sync.down.b32	%r475|%p168, %r474, 2, 6175, -1;
	mov.b32 	%f1136, %r475;
	add.f32 	%f1137, %f857, %f1136;
	mov.b32 	%r476, %f859;
	shfl.sync.down.b32	%r477|%p169, %r476, 2, 6175, -1;
	mov.b32 	%f1138, %r477;
	add.f32 	%f1139, %f859, %f1138;
	mov.b32 	%r478, %f861;
	shfl.sync.down.b32	%r479|%p170, %r478, 2, 6175, -1;
	mov.b32 	%f1140, %r479;
	add.f32 	%f1141, %f861, %f1140;
	mov.b32 	%r480, %f863;
	shfl.sync.down.b32	%r481|%p171, %r480, 2, 6175, -1;
	mov.b32 	%f1142, %r481;
	add.f32 	%f1143, %f863, %f1142;
	mov.b32 	%r482, %f865;
	shfl.sync.down.b32	%r483|%p172, %r482, 2, 6175, -1;
	mov.b32 	%f1144, %r483;
	add.f32 	%f1145, %f865, %f1144;
	mov.b32 	%r484, %f867;
	shfl.sync.down.b32	%r485|%p173, %r484, 2, 6175, -1;
	mov.b32 	%f1146, %r485;
	add.f32 	%f1147, %f867, %f1146;
	mov.b32 	%r486, %f869;
	shfl.sync.down.b32	%r487|%p174, %r486, 2, 6175, -1;
	mov.b32 	%f1148, %r487;
	add.f32 	%f1149, %f869, %f1148;
	mov.b32 	%r488, %f871;
	shfl.sync.down.b32	%r489|%p175, %r488, 2, 6175, -1;
	mov.b32 	%f1150, %r489;
	add.f32 	%f1151, %f871, %f1150;
	mov.b32 	%r490, %f873;
	shfl.sync.down.b32	%r491|%p176, %r490, 2, 6175, -1;
	mov.b32 	%f1152, %r491;
	add.f32 	%f1153, %f873, %f1152;
	mov.b32 	%r492, %f875;
	shfl.sync.down.b32	%r493|%p177, %r492, 2, 6175, -1;
	mov.b32 	%f1154, %r493;
	add.f32 	%f1155, %f875, %f1154;
	mov.b32 	%r494, %f877;
	shfl.sync.down.b32	%r495|%p178, %r494, 2, 6175, -1;
	mov.b32 	%f1156, %r495;
	add.f32 	%f1157, %f877, %f1156;
	mov.b32 	%r496, %f879;
	shfl.sync.down.b32	%r497|%p179, %r496, 2, 6175, -1;
	mov.b32 	%f1158, %r497;
	add.f32 	%f1159, %f879, %f1158;
	mov.b32 	%r498, %f881;
	shfl.sync.down.b32	%r499|%p180, %r498, 2, 6175, -1;
	mov.b32 	%f1160, %r499;
	add.f32 	%f1161, %f881, %f1160;
	mov.b32 	%r500, %f883;
	shfl.sync.down.b32	%r501|%p181, %r500, 2, 6175, -1;
	mov.b32 	%f1162, %r501;
	add.f32 	%f1163, %f883, %f1162;
	mov.b32 	%r502, %f885;
	shfl.sync.down.b32	%r503|%p182, %r502, 2, 6175, -1;
	mov.b32 	%f1164, %r503;
	add.f32 	%f1165, %f885, %f1164;
	mov.b32 	%r504, %f887;
	shfl.sync.down.b32	%r505|%p183, %r504, 2, 6175, -1;
	mov.b32 	%f1166, %r505;
	add.f32 	%f1167, %f887, %f1166;
	mov.b32 	%r506, %f889;
	shfl.sync.down.b32	%r507|%p184, %r506, 2, 6175, -1;
	mov.b32 	%f1168, %r507;
	add.f32 	%f1169, %f889, %f1168;
	mov.b32 	%r508, %f891;
	shfl.sync.down.b32	%r509|%p185, %r508, 2, 6175, -1;
	mov.b32 	%f1170, %r509;
	add.f32 	%f1171, %f891, %f1170;
	mov.b32 	%r510, %f893;
	shfl.sync.down.b32	%r511|%p186, %r510, 2, 6175, -1;
	mov.b32 	%f1172, %r511;
	add.f32 	%f1173, %f893, %f1172;
	mov.b32 	%r512, %f895;
	shfl.sync.down.b32	%r513|%p187, %r512, 2, 6175, -1;
	mov.b32 	%f1174, %r513;
	add.f32 	%f1175, %f895, %f1174;
	mov.b32 	%r514, %f897;
	shfl.sync.down.b32	%r515|%p188, %r514, 2, 6175, -1;
	mov.b32 	%f1176, %r515;
	add.f32 	%f1177, %f897, %f1176;
	mov.b32 	%r516, %f899;
	shfl.sync.down.b32	%r517|%p189, %r516, 2, 6175, -1;
	mov.b32 	%f1178, %r517;
	add.f32 	%f1179, %f899, %f1178;
	mov.b32 	%r518, %f901;
	shfl.sync.down.b32	%r519|%p190, %r518, 2, 6175, -1;
	mov.b32 	%f1180, %r519;
	add.f32 	%f1181, %f901, %f1180;
	mov.b32 	%r520, %f903;
	shfl.sync.down.b32	%r521|%p191, %r520, 2, 6175, -1;
	mov.b32 	%f1182, %r521;
	add.f32 	%f1183, %f903, %f1182;
	mov.b32 	%r522, %f905;
	shfl.sync.down.b32	%r523|%p192, %r522, 2, 6175, -1;
	mov.b32 	%f1184, %r523;
	add.f32 	%f1185, %f905, %f1184;
	mov.b32 	%r524, %f907;
	shfl.sync.down.b32	%r525|%p193, %r524, 2, 6175, -1;
	mov.b32 	%f1186, %r525;
	add.f32 	%f1187, %f907, %f1186;
	mov.b32 	%r526, %f909;
	shfl.sync.down.b32	%r527|%p194, %r526, 2, 6175, -1;
	mov.b32 	%f1188, %r527;
	add.f32 	%f1189, %f909, %f1188;
	mov.b32 	%r528, %f911;
	shfl.sync.down.b32	%r529|%p195, %r528, 2, 6175, -1;
	mov.b32 	%f1190, %r529;
	add.f32 	%f1191, %f911, %f1190;
	mov.b32 	%r530, %f913;
	shfl.sync.down.b32	%r531|%p196, %r530, 2, 6175, -1;
	mov.b32 	%f1192, %r531;
	add.f32 	%f1193, %f913, %f1192;
	mov.b32 	%r532, %f915;
	shfl.sync.down.b32	%r533|%p197, %r532, 2, 6175, -1;
	mov.b32 	%f1194, %r533;
	add.f32 	%f1195, %f915, %f1194;
	mov.b32 	%r534, %f917;
	shfl.sync.down.b32	%r535|%p198, %r534, 2, 6175, -1;
	mov.b32 	%f1196, %r535;
	add.f32 	%f1197, %f917, %f1196;
	mov.b32 	%r536, %f919;
	shfl.sync.down.b32	%r537|%p199, %r536, 2, 6175, -1;
	mov.b32 	%f1198, %r537;
	add.f32 	%f1199, %f919, %f1198;
	mov.b32 	%r538, %f921;
	shfl.sync.down.b32	%r539|%p200, %r538, 2, 6175, -1;
	mov.b32 	%f1200, %r539;
	add.f32 	%f1201, %f921, %f1200;
	mov.b32 	%r540, %f923;
	shfl.sync.down.b32	%r541|%p201, %r540, 2, 6175, -1;
	mov.b32 	%f1202, %r541;
	add.f32 	%f1203, %f923, %f1202;
	mov.b32 	%r542, %f925;
	shfl.sync.down.b32	%r543|%p202, %r542, 2, 6175, -1;
	mov.b32 	%f1204, %r543;
	add.f32 	%f1205, %f925, %f1204;
	mov.b32 	%r544, %f927;
	shfl.sync.down.b32	%r545|%p203, %r544, 2, 6175, -1;
	mov.b32 	%f1206, %r545;
	add.f32 	%f1207, %f927, %f1206;
	mov.b32 	%r546, %f929;
	shfl.sync.down.b32	%r547|%p204, %r546, 2, 6175, -1;
	mov.b32 	%f1208, %r547;
	add.f32 	%f1209, %f929, %f1208;
	mov.b32 	%r548, %f931;
	shfl.sync.down.b32	%r549|%p205, %r548, 2, 6175, -1;
	mov.b32 	%f1210, %r549;
	add.f32 	%f1211, %f931, %f1210;
	mov.b32 	%r550, %f933;
	shfl.sync.down.b32	%r551|%p206, %r550, 2, 6175, -1;
	mov.b32 	%f1212, %r551;
	add.f32 	%f1213, %f933, %f1212;
	mov.b32 	%r552, %f935;
	shfl.sync.down.b32	%r553|%p207, %r552, 2, 6175, -1;
	mov.b32 	%f1214, %r553;
	add.f32 	%f1215, %f935, %f1214;
	mov.b32 	%r554, %f937;
	shfl.sync.down.b32	%r555|%p208, %r554, 2, 6175, -1;
	mov.b32 	%f1216, %r555;
	add.f32 	%f1217, %f937, %f1216;
	mov.b32 	%r556, %f939;
	shfl.sync.down.b32	%r557|%p209, %r556, 2, 6175, -1;
	mov.b32 	%f1218, %r557;
	add.f32 	%f1219, %f939, %f1218;
	mov.b32 	%r558, %f941;
	shfl.sync.down.b32	%r559|%p210, %r558, 2, 6175, -1;
	mov.b32 	%f1220, %r559;
	add.f32 	%f1221, %f941, %f1220;
	mov.b32 	%r560, %f943;
	shfl.sync.down.b32	%r561|%p211, %r560, 2, 6175, -1;
	mov.b32 	%f1222, %r561;
	add.f32 	%f1223, %f943, %f1222;
	mov.b32 	%r562, %f945;
	shfl.sync.down.b32	%r563|%p212, %r562, 2, 6175, -1;
	mov.b32 	%f1224, %r563;
	add.f32 	%f1225, %f945, %f1224;
	mov.b32 	%r564, %f947;
	shfl.sync.down.b32	%r565|%p213, %r564, 2, 6175, -1;
	mov.b32 	%f1226, %r565;
	add.f32 	%f1227, %f947, %f1226;
	mov.b32 	%r566, %f949;
	shfl.sync.down.b32	%r567|%p214, %r566, 2, 6175, -1;
	mov.b32 	%f1228, %r567;
	add.f32 	%f1229, %f949, %f1228;
	mov.b32 	%r568, %f951;
	shfl.sync.down.b32	%r569|%p215, %r568, 2, 6175, -1;
	mov.b32 	%f1230, %r569;
	add.f32 	%f1231, %f951, %f1230;
	mov.b32 	%r570, %f953;
	shfl.sync.down.b32	%r571|%p216, %r570, 2, 6175, -1;
	mov.b32 	%f1232, %r571;
	add.f32 	%f1233, %f953, %f1232;
	mov.b32 	%r572, %f955;
	shfl.sync.down.b32	%r573|%p217, %r572, 2, 6175, -1;
	mov.b32 	%f1234, %r573;
	add.f32 	%f1235, %f955, %f1234;
	mov.b32 	%r574, %f957;
	shfl.sync.down.b32	%r575|%p218, %r574, 2, 6175, -1;
	mov.b32 	%f1236, %r575;
	add.f32 	%f1237, %f957, %f1236;
	mov.b32 	%r576, %f959;
	shfl.sync.down.b32	%r577|%p219, %r576, 2, 6175, -1;
	mov.b32 	%f1238, %r577;
	add.f32 	%f1239, %f959, %f1238;
	mov.b32 	%r578, %f961;
	shfl.sync.down.b32	%r579|%p220, %r578, 2, 6175, -1;
	mov.b32 	%f1240, %r579;
	add.f32 	%f1241, %f961, %f1240;
	mov.b32 	%r580, %f963;
	shfl.sync.down.b32	%r581|%p221, %r580, 2, 6175, -1;
	mov.b32 	%f1242, %r581;
	add.f32 	%f1243, %f963, %f1242;
	mov.b32 	%r582, %f965;
	shfl.sync.down.b32	%r583|%p222, %r582, 2, 6175, -1;
	mov.b32 	%f1244, %r583;
	add.f32 	%f1245, %f965, %f1244;
	mov.b32 	%r584, %f967;
	shfl.sync.down.b32	%r585|%p223, %r584, 2, 6175, -1;
	mov.b32 	%f1246, %r585;
	add.f32 	%f1247, %f967, %f1246;
	mov.b32 	%r586, %f969;
	shfl.sync.down.b32	%r587|%p224, %r586, 2, 6175, -1;
	mov.b32 	%f1248, %r587;
	add.f32 	%f1249, %f969, %f1248;
	mov.b32 	%r588, %f971;
	shfl.sync.down.b32	%r589|%p225, %r588, 2, 6175, -1;
	mov.b32 	%f1250, %r589;
	add.f32 	%f1251, %f971, %f1250;
	mov.b32 	%r590, %f973;
	shfl.sync.down.b32	%r591|%p226, %r590, 2, 6175, -1;
	mov.b32 	%f1252, %r591;
	add.f32 	%f1253, %f973, %f1252;
	mov.b32 	%r592, %f975;
	shfl.sync.down.b32	%r593|%p227, %r592, 2, 6175, -1;
	mov.b32 	%f1254, %r593;
	add.f32 	%f1255, %f975, %f1254;
	mov.b32 	%r594, %f977;
	shfl.sync.down.b32	%r595|%p228, %r594, 2, 6175, -1;
	mov.b32 	%f1256, %r595;
	add.f32 	%f1257, %f977, %f1256;
	mov.b32 	%r596, %f979;
	shfl.sync.down.b32	%r597|%p229, %r596, 2, 6175, -1;
	mov.b32 	%f1258, %r597;
	add.f32 	%f1259, %f979, %f1258;
	mov.b32 	%r598, %f981;
	shfl.sync.down.b32	%r599|%p230, %r598, 2, 6175, -1;
	mov.b32 	%f1260, %r599;
	add.f32 	%f1261, %f981, %f1260;
	mov.b32 	%r600, %f983;
	shfl.sync.down.b32	%r601|%p231, %r600, 2, 6175, -1;
	mov.b32 	%f1262, %r601;
	add.f32 	%f1263, %f983, %f1262;
	mov.b32 	%r602, %f985;
	shfl.sync.down.b32	%r603|%p232, %r602, 2, 6175, -1;
	mov.b32 	%f1264, %r603;
	add.f32 	%f1265, %f985, %f1264;
	mov.b32 	%r604, %f987;
	shfl.sync.down.b32	%r605|%p233, %r604, 2, 6175, -1;
	mov.b32 	%f1266, %r605;
	add.f32 	%f1267, %f987, %f1266;
	mov.b32 	%r606, %f989;
	shfl.sync.down.b32	%r607|%p234, %r606, 2, 6175, -1;
	mov.b32 	%f1268, %r607;
	add.f32 	%f1269, %f989, %f1268;
	mov.b32 	%r608, %f991;
	shfl.sync.down.b32	%r609|%p235, %r608, 2, 6175, -1;
	mov.b32 	%f1270, %r609;
	add.f32 	%f1271, %f991, %f1270;
	mov.b32 	%r610, %f993;
	shfl.sync.down.b32	%r611|%p236, %r610, 2, 6175, -1;
	mov.b32 	%f1272, %r611;
	add.f32 	%f1273, %f993, %f1272;
	mov.b32 	%r612, %f995;
	shfl.sync.down.b32	%r613|%p237, %r612, 2, 6175, -1;
	mov.b32 	%f1274, %r613;
	add.f32 	%f1275, %f995, %f1274;
	mov.b32 	%r614, %f997;
	shfl.sync.down.b32	%r615|%p238, %r614, 2, 6175, -1;
	mov.b32 	%f1276, %r615;
	add.f32 	%f1277, %f997, %f1276;
	mov.b32 	%r616, %f999;
	shfl.sync.down.b32	%r617|%p239, %r616, 2, 6175, -1;
	mov.b32 	%f1278, %r617;
	add.f32 	%f1279, %f999, %f1278;
	mov.b32 	%r618, %f1001;
	shfl.sync.down.b32	%r619|%p240, %r618, 2, 6175, -1;
	mov.b32 	%f1280, %r619;
	add.f32 	%f1281, %f1001, %f1280;
	mov.b32 	%r620, %f1003;
	shfl.sync.down.b32	%r621|%p241, %r620, 2, 6175, -1;
	mov.b32 	%f1282, %r621;
	add.f32 	%f1283, %f1003, %f1282;
	mov.b32 	%r622, %f1005;
	shfl.sync.down.b32	%r623|%p242, %r622, 2, 6175, -1;
	mov.b32 	%f1284, %r623;
	add.f32 	%f1285, %f1005, %f1284;
	mov.b32 	%r624, %f1007;
	shfl.sync.down.b32	%r625|%p243, %r624, 2, 6175, -1;
	mov.b32 	%f1286, %r625;
	add.f32 	%f1287, %f1007, %f1286;
	mov.b32 	%r626, %f1009;
	shfl.sync.down.b32	%r627|%p244, %r626, 2, 6175, -1;
	mov.b32 	%f1288, %r627;
	add.f32 	%f1289, %f1009, %f1288;
	mov.b32 	%r628, %f1011;
	shfl.sync.down.b32	%r629|%p245, %r628, 2, 6175, -1;
	mov.b32 	%f1290, %r629;
	add.f32 	%f1291, %f1011, %f1290;
	mov.b32 	%r630, %f1013;
	shfl.sync.down.b32	%r631|%p246, %r630, 2, 6175, -1;
	mov.b32 	%f1292, %r631;
	add.f32 	%f1293, %f1013, %f1292;
	mov.b32 	%r632, %f1015;
	shfl.sync.down.b32	%r633|%p247, %r632, 2, 6175, -1;
	mov.b32 	%f1294, %r633;
	add.f32 	%f1295, %f1015, %f1294;
	mov.b32 	%r634, %f1017;
	shfl.sync.down.b32	%r635|%p248, %r634, 2, 6175, -1;
	mov.b32 	%f1296, %r635;
	add.f32 	%f1297, %f1017, %f1296;
	mov.b32 	%r636, %f1019;
	shfl.sync.down.b32	%r637|%p249, %r636, 2, 6175, -1;
	mov.b32 	%f1298, %r637;
	add.f32 	%f1299, %f1019, %f1298;
	mov.b32 	%r638, %f1021;
	shfl.sync.down.b32	%r639|%p250, %r638, 2, 6175, -1;
	mov.b32 	%f1300, %r639;
	add.f32 	%f1301, %f1021, %f1300;
	mov.b32 	%r640, %f1023;
	shfl.sync.down.b32	%r641|%p251, %r640, 2, 6175, -1;
	mov.b32 	%f1302, %r641;
	add.f32 	%f1303, %f1023, %f1302;
	mov.b32 	%r642, %f1025;
	shfl.sync.down.b32	%r643|%p252, %r642, 2, 6175, -1;
	mov.b32 	%f1304, %r643;
	add.f32 	%f1305, %f1025, %f1304;
	mov.b32 	%r644, %f1027;
	shfl.sync.down.b32	%r645|%p253, %r644, 2, 6175, -1;
	mov.b32 	%f1306, %r645;
	add.f32 	%f1307, %f1027, %f1306;
	mov.b32 	%r646, %f1029;
	shfl.sync.down.b32	%r647|%p254, %r646, 2, 6175, -1;
	mov.b32 	%f1308, %r647;
	add.f32 	%f1309, %f1029, %f1308;
	mov.b32 	%r648, %f1031;
	shfl.sync.down.b32	%r649|%p255, %r648, 2, 6175, -1;
	mov.b32 	%f1310, %r649;
	add.f32 	%f1311, %f1031, %f1310;
	mov.b32 	%r650, %f1033;
	shfl.sync.down.b32	%r651|%p256, %r650, 2, 6175, -1;
	mov.b32 	%f1312, %r651;
	add.f32 	%f1313, %f1033, %f1312;
	mov.b32 	%r652, %f1035;
	shfl.sync.down.b32	%r653|%p257, %r652, 2, 6175, -1;
	mov.b32 	%f1314, %r653;
	add.f32 	%f1315, %f1035, %f1314;
	mov.b32 	%r654, %f1037;
	shfl.sync.down.b32	%r655|%p258, %r654, 2, 6175, -1;
	mov.b32 	%f1316, %r655;
	add.f32 	%f1317, %f1037, %f1316;
	mov.b32 	%r656, %f1039;
	shfl.sync.down.b32	%r657|%p259, %r656, 2, 6175, -1;
	mov.b32 	%f1318, %r657;
	add.f32 	%f1319, %f1039, %f1318;
	mov.b32 	%r658, %f1041;
	shfl.sync.down.b32	%r659|%p260, %r658, 2, 6175, -1;
	mov.b32 	%f1320, %r659;
	add.f32 	%f1321, %f1041, %f1320;
	mov.b32 	%r660, %f1043;
	shfl.sync.down.b32	%r661|%p261, %r660, 2, 6175, -1;
	mov.b32 	%f1322, %r661;
	add.f32 	%f1323, %f1043, %f1322;
	mov.b32 	%r662, %f1045;
	shfl.sync.down.b32	%r663|%p262, %r662, 2, 6175, -1;
	mov.b32 	%f1324, %r663;
	add.f32 	%f1325, %f1045, %f1324;
	mov.b32 	%r664, %f1047;
	shfl.sync.down.b32	%r665|%p263, %r664, 2, 6175, -1;
	mov.b32 	%f1326, %r665;
	add.f32 	%f1327, %f1047, %f1326;
	mov.b32 	%r666, %f1049;
	shfl.sync.down.b32	%r667|%p264, %r666, 2, 6175, -1;
	mov.b32 	%f1328, %r667;
	add.f32 	%f1329, %f1049, %f1328;
	mov.b32 	%r668, %f1051;
	shfl.sync.down.b32	%r669|%p265, %r668, 2, 6175, -1;
	mov.b32 	%f1330, %r669;
	add.f32 	%f1331, %f1051, %f1330;
	mov.b32 	%r670, %f1053;
	shfl.sync.down.b32	%r671|%p266, %r670, 2, 6175, -1;
	mov.b32 	%f1332, %r671;
	add.f32 	%f1333, %f1053, %f1332;
	mov.b32 	%r672, %f1055;
	shfl.sync.down.b32	%r673|%p267, %r672, 2, 6175, -1;
	mov.b32 	%f1334, %r673;
	add.f32 	%f1335, %f1055, %f1334;
	mov.b32 	%r674, %f1057;
	shfl.sync.down.b32	%r675|%p268, %r674, 2, 6175, -1;
	mov.b32 	%f1336, %r675;
	add.f32 	%f1337, %f1057, %f1336;
	mov.b32 	%r676, %f1059;
	shfl.sync.down.b32	%r677|%p269, %r676, 2, 6175, -1;
	mov.b32 	%f1338, %r677;
	add.f32 	%f1339, %f1059, %f1338;
	mov.b32 	%r678, %f1061;
	shfl.sync.down.b32	%r679|%p270, %r678, 2, 6175, -1;
	mov.b32 	%f1340, %r679;
	add.f32 	%f1341, %f1061, %f1340;
	mov.b32 	%r680, %f1063;
	shfl.sync.down.b32	%r681|%p271, %r680, 2, 6175, -1;
	mov.b32 	%f1342, %r681;
	add.f32 	%f1343, %f1063, %f1342;
	mov.b32 	%r682, %f1065;
	shfl.sync.down.b32	%r683|%p272, %r682, 2, 6175, -1;
	mov.b32 	%f1344, %r683;
	add.f32 	%f1345, %f1065, %f1344;
	mov.b32 	%r684, %f1067;
	shfl.sync.down.b32	%r685|%p273, %r684, 2, 6175, -1;
	mov.b32 	%f1346, %r685;
	add.f32 	%f1347, %f1067, %f1346;
	mov.b32 	%r686, %f1069;
	shfl.sync.down.b32	%r687|%p274, %r686, 2, 6175, -1;
	mov.b32 	%f1348, %r687;
	add.f32 	%f1349, %f1069, %f1348;
	mov.b32 	%r688, %f1071;
	shfl.sync.down.b32	%r689|%p275, %r688, 2, 6175, -1;
	mov.b32 	%f1350, %r689;
	add.f32 	%f1351, %f1071, %f1350;
	mov.b32 	%r690, %f1073;
	shfl.sync.down.b32	%r691|%p276, %r690, 2, 6175, -1;
	mov.b32 	%f1352, %r691;
	add.f32 	%f1353, %f1073, %f1352;
	mov.b32 	%r692, %f1075;
	shfl.sync.down.b32	%r693|%p277, %r692, 2, 6175, -1;
	mov.b32 	%f1354, %r693;
	add.f32 	%f1355, %f1075, %f1354;
	mov.b32 	%r694, %f1077;
	shfl.sync.down.b32	%r695|%p278, %r694, 2, 6175, -1;
	mov.b32 	%f1356, %r695;
	add.f32 	%f1357, %f1077, %f1356;
	mov.b32 	%r696, %f1079;
	shfl.sync.down.b32	%r697|%p279, %r696, 2, 6175, -1;
	mov.b32 	%f1358, %r697;
	add.f32 	%f1359, %f1079, %f1358;
	mov.b32 	%r698, %f1081;
	shfl.sync.down.b32	%r699|%p280, %r698, 2, 6175, -1;
	mov.b32 	%f1360, %r699;
	add.f32 	%f1361, %f1081, %f1360;
	mov.b32 	%r700, %f1083;
	shfl.sync.down.b32	%r701|%p281, %r700, 2, 6175, -1;
	mov.b32 	%f1362, %r701;
	add.f32 	%f1363, %f1083, %f1362;
	mov.b32 	%r702, %f1085;
	shfl.sync.down.b32	%r703|%p282, %r702, 2, 6175, -1;
	mov.b32 	%f1364, %r703;
	add.f32 	%f1365, %f1085, %f1364;
	mov.b32 	%r704, %f1087;
	shfl.sync.down.b32	%r705|%p283, %r704, 2, 6175, -1;
	mov.b32 	%f1366, %r705;
	add.f32 	%f1367, %f1087, %f1366;
	mov.b32 	%r706, %f1089;
	shfl.sync.down.b32	%r707|%p284, %r706, 2, 6175, -1;
	mov.b32 	%f1368, %r707;
	add.f32 	%f1369, %f1089, %f1368;
	mov.b32 	%r708, %f1091;
	shfl.sync.down.b32	%r709|%p285, %r708, 2, 6175, -1;
	mov.b32 	%f1370, %r709;
	add.f32 	%f1371, %f1091, %f1370;
	mov.b32 	%r710, %f1093;
	shfl.sync.down.b32	%r711|%p286, %r710, 2, 6175, -1;
	mov.b32 	%f1372, %r711;
	add.f32 	%f1373, %f1093, %f1372;
	mov.b32 	%r712, %f1095;
	shfl.sync.down.b32	%r713|%p287, %r712, 2, 6175, -1;
	mov.b32 	%f1374, %r713;
	add.f32 	%f1375, %f1095, %f1374;
	mov.b32 	%r714, %f1097;
	shfl.sync.down.b32	%r715|%p288, %r714, 1, 6175, -1;
	mov.b32 	%f1376, %r715;
	add.f32 	%f561, %f1097, %f1376;
	mov.b32 	%r716, %f1099;
	shfl.sync.down.b32	%r717|%p289, %r716, 1, 6175, -1;
	mov.b32 	%f1377, %r717;
	add.f32 	%f562, %f1099, %f1377;
	mov.b32 	%r718, %f1101;
	shfl.sync.down.b32	%r719|%p290, %r718, 1, 6175, -1;
	mov.b32 	%f1378, %r719;
	add.f32 	%f563, %f1101, %f1378;
	mov.b32 	%r720, %f1103;
	shfl.sync.down.b32	%r721|%p291, %r720, 1, 6175, -1;
	mov.b32 	%f1379, %r721;
	add.f32 	%f564, %f1103, %f1379;
	mov.b32 	%r722, %f1105;
	shfl.sync.down.b32	%r723|%p292, %r722, 1, 6175, -1;
	mov.b32 	%f1380, %r723;
	add.f32 	%f565, %f1105, %f1380;
	mov.b32 	%r724, %f1107;
	shfl.sync.down.b32	%r725|%p293, %r724, 1, 6175, -1;
	mov.b32 	%f1381, %r725;
	add.f32 	%f566, %f1107, %f1381;
	mov.b32 	%r726, %f1109;
	shfl.sync.down.b32	%r727|%p294, %r726, 1, 6175, -1;
	mov.b32 	%f1382, %r727;
	add.f32 	%f567, %f1109, %f1382;
	mov.b32 	%r728, %f1111;
	shfl.sync.down.b32	%r729|%p295, %r728, 1, 6175, -1;
	mov.b32 	%f1383, %r729;
	add.f32 	%f568, %f1111, %f1383;
	mov.b32 	%r730, %f1113;
	shfl.sync.down.b32	%r731|%p296, %r730, 1, 6175, -1;
	mov.b32 	%f1384, %r731;
	add.f32 	%f569, %f1113, %f1384;
	mov.b32 	%r732, %f1115;
	shfl.sync.down.b32	%r733|%p297, %r732, 1, 6175, -1;
	mov.b32 	%f1385, %r733;
	add.f32 	%f570, %f1115, %f1385;
	mov.b32 	%r734, %f1117;
	shfl.sync.down.b32	%r735|%p298, %r734, 1, 6175, -1;
	mov.b32 	%f1386, %r735;
	add.f32 	%f571, %f1117, %f1386;
	mov.b32 	%r736, %f1119;
	shfl.sync.down.b32	%r737|%p299, %r736, 1, 6175, -1;
	mov.b32 	%f1387, %r737;
	add.f32 	%f572, %f1119, %f1387;
	mov.b32 	%r738, %f1121;
	shfl.sync.down.b32	%r739|%p300, %r738, 1, 6175, -1;
	mov.b32 	%f1388, %r739;
	add.f32 	%f573, %f1121, %f1388;
	mov.b32 	%r740, %f1123;
	shfl.sync.down.b32	%r741|%p301, %r740, 1, 6175, -1;
	mov.b32 	%f1389, %r741;
	add.f32 	%f574, %f1123, %f1389;
	mov.b32 	%r742, %f1125;
	shfl.sync.down.b32	%r743|%p302, %r742, 1, 6175, -1;
	mov.b32 	%f1390, %r743;
	add.f32 	%f575, %f1125, %f1390;
	mov.b32 	%r744, %f1127;
	shfl.sync.down.b32	%r745|%p303, %r744, 1, 6175, -1;
	mov.b32 	%f1391, %r745;
	add.f32 	%f576, %f1127, %f1391;
	mov.b32 	%r746, %f1129;
	shfl.sync.down.b32	%r747|%p304, %r746, 1, 6175, -1;
	mov.b32 	%f1392, %r747;
	add.f32 	%f577, %f1129, %f1392;
	mov.b32 	%r748, %f1131;
	shfl.sync.down.b32	%r749|%p305, %r748, 1, 6175, -1;
	mov.b32 	%f1393, %r749;
	add.f32 	%f578, %f1131, %f1393;
	mov.b32 	%r750, %f1133;
	shfl.sync.down.b32	%r751|%p306, %r750, 1, 6175, -1;
	mov.b32 	%f1394, %r751;
	add.f32 	%f579, %f1133, %f1394;
	mov.b32 	%r752, %f1135;
	shfl.sync.down.b32	%r753|%p307, %r752, 1, 6175, -1;
	mov.b32 	%f1395, %r753;
	add.f32 	%f580, %f1135, %f1395;
	mov.b32 	%r754, %f1137;
	shfl.sync.down.b32	%r755|%p308, %r754, 1, 6175, -1;
	mov.b32 	%f1396, %r755;
	add.f32 	%f581, %f1137, %f1396;
	mov.b32 	%r756, %f1139;
	shfl.sync.down.b32	%r757|%p309, %r756, 1, 6175, -1;
	mov.b32 	%f1397, %r757;
	add.f32 	%f582, %f1139, %f1397;
	mov.b32 	%r758, %f1141;
	shfl.sync.down.b32	%r759|%p310, %r758, 1, 6175, -1;
	mov.b32 	%f1398, %r759;
	add.f32 	%f583, %f1141, %f1398;
	mov.b32 	%r760, %f1143;
	shfl.sync.down.b32	%r761|%p311, %r760, 1, 6175, -1;
	mov.b32 	%f1399, %r761;
	add.f32 	%f584, %f1143, %f1399;
	mov.b32 	%r762, %f1145;
	shfl.sync.down.b32	%r763|%p312, %r762, 1, 6175, -1;
	mov.b32 	%f1400, %r763;
	add.f32 	%f585, %f1145, %f1400;
	mov.b32 	%r764, %f1147;
	shfl.sync.down.b32	%r765|%p313, %r764, 1, 6175, -1;
	mov.b32 	%f1401, %r765;
	add.f32 	%f586, %f1147, %f1401;
	mov.b32 	%r766, %f1149;
	shfl.sync.down.b32	%r767|%p314, %r766, 1, 6175, -1;
	mov.b32 	%f1402, %r767;
	add.f32 	%f587, %f1149, %f1402;
	mov.b32 	%r768, %f1151;
	shfl.sync.down.b32	%r769|%p315, %r768, 1, 6175, -1;
	mov.b32 	%f1403, %r769;
	add.f32 	%f588, %f1151, %f1403;
	mov.b32 	%r770, %f1153;
	shfl.sync.down.b32	%r771|%p316, %r770, 1, 6175, -1;
	mov.b32 	%f1404, %r771;
	add.f32 	%f589, %f1153, %f1404;
	mov.b32 	%r772, %f1155;
	shfl.sync.down.b32	%r773|%p317, %r772, 1, 6175, -1;
	mov.b32 	%f1405, %r773;
	add.f32 	%f590, %f1155, %f1405;
	mov.b32 	%r774, %f1157;
	shfl.sync.down.b32	%r775|%p318, %r774, 1, 6175, -1;
	mov.b32 	%f1406, %r775;
	add.f32 	%f591, %f1157, %f1406;
	mov.b32 	%r776, %f1159;
	shfl.sync.down.b32	%r777|%p319, %r776, 1, 6175, -1;
	mov.b32 	%f1407, %r777;
	add.f32 	%f592, %f1159, %f1407;
	mov.b32 	%r778, %f1161;
	shfl.sync.down.b32	%r779|%p320, %r778, 1, 6175, -1;
	mov.b32 	%f1408, %r779;
	add.f32 	%f593, %f1161, %f1408;
	mov.b32 	%r780, %f1163;
	shfl.sync.down.b32	%r781|%p321, %r780, 1, 6175, -1;
	mov.b32 	%f1409, %r781;
	add.f32 	%f594, %f1163, %f1409;
	mov.b32 	%r782, %f1165;
	shfl.sync.down.b32	%r783|%p322, %r782, 1, 6175, -1;
	mov.b32 	%f1410, %r783;
	add.f32 	%f595, %f1165, %f1410;
	mov.b32 	%r784, %f1167;
	shfl.sync.down.b32	%r785|%p323, %r784, 1, 6175, -1;
	mov.b32 	%f1411, %r785;
	add.f32 	%f596, %f1167, %f1411;
	mov.b32 	%r786, %f1169;
	shfl.sync.down.b32	%r787|%p324, %r786, 1, 6175, -1;
	mov.b32 	%f1412, %r787;
	add.f32 	%f597, %f1169, %f1412;
	mov.b32 	%r788, %f1171;
	shfl.sync.down.b32	%r789|%p325, %r788, 1, 6175, -1;
	mov.b32 	%f1413, %r789;
	add.f32 	%f598, %f1171, %f1413;
	mov.b32 	%r790, %f1173;
	shfl.sync.down.b32	%r791|%p326, %r790, 1, 6175, -1;
	mov.b32 	%f1414, %r791;
	add.f32 	%f599, %f1173, %f1414;
	mov.b32 	%r792, %f1175;
	shfl.sync.down.b32	%r793|%p327, %r792, 1, 6175, -1;
	mov.b32 	%f1415, %r793;
	add.f32 	%f600, %f1175, %f1415;
	mov.b32 	%r794, %f1177;
	shfl.sync.down.b32	%r795|%p328, %r794, 1, 6175, -1;
	mov.b32 	%f1416, %r795;
	add.f32 	%f601, %f1177, %f1416;
	mov.b32 	%r796, %f1179;
	shfl.sync.down.b32	%r797|%p329, %r796, 1, 6175, -1;
	mov.b32 	%f1417, %r797;
	add.f32 	%f602, %f1179, %f1417;
	mov.b32 	%r798, %f1181;
	shfl.sync.down.b32	%r799|%p330, %r798, 1, 6175, -1;
	mov.b32 	%f1418, %r799;
	add.f32 	%f603, %f1181, %f1418;
	mov.b32 	%r800, %f1183;
	shfl.sync.down.b32	%r801|%p331, %r800, 1, 6175, -1;
	mov.b32 	%f1419, %r801;
	add.f32 	%f604, %f1183, %f1419;
	mov.b32 	%r802, %f1185;
	shfl.sync.down.b32	%r803|%p332, %r802, 1, 6175, -1;
	mov.b32 	%f1420, %r803;
	add.f32 	%f605, %f1185, %f1420;
	mov.b32 	%r804, %f1187;
	shfl.sync.down.b32	%r805|%p333, %r804, 1, 6175, -1;
	mov.b32 	%f1421, %r805;
	add.f32 	%f606, %f1187, %f1421;
	mov.b32 	%r806, %f1189;
	shfl.sync.down.b32	%r807|%p334, %r806, 1, 6175, -1;
	mov.b32 	%f1422, %r807;
	add.f32 	%f607, %f1189, %f1422;
	mov.b32 	%r808, %f1191;
	shfl.sync.down.b32	%r809|%p335, %r808, 1, 6175, -1;
	mov.b32 	%f1423, %r809;
	add.f32 	%f608, %f1191, %f1423;
	mov.b32 	%r810, %f1193;
	shfl.sync.down.b32	%r811|%p336, %r810, 1, 6175, -1;
	mov.b32 	%f1424, %r811;
	add.f32 	%f609, %f1193, %f1424;
	mov.b32 	%r812, %f1195;
	shfl.sync.down.b32	%r813|%p337, %r812, 1, 6175, -1;
	mov.b32 	%f1425, %r813;
	add.f32 	%f610, %f1195, %f1425;
	mov.b32 	%r814, %f1197;
	shfl.sync.down.b32	%r815|%p338, %r814, 1, 6175, -1;
	mov.b32 	%f1426, %r815;
	add.f32 	%f611, %f1197, %f1426;
	mov.b32 	%r816, %f1199;
	shfl.sync.down.b32	%r817|%p339, %r816, 1, 6175, -1;
	mov.b32 	%f1427, %r817;
	add.f32 	%f612, %f1199, %f1427;
	mov.b32 	%r818, %f1201;
	shfl.sync.down.b32	%r819|%p340, %r818, 1, 6175, -1;
	mov.b32 	%f1428, %r819;
	add.f32 	%f613, %f1201, %f1428;
	mov.b32 	%r820, %f1203;
	shfl.sync.down.b32	%r821|%p341, %r820, 1, 6175, -1;
	mov.b32 	%f1429, %r821;
	add.f32 	%f614, %f1203, %f1429;
	mov.b32 	%r822, %f1205;
	shfl.sync.down.b32	%r823|%p342, %r822, 1, 6175, -1;
	mov.b32 	%f1430, %r823;
	add.f32 	%f615, %f1205, %f1430;
	mov.b32 	%r824, %f1207;
	shfl.sync.down.b32	%r825|%p343, %r824, 1, 6175, -1;
	mov.b32 	%f1431, %r825;
	add.f32 	%f616, %f1207, %f1431;
	mov.b32 	%r826, %f1209;
	shfl.sync.down.b32	%r827|%p344, %r826, 1, 6175, -1;
	mov.b32 	%f1432, %r827;
	add.f32 	%f617, %f1209, %f1432;
	mov.b32 	%r828, %f1211;
	shfl.sync.down.b32	%r829|%p345, %r828, 1, 6175, -1;
	mov.b32 	%f1433, %r829;
	add.f32 	%f618, %f1211, %f1433;
	mov.b32 	%r830, %f1213;
	shfl.sync.down.b32	%r831|%p346, %r830, 1, 6175, -1;
	mov.b32 	%f1434, %r831;
	add.f32 	%f619, %f1213, %f1434;
	mov.b32 	%r832, %f1215;
	shfl.sync.down.b32	%r833|%p347, %r832, 1, 6175, -1;
	mov.b32 	%f1435, %r833;
	add.f32 	%f620, %f1215, %f1435;
	mov.b32 	%r834, %f1217;
	shfl.sync.down.b32	%r835|%p348, %r834, 1, 6175, -1;
	mov.b32 	%f1436, %r835;
	add.f32 	%f621, %f1217, %f1436;
	mov.b32 	%r836, %f1219;
	shfl.sync.down.b32	%r837|%p349, %r836, 1, 6175, -1;
	mov.b32 	%f1437, %r837;
	add.f32 	%f622, %f1219, %f1437;
	mov.b32 	%r838, %f1221;
	shfl.sync.down.b32	%r839|%p350, %r838, 1, 6175, -1;
	mov.b32 	%f1438, %r839;
	add.f32 	%f623, %f1221, %f1438;
	mov.b32 	%r840, %f1223;
	shfl.sync.down.b32	%r841|%p351, %r840, 1, 6175, -1;
	mov.b32 	%f1439, %r841;
	add.f32 	%f624, %f1223, %f1439;
	mov.b32 	%r842, %f1225;
	shfl.sync.down.b32	%r843|%p352, %r842, 1, 6175, -1;
	mov.b32 	%f1440, %r843;
	add.f32 	%f625, %f1225, %f1440;
	mov.b32 	%r844, %f1227;
	shfl.sync.down.b32	%r845|%p353, %r844, 1, 6175, -1;
	mov.b32 	%f1441, %r845;
	add.f32 	%f626, %f1227, %f1441;
	mov.b32 	%r846, %f1229;
	shfl.sync.down.b32	%r847|%p354, %r846, 1, 6175, -1;
	mov.b32 	%f1442, %r847;
	add.f32 	%f627, %f1229, %f1442;
	mov.b32 	%r848, %f1231;
	shfl.sync.down.b32	%r849|%p355, %r848, 1, 6175, -1;
	mov.b32 	%f1443, %r849;
	add.f32 	%f628, %f1231, %f1443;
	mov.b32 	%r850, %f1233;
	shfl.sync.down.b32	%r851|%p356, %r850, 1, 6175, -1;
	mov.b32 	%f1444, %r851;
	add.f32 	%f629, %f1233, %f1444;
	mov.b32 	%r852, %f1235;
	shfl.sync.down.b32	%r853|%p357, %r852, 1, 6175, -1;
	mov.b32 	%f1445, %r853;
	add.f32 	%f630, %f1235, %f1445;
	mov.b32 	%r854, %f1237;
	shfl.sync.down.b32	%r855|%p358, %r854, 1, 6175, -1;
	mov.b32 	%f1446, %r855;
	add.f32 	%f631, %f1237, %f1446;
	mov.b32 	%r856, %f1239;
	shfl.sync.down.b32	%r857|%p359, %r856, 1, 6175, -1;
	mov.b32 	%f1447, %r857;
	add.f32 	%f632, %f1239, %f1447;
	mov.b32 	%r858, %f1241;
	shfl.sync.down.b32	%r859|%p360, %r858, 1, 6175, -1;
	mov.b32 	%f1448, %r859;
	add.f32 	%f633, %f1241, %f1448;
	mov.b32 	%r860, %f1243;
	shfl.sync.down.b32	%r861|%p361, %r860, 1, 6175, -1;
	mov.b32 	%f1449, %r861;
	add.f32 	%f634, %f1243, %f1449;
	mov.b32 	%r862, %f1245;
	shfl.sync.down.b32	%r863|%p362, %r862, 1, 6175, -1;
	mov.b32 	%f1450, %r863;
	add.f32 	%f635, %f1245, %f1450;
	mov.b32 	%r864, %f1247;
	shfl.sync.down.b32	%r865|%p363, %r864, 1, 6175, -1;
	mov.b32 	%f1451, %r865;
	add.f32 	%f636, %f1247, %f1451;
	mov.b32 	%r866, %f1249;
	shfl.sync.down.b32	%r867|%p364, %r866, 1, 6175, -1;
	mov.b32 	%f1452, %r867;
	add.f32 	%f637, %f1249, %f1452;
	mov.b32 	%r868, %f1251;
	shfl.sync.down.b32	%r869|%p365, %r868, 1, 6175, -1;
	mov.b32 	%f1453, %r869;
	add.f32 	%f638, %f1251, %f1453;
	mov.b32 	%r870, %f1253;
	shfl.sync.down.b32	%r871|%p366, %r870, 1, 6175, -1;
	mov.b32 	%f1454, %r871;
	add.f32 	%f639, %f1253, %f1454;
	mov.b32 	%r872, %f1255;
	shfl.sync.down.b32	%r873|%p367, %r872, 1, 6175, -1;
	mov.b32 	%f1455, %r873;
	add.f32 	%f640, %f1255, %f1455;
	mov.b32 	%r874, %f1257;
	shfl.sync.down.b32	%r875|%p368, %r874, 1, 6175, -1;
	mov.b32 	%f1456, %r875;
	add.f32 	%f641, %f1257, %f1456;
	mov.b32 	%r876, %f1259;
	shfl.sync.down.b32	%r877|%p369, %r876, 1, 6175, -1;
	mov.b32 	%f1457, %r877;
	add.f32 	%f642, %f1259, %f1457;
	mov.b32 	%r878, %f1261;
	shfl.sync.down.b32	%r879|%p370, %r878, 1, 6175, -1;
	mov.b32 	%f1458, %r879;
	add.f32 	%f643, %f1261, %f1458;
	mov.b32 	%r880, %f1263;
	shfl.sync.down.b32	%r881|%p371, %r880, 1, 6175, -1;
	mov.b32 	%f1459, %r881;
	add.f32 	%f644, %f1263, %f1459;
	mov.b32 	%r882, %f1265;
	shfl.sync.down.b32	%r883|%p372, %r882, 1, 6175, -1;
	mov.b32 	%f1460, %r883;
	add.f32 	%f645, %f1265, %f1460;
	mov.b32 	%r884, %f1267;
	shfl.sync.down.b32	%r885|%p373, %r884, 1, 6175, -1;
	mov.b32 	%f1461, %r885;
	add.f32 	%f646, %f1267, %f1461;
	mov.b32 	%r886, %f1269;
	shfl.sync.down.b32	%r887|%p374, %r886, 1, 6175, -1;
	mov.b32 	%f1462, %r887;
	add.f32 	%f647, %f1269, %f1462;
	mov.b32 	%r888, %f1271;
	shfl.sync.down.b32	%r889|%p375, %r888, 1, 6175, -1;
	mov.b32 	%f1463, %r889;
	add.f32 	%f648, %f1271, %f1463;
	mov.b32 	%r890, %f1273;
	shfl.sync.down.b32	%r891|%p376, %r890, 1, 6175, -1;
	mov.b32 	%f1464, %r891;
	add.f32 	%f649, %f1273, %f1464;
	mov.b32 	%r892, %f1275;
	shfl.sync.down.b32	%r893|%p377, %r892, 1, 6175, -1;
	mov.b32 	%f1465, %r893;
	add.f32 	%f650, %f1275, %f1465;
	mov.b32 	%r894, %f1277;
	shfl.sync.down.b32	%r895|%p378, %r894, 1, 6175, -1;
	mov.b32 	%f1466, %r895;
	add.f32 	%f651, %f1277, %f1466;
	mov.b32 	%r896, %f1279;
	shfl.sync.down.b32	%r897|%p379, %r896, 1, 6175, -1;
	mov.b32 	%f1467, %r897;
	add.f32 	%f652, %f1279, %f1467;
	mov.b32 	%r898, %f1281;
	shfl.sync.down.b32	%r899|%p380, %r898, 1, 6175, -1;
	mov.b32 	%f1468, %r899;
	add.f32 	%f653, %f1281, %f1468;
	mov.b32 	%r900, %f1283;
	shfl.sync.down.b32	%r901|%p381, %r900, 1, 6175, -1;
	mov.b32 	%f1469, %r901;
	add.f32 	%f654, %f1283, %f1469;
	mov.b32 	%r902, %f1285;
	shfl.sync.down.b32	%r903|%p382, %r902, 1, 6175, -1;
	mov.b32 	%f1470, %r903;
	add.f32 	%f655, %f1285, %f1470;
	mov.b32 	%r904, %f1287;
	shfl.sync.down.b32	%r905|%p383, %r904, 1, 6175, -1;
	mov.b32 	%f1471, %r905;
	add.f32 	%f656, %f1287, %f1471;
	mov.b32 	%r906, %f1289;
	shfl.sync.down.b32	%r907|%p384, %r906, 1, 6175, -1;
	mov.b32 	%f1472, %r907;
	add.f32 	%f657, %f1289, %f1472;
	mov.b32 	%r908, %f1291;
	shfl.sync.down.b32	%r909|%p385, %r908, 1, 6175, -1;
	mov.b32 	%f1473, %r909;
	add.f32 	%f658, %f1291, %f1473;
	mov.b32 	%r910, %f1293;
	shfl.sync.down.b32	%r911|%p386, %r910, 1, 6175, -1;
	mov.b32 	%f1474, %r911;
	add.f32 	%f659, %f1293, %f1474;
	mov.b32 	%r912, %f1295;
	shfl.sync.down.b32	%r913|%p387, %r912, 1, 6175, -1;
	mov.b32 	%f1475, %r913;
	add.f32 	%f660, %f1295, %f1475;
	mov.b32 	%r914, %f1297;
	shfl.sync.down.b32	%r915|%p388, %r914, 1, 6175, -1;
	mov.b32 	%f1476, %r915;
	add.f32 	%f661, %f1297, %f1476;
	mov.b32 	%r916, %f1299;
	shfl.sync.down.b32	%r917|%p389, %r916, 1, 6175, -1;
	mov.b32 	%f1477, %r917;
	add.f32 	%f662, %f1299, %f1477;
	mov.b32 	%r918, %f1301;
	shfl.sync.down.b32	%r919|%p390, %r918, 1, 6175, -1;
	mov.b32 	%f1478, %r919;
	add.f32 	%f663, %f1301, %f1478;
	mov.b32 	%r920, %f1303;
	shfl.sync.down.b32	%r921|%p391, %r920, 1, 6175, -1;
	mov.b32 	%f1479, %r921;
	add.f32 	%f664, %f1303, %f1479;
	mov.b32 	%r922, %f1305;
	shfl.sync.down.b32	%r923|%p392, %r922, 1, 6175, -1;
	mov.b32 	%f1480, %r923;
	add.f32 	%f665, %f1305, %f1480;
	mov.b32 	%r924, %f1307;
	shfl.sync.down.b32	%r925|%p393, %r924, 1, 6175, -1;
	mov.b32 	%f1481, %r925;
	add.f32 	%f666, %f1307, %f1481;
	mov.b32 	%r926, %f1309;
	shfl.sync.down.b32	%r927|%p394, %r926, 1, 6175, -1;
	mov.b32 	%f1482, %r927;
	add.f32 	%f667, %f1309, %f1482;
	mov.b32 	%r928, %f1311;
	shfl.sync.down.b32	%r929|%p395, %r928, 1, 6175, -1;
	mov.b32 	%f1483, %r929;
	add.f32 	%f668, %f1311, %f1483;
	mov.b32 	%r930, %f1313;
	shfl.sync.down.b32	%r931|%p396, %r930, 1, 6175, -1;
	mov.b32 	%f1484, %r931;
	add.f32 	%f669, %f1313, %f1484;
	mov.b32 	%r932, %f1315;
	shfl.sync.down.b32	%r933|%p397, %r932, 1, 6175, -1;
	mov.b32 	%f1485, %r933;
	add.f32 	%f670, %f1315, %f1485;
	mov.b32 	%r934, %f1317;
	shfl.sync.down.b32	%r935|%p398, %r934, 1, 6175, -1;
	mov.b32 	%f1486, %r935;
	add.f32 	%f671, %f1317, %f1486;
	mov.b32 	%r936, %f1319;
	shfl.sync.down.b32	%r937|%p399, %r936, 1, 6175, -1;
	mov.b32 	%f1487, %r937;
	add.f32 	%f672, %f1319, %f1487;
	mov.b32 	%r938, %f1321;
	shfl.sync.down.b32	%r939|%p400, %r938, 1, 6175, -1;
	mov.b32 	%f1488, %r939;
	add.f32 	%f673, %f1321, %f1488;
	mov.b32 	%r940, %f1323;
	shfl.sync.down.b32	%r941|%p401, %r940, 1, 6175, -1;
	mov.b32 	%f1489, %r941;
	add.f32 	%f674, %f1323, %f1489;
	mov.b32 	%r942, %f1325;
	shfl.sync.down.b32	%r943|%p402, %r942, 1, 6175, -1;
	mov.b32 	%f1490, %r943;
	add.f32 	%f675, %f1325, %f1490;
	mov.b32 	%r944, %f1327;
	shfl.sync.down.b32	%r945|%p403, %r944, 1, 6175, -1;
	mov.b32 	%f1491, %r945;
	add.f32 	%f676, %f1327, %f1491;
	mov.b32 	%r946, %f1329;
	shfl.sync.down.b32	%r947|%p404, %r946, 1, 6175, -1;
	mov.b32 	%f1492, %r947;
	add.f32 	%f677, %f1329, %f1492;
	mov.b32 	%r948, %f1331;
	shfl.sync.down.b32	%r949|%p405, %r948, 1, 6175, -1;
	mov.b32 	%f1493, %r949;
	add.f32 	%f678, %f1331, %f1493;
	mov.b32 	%r950, %f1333;
	shfl.sync.down.b32	%r951|%p406, %r950, 1, 6175, -1;
	mov.b32 	%f1494, %r951;
	add.f32 	%f679, %f1333, %f1494;
	mov.b32 	%r952, %f1335;
	shfl.sync.down.b32	%r953|%p407, %r952, 1, 6175, -1;
	mov.b32 	%f1495, %r953;
	add.f32 	%f680, %f1335, %f1495;
	mov.b32 	%r954, %f1337;
	shfl.sync.down.b32	%r955|%p408, %r954, 1, 6175, -1;
	mov.b32 	%f1496, %r955;
	add.f32 	%f681, %f1337, %f1496;
	mov.b32 	%r956, %f1339;
	shfl.sync.down.b32	%r957|%p409, %r956, 1, 6175, -1;
	mov.b32 	%f1497, %r957;
	add.f32 	%f682, %f1339, %f1497;
	mov.b32 	%r958, %f1341;
	shfl.sync.down.b32	%r959|%p410, %r958, 1, 6175, -1;
	mov.b32 	%f1498, %r959;
	add.f32 	%f683, %f1341, %f1498;
	mov.b32 	%r960, %f1343;
	shfl.sync.down.b32	%r961|%p411, %r960, 1, 6175, -1;
	mov.b32 	%f1499, %r961;
	add.f32 	%f684, %f1343, %f1499;
	mov.b32 	%r962, %f1345;
	shfl.sync.down.b32	%r963|%p412, %r962, 1, 6175, -1;
	mov.b32 	%f1500, %r963;
	add.f32 	%f685, %f1345, %f1500;
	mov.b32 	%r964, %f1347;
	shfl.sync.down.b32	%r965|%p413, %r964, 1, 6175, -1;
	mov.b32 	%f1501, %r965;
	add.f32 	%f686, %f1347, %f1501;
	mov.b32 	%r966, %f1349;
	shfl.sync.down.b32	%r967|%p414, %r966, 1, 6175, -1;
	mov.b32 	%f1502, %r967;
	add.f32 	%f687, %f1349, %f1502;
	mov.b32 	%r968, %f1351;
	shfl.sync.down.b32	%r969|%p415, %r968, 1, 6175, -1;
	mov.b32 	%f1503, %r969;
	add.f32 	%f688, %f1351, %f1503;
	mov.b32 	%r970, %f1353;
	shfl.sync.down.b32	%r971|%p416, %r970, 1, 6175, -1;
	mov.b32 	%f1504, %r971;
	add.f32 	%f689, %f1353, %f1504;
	mov.b32 	%r972, %f1355;
	shfl.sync.down.b32	%r973|%p417, %r972, 1, 6175, -1;
	mov.b32 	%f1505, %r973;
	add.f32 	%f690, %f1355, %f1505;
	mov.b32 	%r974, %f1357;
	shfl.sync.down.b32	%r975|%p418, %r974, 1, 6175, -1;
	mov.b32 	%f1506, %r975;
	add.f32 	%f691, %f1357, %f1506;
	mov.b32 	%r976, %f1359;
	shfl.sync.down.b32	%r977|%p419, %r976, 1, 6175, -1;
	mov.b32 	%f1507, %r977;
	add.f32 	%f692, %f1359, %f1507;
	mov.b32 	%r978, %f1361;
	shfl.sync.down.b32	%r979|%p420, %r978, 1, 6175, -1;
	mov.b32 	%f1508, %r979;
	add.f32 	%f693, %f1361, %f1508;
	mov.b32 	%r980, %f1363;
	shfl.sync.down.b32	%r981|%p421, %r980, 1, 6175, -1;
	mov.b32 	%f1509, %r981;
	add.f32 	%f694, %f1363, %f1509;
	mov.b32 	%r982, %f1365;
	shfl.sync.down.b32	%r983|%p422, %r982, 1, 6175, -1;
	mov.b32 	%f1510, %r983;
	add.f32 	%f695, %f1365, %f1510;
	mov.b32 	%r984, %f1367;
	shfl.sync.down.b32	%r985|%p423, %r984, 1, 6175, -1;
	mov.b32 	%f1511, %r985;
	add.f32 	%f696, %f1367, %f1511;
	mov.b32 	%r986, %f1369;
	shfl.sync.down.b32	%r987|%p424, %r986, 1, 6175, -1;
	mov.b32 	%f1512, %r987;
	add.f32 	%f697, %f1369, %f1512;
	mov.b32 	%r988, %f1371;
	shfl.sync.down.b32	%r989|%p425, %r988, 1, 6175, -1;
	mov.b32 	%f1513, %r989;
	add.f32 	%f698, %f1371, %f1513;
	mov.b32 	%r990, %f1373;
	shfl.sync.down.b32	%r991|%p426, %r990, 1, 6175, -1;
	mov.b32 	%f1514, %r991;
	add.f32 	%f699, %f1373, %f1514;
	mov.b32 	%r992, %f1375;
	shfl.sync.down.b32	%r993|%p427, %r992, 1, 6175, -1;
	mov.b32 	%f1515, %r993;
	add.f32 	%f700, %f1375, %f1515;
	mov.u32 	%r994, %ctaid.x;
	shr.u32 	%r995, %r994, 1;
	mul.lo.s32 	%r996, %r1017, %r995;
	selp.b32 	%r997, %r1019, 0, %p1;
	mul.lo.s32 	%r998, %r997, %r6;
	mad.lo.s32 	%r37, %r996, %r1019, %r998;
	mov.u32 	%r999, %tid.x;
	and.b32  	%r1000, %r999, 7;
	setp.ne.s32 	%p428, %r1000, 0;
	@%p428 bra 	$L__BB4_13;
	ld.param.u32 	%r1020, [_Z56InputBatch_128_Input_7x7_InChannel_576_OutChannel_160_v1PKfS0_Pfiiiiiiiiiiii_param_14];
	ld.param.u32 	%r1018, [_Z56InputBatch_128_Input_7x7_InChannel_576_OutChannel_160_v1PKfS0_Pfiiiiiiiiiiii_param_13];
	ld.param.u64 	%rd131, [_Z56InputBatch_128_Input_7x7_InChannel_576_OutChannel_160_v1PKfS0_Pfiiiiiiiiiiii_param_2];
	mov.u32 	%r1001, %tid.x;
	shr.u32 	%r1002, %r1001, 5;
	mul.lo.s32 	%r1003, %r1020, %r1002;
	shr.u32 	%r1004, %r1001, 3;
	and.b32  	%r1005, %r1004, 3;
	mul.lo.s32 	%r1006, %r1018, %r1020;
	mad.lo.s32 	%r1007, %r1006, %r1005, %r1003;
	mad.lo.s32 	%r1008, %r37, %r1018, %r1007;
	cvta.to.global.u64 	%rd104, %rd131;
	mul.wide.s32 	%rd105, %r1008, 4;
	add.s64 	%rd106, %rd104, %rd105;
	st.global.f32 	[%rd106], %f561;
	st.global.f32 	[%rd106+4], %f581;
	st.global.f32 	[%rd106+8], %f601;
	st.global.f32 	[%rd106+12], %f621;
	st.global.f32 	[%rd106+16], %f641;
	st.global.f32 	[%rd106+20], %f661;
	st.global.f32 	[%rd106+24], %f681;
	shl.b32 	%r1009, %r1006, 2;
	mul.wide.s32 	%rd107, %r1009, 4;
	add.s64 	%rd108, %rd106, %rd107;
	st.global.f32 	[%rd108], %f562;
	st.global.f32 	[%rd108+4], %f582;
	st.global.f32 	[%rd108+8], %f602;
	st.global.f32 	[%rd108+12], %f622;
	st.global.f32 	[%rd108+16], %f642;
	st.global.f32 	[%rd108+20], %f662;
	st.global.f32 	[%rd108+24], %f682;
	add.s64 	%rd109, %rd108, %rd107;
	st.global.f32 	[%rd109], %f563;
	st.global.f32 	[%rd109+4], %f583;
	st.global.f32 	[%rd109+8], %f603;
	st.global.f32 	[%rd109+12], %f623;
	st.global.f32 	[%rd109+16], %f643;
	st.global.f32 	[%rd109+20], %f663;
	st.global.f32 	[%rd109+24], %f683;
	add.s64 	%rd110, %rd109, %rd107;
	st.global.f32 	[%rd110], %f564;
	st.global.f32 	[%rd110+4], %f584;
	st.global.f32 	[%rd110+8], %f604;
	st.global.f32 	[%rd110+12], %f624;
	st.global.f32 	[%rd110+16], %f644;
	st.global.f32 	[%rd110+20], %f664;
	st.global.f32 	[%rd110+24], %f684;
	add.s64 	%rd111, %rd110, %rd107;
	st.global.f32 	[%rd111], %f565;
	st.global.f32 	[%rd111+4], %f585;
	st.global.f32 	[%rd111+8], %f605;
	st.global.f32 	[%rd111+12], %f625;
	st.global.f32 	[%rd111+16], %f645;
	st.global.f32 	[%rd111+20], %f665;
	st.global.f32 	[%rd111+24], %f685;
	add.s64 	%rd112, %rd111, %rd107;
	st.global.f32 	[%rd112], %f566;
	st.global.f32 	[%rd112+4], %f586;
	st.global.f32 	[%rd112+8], %f606;
	st.global.f32 	[%rd112+12], %f626;
	st.global.f32 	[%rd112+16], %f646;
	st.global.f32 	[%rd112+20], %f666;
	st.global.f32 	[%rd112+24], %f686;
	add.s64 	%rd113, %rd112, %rd107;
	st.global.f32 	[%rd113], %f567;
	st.global.f32 	[%rd113+4], %f587;
	st.global.f32 	[%rd113+8], %f607;
	st.global.f32 	[%rd113+12], %f627;
	st.global.f32 	[%rd113+16], %f647;
	st.global.f32 	[%rd113+20], %f667;
	st.global.f32 	[%rd113+24], %f687;
	add.s64 	%rd114, %rd113, %rd107;
	st.global.f32 	[%rd114], %f568;
	st.global.f32 	[%rd114+4], %f588;
	st.global.f32 	[%rd114+8], %f608;
	st.global.f32 	[%rd114+12], %f628;
	st.global.f32 	[%rd114+16], %f648;
	st.global.f32 	[%rd114+20], %f668;
	st.global.f32 	[%rd114+24], %f688;
	add.s64 	%rd115, %rd114, %rd107;
	st.global.f32 	[%rd115], %f569;
	st.global.f32 	[%rd115+4], %f589;
	st.global.f32 	[%rd115+8], %f609;
	st.global.f32 	[%rd115+12], %f629;
	st.global.f32 	[%rd115+16], %f649;
	st.global.f32 	[%rd115+20], %f669;
	st.global.f32 	[%rd115+24], %f689;
	add.s64 	%rd116, %rd115, %rd107;
	st.global.f32 	[%rd116], %f570;
	st.global.f32 	[%rd116+4], %f590;
	st.global.f32 	[%rd116+8], %f610;
	st.global.f32 	[%rd116+12], %f630;
	st.global.f32 	[%rd116+16], %f650;
	st.global.f32 	[%rd116+20], %f670;
	st.global.f32 	[%rd116+24], %f690;
	add.s64 	%rd117, %rd116, %rd107;
	st.global.f32 	[%rd117], %f571;
	st.global.f32 	[%rd117+4], %f591;
	st.global.f32 	[%rd117+8], %f611;
	st.global.f32 	[%rd117+12], %f631;
	st.global.f32 	[%rd117+16], %f651;
	st.global.f32 	[%rd117+20], %f671;
	st.global.f32 	[%rd117+24], %f691;
	add.s64 	%rd118, %rd117, %rd107;
	st.global.f32 	[%rd118], %f572;
	st.global.f32 	[%rd118+4], %f592;
	st.global.f32 	[%rd118+8], %f612;
	st.global.f32 	[%rd118+12], %f632;
	st.global.f32 	[%rd118+16], %f652;
	st.global.f32 	[%rd118+20], %f672;
	st.global.f32 	[%rd118+24], %f692;
	add.s64 	%rd119, %rd118, %rd107;
	st.global.f32 	[%rd119], %f573;
	st.global.f32 	[%rd119+4], %f593;
	st.global.f32 	[%rd119+8], %f613;
	st.global.f32 	[%rd119+12], %f633;
	st.global.f32 	[%rd119+16], %f653;
	st.global.f32 	[%rd119+20], %f673;
	st.global.f32 	[%rd119+24], %f693;
	add.s64 	%rd120, %rd119, %rd107;
	st.global.f32 	[%rd120], %f574;
	st.global.f32 	[%rd120+4], %f594;
	st.global.f32 	[%rd120+8], %f614;
	st.global.f32 	[%rd120+12], %f634;
	st.global.f32 	[%rd120+16], %f654;
	st.global.f32 	[%rd120+20], %f674;
	st.global.f32 	[%rd120+24], %f694;
	add.s64 	%rd121, %rd120, %rd107;
	st.global.f32 	[%rd121], %f575;
	st.global.f32 	[%rd121+4], %f595;
	st.global.f32 	[%rd121+8], %f615;
	st.global.f32 	[%rd121+12], %f635;
	st.global.f32 	[%rd121+16], %f655;
	st.global.f32 	[%rd121+20], %f675;
	st.global.f32 	[%rd121+24], %f695;
	add.s64 	%rd122, %rd121, %rd107;
	st.global.f32 	[%rd122], %f576;
	st.global.f32 	[%rd122+4], %f596;
	st.global.f32 	[%rd122+8], %f616;
	st.global.f32 	[%rd122+12], %f636;
	st.global.f32 	[%rd122+16], %f656;
	st.global.f32 	[%rd122+20], %f676;
	st.global.f32 	[%rd122+24], %f696;
	add.s64 	%rd123, %rd122, %rd107;
	st.global.f32 	[%rd123], %f577;
	st.global.f32 	[%rd123+4], %f597;
	st.global.f32 	[%rd123+8], %f617;
	st.global.f32 	[%rd123+12], %f637;
	st.global.f32 	[%rd123+16], %f657;
	st.global.f32 	[%rd123+20], %f677;
	st.global.f32 	[%rd123+24], %f697;
	add.s64 	%rd124, %rd123, %rd107;
	st.global.f32 	[%rd124], %f578;
	st.global.f32 	[%rd124+4], %f598;
	st.global.f32 	[%rd124+8], %f618;
	st.global.f32 	[%rd124+12], %f638;
	st.global.f32 	[%rd124+16], %f658;
	st.global.f32 	[%rd124+20], %f678;
	st.global.f32 	[%rd124+24], %f698;
	add.s64 	%rd125, %rd124, %rd107;
	st.global.f32 	[%rd125], %f579;
	st.global.f32 	[%rd125+4], %f599;
	st.global.f32 	[%rd125+8], %f619;
	st.global.f32 	[%rd125+12], %f639;
	st.global.f32 	[%rd125+16], %f659;
	st.global.f32 	[%rd125+20], %f679;
	st.global.f32 	[%rd125+24], %f699;
	add.s64 	%rd126, %rd125, %rd107;
	st.global.f32 	[%rd126], %f580;
	st.global.f32 	[%rd126+4], %f600;
	st.global.f32 	[%rd126+8], %f620;
	st.global.f32 	[%rd126+12], %f640;
	st.global.f32 	[%rd126+16], %f660;
	st.global.f32 	[%rd126+20], %f680;
	st.global.f32 	[%rd126+24], %f700;
$L__BB4_13:
	ret;

}
	// .globl	_Z56InputBatch_128_Input_7x7_InChannel_576_OutChannel_160_v2PKfS0_Pfiiiiiiiiiiii
.visible .entry _Z56InputBatch_128_Input_7x7_InChannel_576_OutChannel_160_v2PKfS0_Pfiiiiiiiiiiii(
	.param .u64 .ptr .align 1 _Z56InputBatch_128_Input_7x7_InChannel_576_OutChannel_160_v2PKfS0_Pfiiiiiiiiiiii_param_0,
	.param .u64 .ptr .align 1 _Z56InputBatch_128_Input_7x7_InChannel_576_OutChannel_160_v2PKfS0_Pfiiiiiiiiiiii_param_1,
	.param .u64 .ptr .align 1 _Z56InputBatch_128_Input_7x7_InChannel_576_OutChannel_160_v2PKfS0_Pfiiiiiiiiiiii_param_2,
	.param .u32 _Z56InputBatch_128_Input_7x7_InChannel_576_OutChannel_160_v2PKfS0_Pfiiiiiiiiiiii_param_3,
	.param .u32 _Z56InputBatch_128_Input_7x7_InChannel_576_OutChannel_160_v2PKfS0_Pfiiiiiiiiiiii_param_4,
	.param .u32 _Z56InputBatch_128_Input_7x7_InChannel_576_OutChannel_160_v2PKfS0_Pfiiiiiiiiiiii_param_5,
	.param .u32 _Z56InputBatch_128_Input_7x7_InChannel_576_OutChannel_160_v2PKfS0_Pfiiiiiiiiiiii_param_6,
	.param .u32 _Z56InputBatch_128_Input_7x7_InChannel_576_OutChannel_160_v2PKfS0_Pfiiiiiiiiiiii_param_7,
	.param .u32 _Z56InputBatch_128_Input_7x7_InChannel_576_OutChannel_160_v2PKfS0_Pfiiiiiiiiiiii_param_8,
	.param .u32 _Z56InputBatch_128_Input_7x7_InChannel_576_OutChannel_160_v2PKfS0_Pfiiiiiiiiiiii_param_9,
	.param .u32 _Z56InputBatch_128_Input_7x7_InChannel_576_OutChannel_160_v2PKfS0_Pfiiiiiiiiiiii_param_10,
	.param .u32 _Z56InputBatch_128_Input_7x7_InChannel_576_OutChannel_160_v2PKfS0_Pfiiiiiiiiiiii_param_11,
	.param .u32 _Z56InputBatch_128_Input_7x7_InChannel_576_OutChannel_160_v2PKfS0_Pfiiiiiiiiiiii_param_12,
	.param .u32 _Z56InputBatch_128_Input_7x7_InChannel_576_OutChannel_160_v2PKfS0_Pfiiiiiiiiiiii_param_13,
	.param .u32 _Z56InputBatch_128_Input_7x7_InChannel_576_OutChannel_160_v2PKfS0_Pfiiiiiiiiiiii_param_14
)
{
	.reg .pred 	%p<149>;
	.reg .b32 	%r<408>;
	.reg .b32 	%f<774>;
	.reg .b64 	%rd<68>;
	// demoted variable
	.shared .align 4 .b8 _ZZ56InputBatch_128_Input_7x7_InChannel_576_OutChannel_160_v2PKfS0_PfiiiiiiiiiiiiE18inputSharedBuffer1[784];
	// demoted variable
	.shared .align 4 .b8 _ZZ56InputBatch_128_Input_7x7_InChannel_576_OutChannel_160_v2PKfS0_PfiiiiiiiiiiiiE18inputSharedBuffer2[784];
	// demoted variable
	.shared .align 4 .b8 _ZZ56InputBatch_128_Input_7x7_InChannel_576_OutChannel_160_v2PKfS0_PfiiiiiiiiiiiiE19filterSharedBuffer1[1280];
	// demoted variable
	.shared .align 4 .b8 _ZZ56InputBatch_128_Input_7x7_InChannel_576_OutChannel_160_v2PKfS0_PfiiiiiiiiiiiiE19filterSharedBuffer2[1280];
	ld.param.u64 	%rd5, [_Z56InputBatch_128_Input_7x7_InChannel_576_OutChannel_160_v2PKfS0_Pfiiiiiiiiiiii_param_0];
	ld.param.u64 	%rd6, [_Z56InputBatch_128_Input_7x7_InChannel_576_OutChannel_160_v2PKfS0_Pfiiiiiiiiiiii_param_1];
	ld.param.u32 	%r36, [_Z56InputBatch_128_Input_7x7_InChannel_576_OutChannel_160_v2PKfS0_Pfiiiiiiiiiiii_param_4];
	ld.param.u32 	%r40, [_Z56InputBatch_128_Input_7x7_InChannel_576_OutChannel_160_v2PKfS0_Pfiiiiiiiiiiii_param_5];
	ld.param.u32 	%r41, [_Z56InputBatch_128_Input_7x7_InChannel_576_OutChannel_160_v2PKfS0_Pfiiiiiiiiiiii_param_6];
	cvta.to.global.u64 	%rd1, %rd6;
	cvta.to.global.u64 	%rd2, %rd5;
	mov.u32 	%r1, %tid.x;
	mov.u32 	%r2, %ctaid.x;
	shr.u32 	%r3, %r2, 1;
	mul.lo.s32 	%r42, %r36, %r3;
	mul.lo.s32 	%r43, %r42, %r40;
	mul.lo.s32 	%r407, %r43, %r41;
	setp.gt.u32 	%p2, %r1, 195;
	@%p2 bra 	$L__BB5_2;
	add.s32 	%r44, %r407, %r1;
	mul.wide.u32 	%rd7, %r44, 4;
	add.s64 	%rd8, %rd2, %rd7;
	ld.global.f32 	%f351, [%rd8];
	shl.b32 	%r45, %r1, 2;
	mov.u32 	%r46, _ZZ56InputBatch_128_Input_7x7_InChannel_576_OutChannel_160_v2PKfS0_PfiiiiiiiiiiiiE18inputSharedBuffer1;
	add.s32 	%r47, %r46, %r45;
	st.shared.f32 	[%r47], %f351;
$L__BB5_2:
	ld.param.u32 	%r400, [_Z56InputBatch_128_Input_7x7_InChannel_576_OutChannel_160_v2PKfS0_Pfiiiiiiiiiiii_param_12];
	and.b32  	%r48, %r2, 1;
	setp.eq.b32 	%p1, %r48, 1;
	selp.b32 	%r49, %r36, 0, %p1;
	shr.u32 	%r50, %r400, 31;
	add.s32 	%r51, %r400, %r50;
	shr.s32 	%r5, %r51, 1;
	mul.lo.s32 	%r406, %r5, %r49;
	shr.u32 	%r7, %r1, 2;
	and.b32  	%r8, %r1, 3;
	mad.lo.s32 	%r9, %r36, %r7, %r8;
	add.s32 	%r10, %r9, %r406;
	mul.wide.u32 	%rd9, %r10, 4;
	add.s64 	%rd10, %rd1, %rd9;
	ld.global.f32 	%f352, [%rd10];
	shl.b32 	%r52, %r1, 2;
	mov.u32 	%r53, _ZZ56InputBatch_128_Input_7x7_InChannel_576_OutChannel_160_v2PKfS0_PfiiiiiiiiiiiiE19filterSharedBuffer1;
	add.s32 	%r11, %r53, %r52;
	st.shared.f32 	[%r11], %f352;
	setp.gt.u32 	%p3, %r1, 95;
	@%p3 bra 	$L__BB5_4;
	mad.lo.s32 	%r54, %r36, 56, %r10;
	mul.wide.u32 	%rd11, %r54, 4;
	add.s64 	%rd12, %rd1, %rd11;
	ld.global.f32 	%f353, [%rd12];
	st.shared.f32 	[%r11+896], %f353;
$L__BB5_4:
	bar.sync 	0;
	setp.lt.s32 	%p4, %r36, 8;
	mov.f32 	%f704, 0f00000000;
	mov.f32 	%f705, %f704;
	mov.f32 	%f706, %f704;
	mov.f32 	%f707, %f704;
	mov.f32 	%f708, %f704;
	mov.f32 	%f709, %f704;
	mov.f32 	%f710, %f704;
	mov.f32 	%f711, %f704;
	mov.f32 	%f712, %f704;
	mov.f32 	%f713, %f704;
	mov.f32 	%f714, %f704;
	mov.f32 	%f715, %f704;
	mov.f32 	%f716, %f704;
	mov.f32 	%f717, %f704;
	mov.f32 	%f718, %f704;
	mov.f32 	%f719, %f704;
	mov.f32 	%f720, %f704;
	mov.f32 	%f721, %f704;
	mov.f32 	%f722, %f704;
	mov.f32 	%f723, %f704;
	mov.f32 	%f724, %f704;
	mov.f32 	%f725, %f704;
	mov.f32 	%f726, %f704;
	mov.f32 	%f727, %f704;
	mov.f32 	%f728, %f704;
	mov.f32 	%f729, %f704;
	mov.f32 	%f730, %f704;
	mov.f32 	%f731, %f704;
	mov.f32 	%f732, %f704;
	mov.f32 	%f733, %f704;
	mov.f32 	%f734, %f704;
	mov.f32 	%f735, %f704;
	mov.f32 	%f736, %f704;
	mov.f32 	%f737, %f704;
	mov.f32 	%f738, %f704;
	mov.f32 	%f739, %f704;
	mov.f32 	%f740, %f704;
	mov.f32 	%f741, %f704;
	mov.f32 	%f742, %f704;
	mov.f32 	%f743, %f704;
	mov.f32 	%f744, %f704;
	mov.f32 	%f745, %f704;
	mov.f32 	%f746, %f704;
	mov.f32 	%f747, %f704;
	mov.f32 	%f748, %f704;
	mov.f32 	%f749, %f704;
	mov.f32 	%f750, %f704;
	mov.f32 	%f751, %f704;
	mov.f32 	%f752, %f704;
	mov.f32 	%f753, %f704;
	mov.f32 	%f754, %f704;
	mov.f32 	%f755, %f704;
	mov.f32 	%f756, %f704;
	mov.f32 	%f757, %f704;
	mov.f32 	%f758, %f704;
	mov.f32 	%f759, %f704;
	mov.f32 	%f760, %f704;
	mov.f32 	%f761, %f704;
	mov.f32 	%f762, %f704;
	mov.f32 	%f763, %f704;
	mov.f32 	%f764, %f704;
	mov.f32 	%f765, %f704;
	mov.f32 	%f766, %f704;
	mov.f32 	%f767, %f704;
	mov.f32 	%f768, %f704;
	mov.f32 	%f769, %f704;
	mov.f32 	%f770, %f704;
	mov.f32 	%f771, %f704;
	mov.f32 	%f772, %f704;
	mov.f32 	%f773, %f704;
	@%p4 bra 	$L__BB5_11;
	shr.s32 	%r56, %r36, 31;
	shr.u32 	%r57, %r56, 29;
	add.s32 	%r58, %r36, %r57;
	shr.s32 	%r12, %r58, 3;
	mov.f32 	%f773, 0f00000000;
	mov.b32 	%r405, 0;
	shr.u32 	%r59, %r1, 5;
	mul.lo.s32 	%r60, %r8, 49;
	mad.lo.s32 	%r61, %r59, 7, %r60;
	shl.b32 	%r17, %r36, 3;
	shl.b32 	%r65, %r36, 4;
	mov.f32 	%f772, %f773;
	mov.f32 	%f771, %f773;
	mov.f32 	%f770, %f773;
	mov.f32 	%f769, %f773;
	mov.f32 	%f768, %f773;
	mov.f32 	%f767, %f773;
	mov.f32 	%f766, %f773;
	mov.f32 	%f765, %f773;
	mov.f32 	%f764, %f773;
	mov.f32 	%f763, %f773;
	mov.f32 	%f762, %f773;
	mov.f32 	%f761, %f773;
	mov.f32 	%f760, %f773;
	mov.f32 	%f759, %f773;
	mov.f32 	%f758, %f773;
	mov.f32 	%f757, %f773;
	mov.f32 	%f756, %f773;
	mov.f32 	%f755, %f773;
	mov.f32 	%f754, %f773;
	mov.f32 	%f753, %f773;
	mov.f32 	%f752, %f773;
	mov.f32 	%f751, %f773;
	mov.f32 	%f750, %f773;
	mov.f32 	%f749, %f773;
	mov.f32 	%f748, %f773;
	mov.f32 	%f747, %f773;
	mov.f32 	%f746, %f773;
	mov.f32 	%f745, %f773;
	mov.f32 	%f744, %f773;
	mov.f32 	%f743, %f773;
	mov.f32 	%f742, %f773;
	mov.f32 	%f741, %f773;
	mov.f32 	%f740, %f773;
	mov.f32 	%f739, %f773;
	mov.f32 	%f738, %f773;
	mov.f32 	%f737, %f773;
	mov.f32 	%f736, %f773;
	mov.f32 	%f735, %f773;
	mov.f32 	%f734, %f773;
	mov.f32 	%f733, %f773;
	mov.f32 	%f732, %f773;
	mov.f32 	%f731, %f773;
	mov.f32 	%f730, %f773;
	mov.f32 	%f729, %f773;
	mov.f32 	%f728, %f773;
	mov.f32 	%f727, %f773;
	mov.f32 	%f726, %f773;
	mov.f32 	%f725, %f773;
	mov.f32 	%f724, %f773;
	mov.f32 	%f723, %f773;
	mov.f32 	%f722, %f773;
	mov.f32 	%f721, %f773;
	mov.f32 	%f720, %f773;
	mov.f32 	%f719, %f773;
	mov.f32 	%f718, %f773;
	mov.f32 	%f717, %f773;
	mov.f32 	%f716, %f773;
	mov.f32 	%f715, %f773;
	mov.f32 	%f714, %f773;
	mov.f32 	%f713, %f773;
	mov.f32 	%f712, %f773;
	mov.f32 	%f711, %f773;
	mov.f32 	%f710, %f773;
	mov.f32 	%f709, %f773;
	mov.f32 	%f708, %f773;
	mov.f32 	%f707, %f773;
	mov.f32 	%f706, %f773;
	mov.f32 	%f705, %f773;
	mov.f32 	%f704, %f773;
$L__BB5_6:
	setp.gt.u32 	%p5, %r1, 31;
	add.s32 	%r62, %r61, %r407;
	add.s32 	%r63, %r62, 196;
	mul.wide.s32 	%rd13, %r63, 4;
	add.s64 	%rd3, %rd2, %rd13;
	add.s32 	%r64, %r9, %r406;
	add.s32 	%r16, %r64, 4;
	add.s32 	%r18, %r16, %r17;
	add.s32 	%r19, %r65, %r16;
	shl.b32 	%r66, %r36, 5;
	add.s32 	%r20, %r66, %r16;
	add.s32 	%r21, %r65, %r20;
	shl.b32 	%r67, %r36, 6;
	add.s32 	%r22, %r67, %r16;
	shl.b32 	%r68, %r61, 2;
	mov.u32 	%r69, _ZZ56InputBatch_128_Input_7x7_InChannel_576_OutChannel_160_v2PKfS0_PfiiiiiiiiiiiiE18inputSharedBuffer1;
	add.s32 	%r70, %r69, %r68;
	ld.shared.f32 	%f356, [%r70];
	ld.shared.f32 	%f357, [%r70+4];
	ld.shared.f32 	%f358, [%r70+8];
	ld.shared.f32 	%f359, [%r70+12];
	ld.shared.f32 	%f360, [%r70+16];
	ld.shared.f32 	%f361, [%r70+20];
	ld.shared.f32 	%f362, [%r70+24];
	and.b32  	%r71, %r1, 28;
	or.b32  	%r72, %r71, %r8;
	shl.b32 	%r73, %r72, 2;
	mov.u32 	%r74, _ZZ56InputBatch_128_Input_7x7_InChannel_576_OutChannel_160_v2PKfS0_PfiiiiiiiiiiiiE19filterSharedBuffer1;
	add.s32 	%r75, %r74, %r73;
	ld.shared.f32 	%f363, [%r75];
	ld.shared.f32 	%f364, [%r75+128];
	ld.shared.f32 	%f365, [%r75+256];
	ld.shared.f32 	%f366, [%r75+384];
	ld.shared.f32 	%f367, [%r75+512];
	ld.shared.f32 	%f368, [%r75+640];
	ld.shared.f32 	%f369, [%r75+768];
	ld.shared.f32 	%f370, [%r75+896];
	ld.shared.f32 	%f371, [%r75+1024];
	ld.shared.f32 	%f372, [%r75+1152];
	fma.rn.f32 	%f71, %f356, %f363, %f762;
	fma.rn.f32 	%f72, %f356, %f364, %f761;
	fma.rn.f32 	%f73, %f356, %f365, %f760;
	fma.rn.f32 	%f74, %f356, %f366, %f759;
	fma.rn.f32 	%f75, %f356, %f367, %f758;
	fma.rn.f32 	%f76, %f356, %f368, %f757;
	fma.rn.f32 	%f77, %f356, %f369, %f756;
	fma.rn.f32 	%f78, %f356, %f370, %f755;
	fma.rn.f32 	%f79, %f356, %f371, %f754;
	fma.rn.f32 	%f80, %f356, %f372, %f753;
	fma.rn.f32 	%f81, %f357, %f363, %f752;
	fma.rn.f32 	%f82, %f357, %f364, %f751;
	fma.rn.f32 	%f83, %f357, %f365, %f750;
	fma.rn.f32 	%f84, %f357, %f366, %f749;
	fma.rn.f32 	%f85, %f357, %f367, %f748;
	fma.rn.f32 	%f86, %f357, %f368, %f747;
	fma.rn.f32 	%f87, %f357, %f369, %f746;
	fma.rn.f32 	%f88, %f357, %f370, %f745;
	fma.rn.f32 	%f89, %f357, %f371, %f744;
	fma.rn.f32 	%f90, %f357, %f372, %f743;
	fma.rn.f32 	%f91, %f358, %f363, %f742;
	fma.rn.f32 	%f92, %f358, %f364, %f741;
	fma.rn.f32 	%f93, %f358, %f365, %f740;
	fma.rn.f32 	%f94, %f358, %f366, %f739;
	fma.rn.f32 	%f95, %f358, %f367, %f738;
	fma.rn.f32 	%f96, %f358, %f368, %f737;
	fma.rn.f32 	%f97, %f358, %f369, %f736;
	fma.rn.f32 	%f98, %f358, %f370, %f735;
	fma.rn.f32 	%f99, %f358, %f371, %f734;
	fma.rn.f32 	%f100, %f358, %f372, %f733;
	fma.rn.f32 	%f101, %f359, %f363, %f732;
	fma.rn.f32 	%f102, %f359, %f364, %f731;
	fma.rn.f32 	%f103, %f359, %f365, %f730;
	fma.rn.f32 	%f104, %f359, %f366, %f729;
	fma.rn.f32 	%f105, %f359, %f367, %f728;
	fma.rn.f32 	%f106, %f359, %f368, %f727;
	fma.rn.f32 	%f107, %f359, %f369, %f726;
	fma.rn.f32 	%f108, %f359, %f370, %f725;
	fma.rn.f32 	%f109, %f359, %f371, %f724;
	fma.rn.f32 	%f110, %f359, %f372, %f723;
	fma.rn.f32 	%f111, %f360, %f363, %f722;
	fma.rn.f32 	%f112, %f360, %f364, %f721;
	fma.rn.f32 	%f113, %f360, %f365, %f720;
	fma.rn.f32 	%f114, %f360, %f366, %f719;
	fma.rn.f32 	%f115, %f360, %f367, %f718;
	fma.rn.f32 	%f116, %f360, %f368, %f717;
	fma.rn.f32 	%f117, %f360, %f369, %f716;
	fma.rn.f32 	%f118, %f360, %f370, %f715;
	fma.rn.f32 	%f119, %f360, %f371, %f714;
	fma.rn.f32 	%f120, %f360, %f372, %f713;
	fma.rn.f32 	%f121, %f361, %f363, %f712;
	fma.rn.f32 	%f122, %f361, %f364, %f711;
	fma.rn.f32 	%f123, %f361, %f365, %f710;
	fma.rn.f32 	%f124, %f361, %f366, %f709;
	fma.rn.f32 	%f125, %f361, %f367, %f708;
	fma.rn.f32 	%f126, %f361, %f368, %f707;
	fma.rn.f32 	%f127, %f361, %f369, %f706;
	fma.rn.f32 	%f128, %f361, %f370, %f705;
	fma.rn.f32 	%f129, %f361, %f371, %f704;
	fma.rn.f32 	%f130, %f361, %f372, %f763;
	fma.rn.f32 	%f131, %f362, %f363, %f764;
	fma.rn.f32 	%f132, %f362, %f364, %f765;
	fma.rn.f32 	%f133, %f362, %f365, %f766;
	fma.rn.f32 	%f134, %f362, %f366, %f767;
	fma.rn.f32 	%f135, %f362, %f367, %f768;
	fma.rn.f32 	%f136, %f362, %f368, %f769;
	fma.rn.f32 	%f137, %f362, %f369, %f770;
	fma.rn.f32 	%f138, %f362, %f370, %f771;
	fma.rn.f32 	%f139, %f362, %f371, %f772;
	fma.rn.f32 	%f140, %f362, %f372, %f773;
	ld.global.f32 	%f373, [%rd3+24];
	ld.global.f32 	%f374, [%rd3+20];
	ld.global.f32 	%f375, [%rd3+16];
	ld.global.f32 	%f376, [%rd3+12];
	ld.global.f32 	%f377, [%rd3+8];
	ld.global.f32 	%f378, [%rd3+4];
	ld.global.f32 	%f379, [%rd3];
	mov.u32 	%r76, _ZZ56InputBatch_128_Input_7x7_InChannel_576_OutChannel_160_v2PKfS0_PfiiiiiiiiiiiiE18inputSharedBuffer2;
	add.s32 	%r77, %r76, %r68;
	st.shared.f32 	[%r77], %f379;
	st.shared.f32 	[%r77+4], %f378;
	st.shared.f32 	[%r77+8], %f377;
	st.shared.f32 	[%r77+12], %f376;
	st.shared.f32 	[%r77+16], %f375;
	st.shared.f32 	[%r77+20], %f374;
	st.shared.f32 	[%r77+24], %f373;
	@%p5 bra 	$L__BB5_8;
	mul.wide.u32 	%rd14, %r16, 4;
	add.s64 	%rd15, %rd1, %rd14;
	ld.global.f32 	%f380, [%rd15];
	mul.wide.u32 	%rd16, %r18, 4;
	add.s64 	%rd17, %rd1, %rd16;
	ld.global.f32 	%f381, [%rd17];
	mul.wide.u32 	%rd18, %r19, 4;
	add.s64 	%rd19, %rd1, %rd18;
	ld.global.f32 	%f382, [%rd19];
	add.s32 	%r78, %r19, %r17;
	mul.wide.u32 	%rd20, %r78, 4;
	add.s64 	%rd21, %rd1, %rd20;
	ld.global.f32 	%f383, [%rd21];
	mul.wide.u32 	%rd22, %r20, 4;
	add.s64 	%rd23, %rd1, %rd22;
	ld.global.f32 	%f384, [%rd23];
	add.s32 	%r79, %r20, %r17;
	mul.wide.u32 	%rd24, %r79, 4;
	add.s64 	%rd25, %rd1, %rd24;
	ld.global.f32 	%f385, [%rd25];
	mul.wide.u32 	%rd26, %r21, 4;
	add.s64 	%rd27, %rd1, %rd26;
	ld.global.f32 	%f386, [%rd27];
	add.s32 	%r80, %r21, %r17;
	mul.wide.u32 	%rd28, %r80, 4;
	add.s64 	%rd29, %rd1, %rd28;
	ld.global.f32 	%f387, [%rd29];
	mul.wide.u32 	%rd30, %r22, 4;
	add.s64 	%rd31, %rd1, %rd30;
	ld.global.f32 	%f388, [%rd31];
	add.s32 	%r81, %r22, %r17;
	mul.wide.u32 	%rd32, %r81, 4;
	add.s64 	%rd33, %rd1, %rd32;
	ld.global.f32 	%f389, [%rd33];
	and.b32  	%r82, %r1, 28;
	or.b32  	%r83, %r82, %r8;
	shl.b32 	%r84, %r83, 2;
	mov.u32 	%r85, _ZZ56InputBatch_128_Input_7x7_InChannel_576_OutChannel_160_v2PKfS0_PfiiiiiiiiiiiiE19filterSharedBuffer2;
	add.s32 	%r86, %r85, %r84;
	st.shared.f32 	[%r86], %f380;
	st.shared.f32 	[%r86+128], %f381;
	st.shared.f32 	[%r86+256], %f382;
	st.shared.f32 	[%r86+384], %f383;
	st.shared.f32 	[%r86+512], %f384;
	st.shared.f32 	[%r86+640], %f385;
	st.shared.f32 	[%r86+768], %f386;
	st.shared.f32 	[%r86+896], %f387;
	st.shared.f32 	[%r86+1024], %f388;
	st.shared.f32 	[%r86+1152], %f389;
$L__BB5_8:
	bar.sync 	0;
	add.s32 	%r23, %r406, 8;
	add.s32 	%r87, %r9, %r406;
	shl.b32 	%r88, %r36, 3;
	add.s32 	%r89, %r87, %r88;
	add.s32 	%r24, %r89, 8;
	add.s32 	%r25, %r19, 4;
	add.s32 	%r26, %r25, %r88;
	add.s32 	%r27, %r20, 4;
	add.s32 	%r28, %r27, %r88;
	add.s32 	%r29, %r21, 4;
	add.s32 	%r30, %r29, %r88;
	add.s32 	%r31, %r22, 4;
	add.s32 	%r32, %r31, %r88;
	shr.u32 	%r90, %r1, 5;
	mul.lo.s32 	%r91, %r8, 49;
	mad.lo.s32 	%r92, %r90, 7, %r91;
	shl.b32 	%r93, %r92, 2;
	mov.u32 	%r94, _ZZ56InputBatch_128_Input_7x7_InChannel_576_OutChannel_160_v2PKfS0_PfiiiiiiiiiiiiE18inputSharedBuffer2;
	add.s32 	%r95, %r94, %r93;
	ld.shared.f32 	%f390, [%r95];
	ld.shared.f32 	%f391, [%r95+4];
	ld.shared.f32 	%f392, [%r95+8];
	ld.shared.f32 	%f393, [%r95+12];
	ld.shared.f32 	%f394, [%r95+16];
	ld.shared.f32 	%f395, [%r95+20];
	ld.shared.f32 	%f396, [%r95+24];
	and.b32  	%r96, %r1, 28;
	or.b32  	%r97, %r96, %r8;
	shl.b32 	%r98, %r97, 2;
	mov.u32 	%r99, _ZZ56InputBatch_128_Input_7x7_InChannel_576_OutChannel_160_v2PKfS0_PfiiiiiiiiiiiiE19filterSharedBuffer2;
	add.s32 	%r100, %r99, %r98;
	ld.shared.f32 	%f397, [%r100];
	ld.shared.f32 	%f398, [%r100+128];
	ld.shared.f32 	%f399, [%r100+256];
	ld.shared.f32 	%f400, [%r100+384];
	ld.shared.f32 	%f401, [%r100+512];
	ld.shared.f32 	%f402, [%r100+640];
	ld.shared.f32 	%f403, [%r100+768];
	ld.shared.f32 	%f404, [%r100+896];
	ld.shared.f32 	%f405, [%r100+1024];
	ld.shared.f32 	%f406, [%r100+1152];
	fma.rn.f32 	%f762, %f390, %f397, %f71;
	fma.rn.f32 	%f761, %f390, %f398, %f72;
	fma.rn.f32 	%f760, %f390, %f399, %f73;
	fma.rn.f32 	%f759, %f390, %f400, %f74;
	fma.rn.f32 	%f758, %f390, %f401, %f75;
	fma.rn.f32 	%f757, %f390, %f402, %f76;
	fma.rn.f32 	%f756, %f390, %f403, %f77;
	fma.rn.f32 	%f755, %f390, %f404, %f78;
	fma.rn.f32 	%f754, %f390, %f405, %f79;
	fma.rn.f32 	%f753, %f390, %f406, %f80;
	fma.rn.f32 	%f752, %f391, %f397, %f81;
	fma.rn.f32 	%f751, %f391, %f398, %f82;
	fma.rn.f32 	%f750, %f391, %f399, %f83;
	fma.rn.f32 	%f749, %f391, %f400, %f84;
	fma.rn.f32 	%f748, %f391, %f401, %f85;
	fma.rn.f32 	%f747, %f391, %f402, %f86;
	fma.rn.f32 	%f746, %f391, %f403, %f87;
	fma.rn.f32 	%f745, %f391, %f404, %f88;
	fma.rn.f32 	%f744, %f391, %f405, %f89;
	fma.rn.f32 	%f743, %f391, %f406, %f90;
	fma.rn.f32 	%f742, %f392, %f397, %f91;
	fma.rn.f32 	%f741, %f392, %f398, %f92;
	fma.rn.f32 	%f740, %f392, %f399, %f93;
	fma.rn.f32 	%f739, %f392, %f400, %f94;
	fma.rn.f32 	%f738, %f392, %f401, %f95;
	fma.rn.f32 	%f737, %f392, %f402, %f96;
	fma.rn.f32 	%f736, %f392, %f403, %f97;
	fma.rn.f32 	%f735, %f392, %f404, %f98;
	fma.rn.f32 	%f734, %f392, %f405, %f99;
	fma.rn.f32 	%f733, %f392, %f406, %f100;
	fma.rn.f32 	%f732, %f393, %f397, %f101;
	fma.rn.f32 	%f731, %f393, %f398, %f102;
	fma.rn.f32 	%f730, %f393, %f399, %f103;
	fma.rn.f32 	%f729, %f393, %f400, %f104;
	fma.rn.f32 	%f728, %f393, %f401, %f105;
	fma.rn.f32 	%f727, %f393, %f402, %f106;
	fma.rn.f32 	%f726, %f393, %f403, %f107;
	fma.rn.f32 	%f725, %f393, %f404, %f108;
	fma.rn.f32 	%f724, %f393, %f405, %f109;
	fma.rn.f32 	%f723, %f393, %f406, %f110;
	fma.rn.f32 	%f722, %f394, %f397, %f111;
	fma.rn.f32 	%f721, %f394, %f398, %f112;
	fma.rn.f32 	%f720, %f394, %f399, %f113;
	fma.rn.f32 	%f719, %f394, %f400, %f114;
	fma.rn.f32 	%f718, %f394, %f401, %f115;
	fma.rn.f32 	%f717, %f394, %f402, %f116;
	fma.rn.f32 	%f716, %f394, %f403, %f117;
	fma.rn.f32 	%f715, %f394, %f404, %f118;
	fma.rn.f32 	%f714, %f394, %f405, %f119;
	fma.rn.f32 	%f713, %f394, %f406, %f120;
	fma.rn.f32 	%f712, %f395, %f397, %f121;
	fma.rn.f32 	%f711, %f395, %f398, %f122;
	fma.rn.f32 	%f710, %f395, %f399, %f123;
	fma.rn.f32 	%f709, %f395, %f400, %f124;
	fma.rn.f32 	%f708, %f395, %f401, %f125;
	fma.rn.f32 	%f707, %f395, %f402, %f126;
	fma.rn.f32 	%f706, %f395, %f403, %f127;
	fma.rn.f32 	%f705, %f395, %f404, %f128;
	fma.rn.f32 	%f704, %f395, %f405, %f129;
	fma.rn.f32 	%f763, %f395, %f406, %f130;
	fma.rn.f32 	%f764, %f396, %f397, %f131;
	fma.rn.f32 	%f765, %f396, %f398, %f132;
	fma.rn.f32 	%f766, %f396, %f399, %f133;
	fma.rn.f32 	%f767, %f396, %f400, %f134;
	fma.rn.f32 	%f768, %f396, %f401, %f135;
	fma.rn.f32 	%f769, %f396, %f402, %f136;
	fma.rn.f32 	%f770, %f396, %f403, %f137;
	fma.rn.f32 	%f771, %f396, %f404, %f138;
	fma.rn.f32 	%f772, %f396, %f405, %f139;
	fma.rn.f32 	%f773, %f396, %f406, %f140;
	ld.global.f32 	%f407, [%rd3+808];
	ld.global.f32 	%f408, [%rd3+804];
	ld.global.f32 	%f409, [%rd3+800];
	ld.global.f32 	%f410, [%rd3+796];
	ld.global.f32 	%f411, [%rd3+792];
	ld.global.f32 	%f412, [%rd3+788];
	ld.global.f32 	%f413, [%rd3+784];
	mov.u32 	%r101, _ZZ56InputBatch_128_Input_7x7_InChannel_576_OutChannel_160_v2PKfS0_PfiiiiiiiiiiiiE18inputSharedBuffer1;
	add.s32 	%r102, %r101, %r93;
	st.shared.f32 	[%r102], %f413;
	st.shared.f32 	[%r102+4], %f412;
	st.shared.f32 	[%r102+8], %f411;
	st.shared.f32 	[%r102+12], %f410;
	st.shared.f32 	[%r102+16], %f409;
	st.shared.f32 	[%r102+20], %f408;
	st.shared.f32 	[%r102+24], %f407;
	@%p5 bra 	$L__BB5_10;
	add.s32 	%r103, %r9, %r23;
	mul.wide.u32 	%rd34, %r103, 4;
	add.s64 	%rd35, %rd1, %rd34;
	ld.global.f32 	%f414, [%rd35];
	mul.wide.u32 	%rd36, %r24, 4;
	add.s64 	%rd37, %rd1, %rd36;
	ld.global.f32 	%f415, [%rd37];
	mul.wide.u32 	%rd38, %r25, 4;
	add.s64 	%rd39, %rd1, %rd38;
	ld.global.f32 	%f416, [%rd39];
	mul.wide.u32 	%rd40, %r26, 4;
	add.s64 	%rd41, %rd1, %rd40;
	ld.global.f32 	%f417, [%rd41];
	mul.wide.u32 	%rd42, %r27, 4;
	add.s64 	%rd43, %rd1, %rd42;
	ld.global.f32 	%f418, [%rd43];
	mul.wide.u32 	%rd44, %r28, 4;
	add.s64 	%rd45, %rd1, %rd44;
	ld.global.f32 	%f419, [%rd45];
	mul.wide.u32 	%rd46, %r29, 4;
	add.s64 	%rd47, %rd1, %rd46;
	ld.global.f32 	%f420, [%rd47];
	mul.wide.u32 	%rd48, %r30, 4;
	add.s64 	%rd49, %rd1, %rd48;
	ld.global.f32 	%f421, [%rd49];
	mul.wide.u32 	%rd50, %r31, 4;
	add.s64 	%rd51, %rd1, %rd50;
	ld.global.f32 	%f422, [%rd51];
	mul.wide.u32 	%rd52, %r32, 4;
	add.s64 	%rd53, %rd1, %rd52;
	ld.global.f32 	%f423, [%rd53];
	and.b32  	%r104, %r1, 28;
	or.b32  	%r105, %r104, %r8;
	shl.b32 	%r106, %r105, 2;
	mov.u32 	%r107, _ZZ56InputBatch_128_Input_7x7_InChannel_576_OutChannel_160_v2PKfS0_PfiiiiiiiiiiiiE19filterSharedBuffer1;
	add.s32 	%r108, %r107, %r106;
	st.shared.f32 	[%r108], %f414;
	st.shared.f32 	[%r108+128], %f415;
	st.shared.f32 	[%r108+256], %f416;
	st.shared.f32 	[%r108+384], %f417;
	st.shared.f32 	[%r108+512], %f418;
	st.shared.f32 	[%r108+640], %f419;
	st.shared.f32 	[%r108+768], %f420;
	st.shared.f32 	[%r108+896], %f421;
	st.shared.f32 	[%r108+1024], %f422;
	st.shared.f32 	[%r108+1152], %f423;
$L__BB5_10:
	bar.sync 	0;
	add.s32 	%r405, %r405, 1;
	setp.ne.s32 	%p7, %r405, %r12;
	add.s32 	%r407, %r407, 392;
	mov.u32 	%r406, %r23;
	@%p7 bra 	$L__BB5_6;
$L__BB5_11:
	ld.param.u32 	%r403, [_Z56InputBatch_128_Input_7x7_InChannel_576_OutChannel_160_v2PKfS0_Pfiiiiiiiiiiii_param_14];
	ld.param.u32 	%r401, [_Z56InputBatch_128_Input_7x7_InChannel_576_OutChannel_160_v2PKfS0_Pfiiiiiiiiiiii_param_12];
	mov.b32 	%r109, %f762;
	shfl.sync.down.b32	%r110|%p8, %r109, 2, 7199, -1;
	mov.b32 	%f424, %r110;
	add.f32 	%f425, %f762, %f424;
	mov.b32 	%r111, %f761;
	shfl.sync.down.b32	%r112|%p9, %r111, 2, 7199, -1;
	mov.b32 	%f426, %r112;
	add.f32 	%f427, %f761, %f426;
	mov.b32 	%r113, %f760;
	shfl.sync.down.b32	%r114|%p10, %r113, 2, 7199, -1;
	mov.b32 	%f428, %r114;
	add.f32 	%f429, %f760, %f428;
	mov.b32 	%r115, %f759;
	shfl.sync.down.b32	%r116|%p11, %r115, 2, 7199, -1;
	mov.b32 	%f430, %r116;
	add.f32 	%f431, %f759, %f430;
	mov.b32 	%r117, %f758;
	shfl.sync.down.b32	%r118|%p12, %r117, 2, 7199, -1;
	mov.b32 	%f432, %r118;
	add.f32 	%f433, %f758, %f432;
	mov.b32 	%r119, %f757;
	shfl.sync.down.b32	%r120|%p13, %r119, 2, 7199, -1;
	mov.b32 	%f434, %r120;
	add.f32 	%f435, %f757, %f434;
	mov.b32 	%r121, %f756;
	shfl.sync.down.b32	%r122|%p14, %r121, 2, 7199, -1;
	mov.b32 	%f436, %r122;
	add.f32 	%f437, %f756, %f436;
	mov.b32 	%r123, %f755;
	shfl.sync.down.b32	%r124|%p15, %r123, 2, 7199, -1;
	mov.b32 	%f438, %r124;
	add.f32 	%f439, %f755, %f438;
	mov.b32 	%r125, %f754;
	shfl.sync.down.b32	%r126|%p16, %r125, 2, 7199, -1;
	mov.b32 	%f440, %r126;
	add.f32 	%f441, %f754, %f440;
	mov.b32 	%r127, %f753;
	shfl.sync.down.b32	%r128|%p17, %r127, 2, 7199, -1;
	mov.b32 	%f442, %r128;
	add.f32 	%f443, %f753, %f442;
	mov.b32 	%r129, %f752;
	shfl.sync.down.b32	%r130|%p18, %r129, 2, 7199, -1;
	mov.b32 	%f444, %r130;
	add.f32 	%f445, %f752, %f444;
	mov.b32 	%r131, %f751;
	shfl.sync.down.b32	%r132|%p19, %r131, 2, 7199, -1;
	mov.b32 	%f446, %r132;
	add.f32 	%f447, %f751, %f446;
	mov.b32 	%r133, %f750;
	shfl.sync.down.b32	%r134|%p20, %r133, 2, 7199, -1;
	mov.b32 	%f448, %r134;
	add.f32 	%f449, %f750, %f448;
	mov.b32 	%r135, %f749;
	shfl.sync.down.b32	%r136|%p21, %r135, 2, 7199, -1;
	mov.b32 	%f450, %r136;
	add.f32 	%f451, %f749, %f450;
	mov.b32 	%r137, %f748;
	shfl.sync.down.b32	%r138|%p22, %r137, 2, 7199, -1;
	mov.b32 	%f452, %r138;
	add.f32 	%f453, %f748, %f452;
	mov.b32 	%r139, %f747;
	shfl.sync.down.b32	%r140|%p23, %r139, 2, 7199, -1;
	mov.b32 	%f454, %r140;
	add.f32 	%f455, %f747, %f454;
	mov.b32 	%r141, %f746;
	shfl.sync.down.b32	%r142|%p24, %r141, 2, 7199, -1;
	mov.b32 	%f456, %r142;
	add.f32 	%f457, %f746, %f456;
	mov.b32 	%r143, %f745;
	shfl.sync.down.b32	%r144|%p25, %r143, 2, 7199, -1;
	mov.b32 	%f458, %r144;
	add.f32 	%f459, %f745, %f458;
	mov.b32 	%r145, %f744;
	shfl.sync.down.b32	%r146|%p26, %r145, 2, 7199, -1;
	mov.b32 	%f460, %r146;
	add.f32 	%f461, %f744, %f460;
	mov.b32 	%r147, %f743;
	shfl.sync.down.b32	%r148|%p27, %r147, 2, 7199, -1;
	mov.b32 	%f462, %r148;
	add.f32 	%f463, %f743, %f462;
	mov.b32 	%r149, %f742;
	shfl.sync.down.b32	%r150|%p28, %r149, 2, 7199, -1;
	mov.b32 	%f464, %r150;
	add.f32 	%f465, %f742, %f464;
	mov.b32 	%r151, %f741;
	shfl.sync.down.b32	%r152|%p29, %r151, 2, 7199, -1;
	mov.b32 	%f466, %r152;
	add.f32 	%f467, %f741, %f466;
	mov.b32 	%r153, %f740;
	shfl.sync.down.b32	%r154|%p30, %r153, 2, 7199, -1;
	mov.b32 	%f468, %r154;
	add.f32 	%f469, %f740, %f468;
	mov.b32 	%r155, %f739;
	shfl.sync.down.b32	%r156|%p31, %r155, 2, 7199, -1;
	mov.b32 	%f470, %r156;
	add.f32 	%f471, %f739, %f470;
	mov.b32 	%r157, %f738;
	shfl.sync.down.b32	%r158|%p32, %r157, 2, 7199, -1;
	mov.b32 	%f472, %r158;
	add.f32 	%f473, %f738, %f472;
	mov.b32 	%r159, %f737;
	shfl.sync.down.b32	%r160|%p33, %r159, 2, 7199, -1;
	mov.b32 	%f474, %r160;
	add.f32 	%f475, %f737, %f474;
	mov.b32 	%r161, %f736;
	shfl.sync.down.b32	%r162|%p34, %r161, 2, 7199, -1;
	mov.b32 	%f476, %r162;
	add.f32 	%f477, %f736, %f476;
	mov.b32 	%r163, %f735;
	shfl.sync.down.b32	%r164|%p35, %r163, 2, 7199, -1;
	mov.b32 	%f478, %r164;
	add.f32 	%f479, %f735, %f478;
	mov.b32 	%r165, %f734;
	shfl.sync.down.b32	%r166|%p36, %r165, 2, 7199, -1;
	mov.b32 	%f480, %r166;
	add.f32 	%f481, %f734, %f480;
	mov.b32 	%r167, %f733;
	shfl.sync.down.b32	%r168|%p37, %r167, 2, 7199, -1;
	mov.b32 	%f482, %r168;
	add.f32 	%f483, %f733, %f482;
	mov.b32 	%r169, %f732;
	shfl.sync.down.b32	%r170|%p38, %r169, 2, 7199, -1;
	mov.b32 	%f484, %r170;
	add.f32 	%f485, %f732, %f484;
	mov.b32 	%r171, %f731;
	shfl.sync.down.b32	%r172|%p39, %r171, 2, 7199, -1;
	mov.b32 	%f486, %r172;
	add.f32 	%f487, %f731, %f486;
	mov.b32 	%r173, %f730;
	shfl.sync.down.b32	%r174|%p40, %r173, 2, 7199, -1;
	mov.b32 	%f488, %r174;
	add.f32 	%f489, %f730, %f488;
	mov.b32 	%r175, %f729;
	shfl.sync.down.b32	%r176|%p41, %r175, 2, 7199, -1;
	mov.b32 	%f490, %r176;
	add.f32 	%f491, %f729, %f490;
	mov.b32 	%r177, %f728;
	shfl.sync.down.b32	%r178|%p42, %r177, 2, 7199, -1;
	mov.b32 	%f492, %r178;
	add.f32 	%f493, %f728, %f492;
	mov.b32 	%r179, %f727;
	shfl.sync.down.b32	%r180|%p43, %r179, 2, 7199, -1;
	mov.b32 	%f494, %r180;
	add.f32 	%f495, %f727, %f494;
	mov.b32 	%r181, %f726;
	shfl.sync.down.b32	%r182|%p44, %r181, 2, 7199, -1;
	mov.b32 	%f496, %r182;
	add.f32 	%f497, %f726, %f496;
	mov.b32 	%r183, %f725;
	shfl.sync.down.b32	%r184|%p45, %r183, 2, 7199, -1;
	mov.b32 	%f498, %r184;
	add.f32 	%f499, %f725, %f498;
	mov.b32 	%r185, %f724;
	shfl.sync.down.b32	%r186|%p46, %r185, 2, 7199, -1;
	mov.b32 	%f500, %r186;
	add.f32 	%f501, %f724, %f500;
	mov.b32 	%r187, %f723;
	shfl.sync.down.b32	%r188|%p47, %r187, 2, 7199, -1;
	mov.b32 	%f502, %r188;
	add.f32 	%f503, %f723, %f502;
	mov.b32 	%r189, %f722;
	shfl.sync.down.b32	%r190|%p48, %r189, 2, 7199, -1;
	mov.b32 	%f504, %r190;
	add.f32 	%f505, %f722, %f504;
	mov.b32 	%r191, %f721;
	shfl.sync.down.b32	%r192|%p49, %r191, 2, 7199, -1;
	mov.b32 	%f506, %r192;
	add.f32 	%f507, %f721, %f506;
	mov.b32 	%r193, %f720;
	shfl.sync.down.b32	%r194|%p50, %r193, 2, 7199, -1;
	mov.b32 	%f508, %r194;
	add.f32 	%f509, %f720, %f508;
	mov.b32 	%r195, %f719;
	shfl.sync.down.b32	%r196|%p51, %r195, 2, 7199, -1;
	mov.b32 	%f510, %r196;
	add.f32 	%f511, %f719, %f510;
	mov.b32 	%r197, %f718;
	shfl.sync.down.b32	%r198|%p52, %r197, 2, 7199, -1;
	mov.b32 	%f512, %r198;
	add.f32 	%f513, %f718, %f512;
	mov.b32 	%r199, %f717;
	shfl.sync.down.b32	%r200|%p53, %r199, 2, 7199, -1;
	mov.b32 	%f514, %r200;
	add.f32 	%f515, %f717, %f514;
	mov.b32 	%r201, %f716;
	shfl.sync.down.b32	%r202|%p54, %r201, 2, 7199, -1;
	mov.b32 	%f516, %r202;
	add.f32 	%f517, %f716, %f516;
	mov.b32 	%r203, %f715;
	shfl.sync.down.b32	%r204|%p55, %r203, 2, 7199, -1;
	mov.b32 	%f518, %r204;
	add.f32 	%f519, %f715, %f518;
	mov.b32 	%r205, %f714;
	shfl.sync.down.b32	%r206|%p56, %r205, 2, 7199, -1;
	mov.b32 	%f520, %r206;
	add.f32 	%f521, %f714, %f520;
	mov.b32 	%r207, %f713;
	shfl.sync.down.b32	%r208|%p57, %r207, 2, 7199, -1;
	mov.b32 	%f522, %r208;
	add.f32 	%f523, %f713, %f522;
	mov.b32 	%r209, %f712;
	shfl.sync.down.b32	%r210|%p58, %r209, 2, 7199, -1;
	mov.b32 	%f524, %r210;
	add.f32 	%f525, %f712, %f524;
	mov.b32 	%r211, %f711;
	shfl.sync.down.b32	%r212|%p59, %r211, 2, 7199, -1;
	mov.b32 	%f526, %r212;
	add.f32 	%f527, %f711, %f526;
	mov.b32 	%r213, %f710;
	shfl.sync.down.b32	%r214|%p60, %r213, 2, 7199, -1;
	mov.b32 	%f528, %r214;
	add.f32 	%f529, %f710, %f528;
	mov.b32 	%r215, %f709;
	shfl.sync.down.b32	%r216|%p61, %r215, 2, 7199, -1;
	mov.b32 	%f530, %r216;
	add.f32 	%f531, %f709, %f530;
	mov.b32 	%r217, %f708;
	shfl.sync.down.b32	%r218|%p62, %r217, 2, 7199, -1;
	mov.b32 	%f532, %r218;
	add.f32 	%f533, %f708, %f532;
	mov.b32 	%r219, %f707;
	shfl.sync.down.b32	%r220|%p63, %r219, 2, 7199, -1;
	mov.b32 	%f534, %r220;
	add.f32 	%f535, %f707, %f534;
	mov.b32 	%r221, %f706;
	shfl.sync.down.b32	%r222|%p64, %r221, 2, 7199, -1;
	mov.b32 	%f536, %r222;
	add.f32 	%f537, %f706, %f536;
	mov.b32 	%r223, %f705;
	shfl.sync.down.b32	%r224|%p65, %r223, 2, 7199, -1;
	mov.b32 	%f538, %r224;
	add.f32 	%f539, %f705, %f538;
	mov.b32 	%r225, %f704;
	shfl.sync.down.b32	%r226|%p66, %r225, 2, 7199, -1;
	mov.b32 	%f540, %r226;
	add.f32 	%f541, %f704, %f540;
	mov.b32 	%r227, %f763;
	shfl.sync.down.b32	%r228|%p67, %r227, 2, 7199, -1;
	mov.b32 	%f542, %r228;
	add.f32 	%f543, %f763, %f542;
	mov.b32 	%r229, %f764;
	shfl.sync.down.b32	%r230|%p68, %r229, 2, 7199, -1;
	mov.b32 	%f544, %r230;
	add.f32 	%f545, %f764, %f544;
	mov.b32 	%r231, %f765;
	shfl.sync.down.b32	%r232|%p69, %r231, 2, 7199, -1;
	mov.b32 	%f546, %r232;
	add.f32 	%f547, %f765, %f546;
	mov.b32 	%r233, %f766;
	shfl.sync.down.b32	%r234|%p70, %r233, 2, 7199, -1;
	mov.b32 	%f548, %r234;
	add.f32 	%f549, %f766, %f548;
	mov.b32 	%r235, %f767;
	shfl.sync.down.b32	%r236|%p71, %r235, 2, 7199, -1;
	mov.b32 	%f550, %r236;
	add.f32 	%f551, %f767, %f550;
	mov.b32 	%r237, %f768;
	shfl.sync.down.b32	%r238|%p72, %r237, 2, 7199, -1;
	mov.b32 	%f552, %r238;
	add.f32 	%f553, %f768, %f552;
	mov.b32 	%r239, %f769;
	shfl.sync.down.b32	%r240|%p73, %r239, 2, 7199, -1;
	mov.b32 	%f554, %r240;
	add.f32 	%f555, %f769, %f554;
	mov.b32 	%r241, %f770;
	shfl.sync.down.b32	%r242|%p74, %r241, 2, 7199, -1;
	mov.b32 	%f556, %r242;
	add.f32 	%f557, %f770, %f556;
	mov.b32 	%r243, %f771;
	shfl.sync.down.b32	%r244|%p75, %r243, 2, 7199, -1;
	mov.b32 	%f558, %r244;
	add.f32 	%f559, %f771, %f558;
	mov.b32 	%r245, %f772;
	shfl.sync.down.b32	%r246|%p76, %r245, 2, 7199, -1;
	mov.b32 	%f560, %r246;
	add.f32 	%f561, %f772, %f560;
	mov.b32 	%r247, %f773;
	shfl.sync.down.b32	%r248|%p77, %r247, 2, 7199, -1;
	mov.b32 	%f562, %r248;
	add.f32 	%f563, %f773, %f562;
	mov.b32 	%r249, %f425;
	shfl.sync.down.b32	%r250|%p78, %r249, 1, 7199, -1;
	mov.b32 	%f564, %r250;
	add.f32 	%f281, %f425, %f564;
	mov.b32 	%r251, %f427;
	shfl.sync.down.b32	%r252|%p79, %r251, 1, 7199, -1;
	mov.b32 	%f565, %r252;
	add.f32 	%f282, %f427, %f565;
	mov.b32 	%r253, %f429;
	shfl.sync.down.b32	%r254|%p80, %r253, 1, 7199, -1;
	mov.b32 	%f566, %r254;
	add.f32 	%f283, %f429, %f566;
	mov.b32 	%r255, %f431;
	shfl.sync.down.b32	%r256|%p81, %r255, 1, 7199, -1;
	mov.b32 	%f567, %r256;
	add.f32 	%f284, %f431, %f567;
	mov.b32 	%r257, %f433;
	shfl.sync.down.b32	%r258|%p82, %r257, 1, 7199, -1;
	mov.b32 	%f568, %r258;
	add.f32 	%f285, %f433, %f568;
	mov.b32 	%r259, %f435;
	shfl.sync.down.b32	%r260|%p83, %r259, 1, 7199, -1;
	mov.b32 	%f569, %r260;
	add.f32 	%f286, %f435, %f569;
	mov.b32 	%r261, %f437;
	shfl.sync.down.b32	%r262|%p84, %r261, 1, 7199, -1;
	mov.b32 	%f570, %r262;
	add.f32 	%f287, %f437, %f570;
	mov.b32 	%r263, %f439;
	shfl.sync.down.b32	%r264|%p85, %r263, 1, 7199, -1;
	mov.b32 	%f571, %r264;
	add.f32 	%f288, %f439, %f571;
	mov.b32 	%r265, %f441;
	shfl.sync.down.b32	%r266|%p86, %r265, 1, 7199, -1;
	mov.b32 	%f572, %r266;
	add.f32 	%f289, %f441, %f572;
	mov.b32 	%r267, %f443;
	shfl.sync.down.b32	%r268|%p87, %r267, 1, 7199, -1;
	mov.b32 	%f573, %r268;
	add.f32 	%f290, %f443, %f573;
	mov.b32 	%r269, %f445;
	shfl.sync.down.b32	%r270|%p88, %r269, 1, 7199, -1;
	mov.b32 	%f574, %r270;
	add.f32 	%f291, %f445, %f574;
	mov.b32 	%r271, %f447;
	shfl.sync.down.b32	%r272|%p89, %r271, 1, 7199, -1;
	mov.b32 	%f575, %r272;
	add.f32 	%f292, %f447, %f575;
	mov.b32 	%r273, %f449;
	shfl.sync.down.b32	%r274|%p90, %r273, 1, 7199, -1;
	mov.b32 	%f576, %r274;
	add.f32 	%f293, %f449, %f576;
	mov.b32 	%r275, %f451;
	shfl.sync.down.b32	%r276|%p91, %r275, 1, 7199, -1;
	mov.b32 	%f577, %r276;
	add.f32 	%f294, %f451, %f577;
	mov.b32 	%r277, %f453;
	shfl.sync.down.b32	%r278|%p92, %r277, 1, 7199, -1;
	mov.b32 	%f578, %r278;
	add.f32 	%f295, %f453, %f578;
	mov.b32 	%r279, %f455;
	shfl.sync.down.b32	%r280|%p93, %r279, 1, 7199, -1;
	mov.b32 	%f579, %r280;
	add.f32 	%f296, %f455, %f579;
	mov.b32 	%r281, %f457;
	shfl.sync.down.b32	%r282|%p94, %r281, 1, 7199, -1;
	mov.b32 	%f580, %r282;
	add.f32 	%f297, %f457, %f580;
	mov.b32 	%r283, %f459;
	shfl.sync.down.b32	%r284|%p95, %r283, 1, 7199, -1;
	mov.b32 	%f581, %r284;
	add.f32 	%f298, %f459, %f581;
	mov.b32 	%r285, %f461;
	shfl.sync.down.b32	%r286|%p96, %r285, 1, 7199, -1;
	mov.b32 	%f582, %r286;
	add.f32 	%f299, %f461, %f582;
	mov.b32 	%r287, %f463;
	shfl.sync.down.b32	%r288|%p97, %r287, 1, 7199, -1;
	mov.b32 	%f583, %r288;
	add.f32 	%f300, %f463, %f583;
	mov.b32 	%r289, %f465;
	shfl.sync.down.b32	%r290|%p98, %r289, 1, 7199, -1;
	mov.b32 	%f584, %r290;
	add.f32 	%f301, %f465, %f584;
	mov.b32 	%r291, %f467;
	shfl.sync.down.b32	%r292|%p99, %r291, 1, 7199, -1;
	mov.b32 	%f585, %r292;
	add.f32 	%f302, %f467, %f585;
	mov.b32 	%r293, %f469;
	shfl.sync.down.b32	%r294|%p100, %r293, 1, 7199, -1;
	mov.b32 	%f586, %r294;
	add.f32 	%f303, %f469, %f586;
	mov.b32 	%r295, %f471;
	shfl.sync.down.b32	%r296|%p101, %r295, 1, 7199, -1;
	mov.b32 	%f587, %r296;
	add.f32 	%f304, %f471, %f587;
	mov.b32 	%r297, %f473;
	shfl.sync.down.b32	%r298|%p102, %r297, 1, 7199, -1;
	mov.b32 	%f588, %r298;
	add.f32 	%f305, %f473, %f588;
	mov.b32 	%r299, %f475;
	shfl.sync.down.b32	%r300|%p103, %r299, 1, 7199, -1;
	mov.b32 	%f589, %r300;
	add.f32 	%f306, %f475, %f589;
	mov.b32 	%r301, %f477;
	shfl.sync.down.b32	%r302|%p104, %r301, 1, 7199, -1;
	mov.b32 	%f590, %r302;
	add.f32 	%f307, %f477, %f590;
	mov.b32 	%r303, %f479;
	shfl.sync.down.b32	%r304|%p105, %r303, 1, 7199, -1;
	mov.b32 	%f591, %r304;
	add.f32 	%f308, %f479, %f591;
	mov.b32 	%r305, %f481;
	shfl.sync.down.b32	%r306|%p106, %r305, 1, 7199, -1;
	mov.b32 	%f592, %r306;
	add.f32 	%f309, %f481, %f592;
	mov.b32 	%r307, %f483;
	shfl.sync.down.b32	%r308|%p107, %r307, 1, 7199, -1;
	mov.b32 	%f593, %r308;
	add.f32 	%f310, %f483, %f593;
	mov.b32 	%r309, %f485;
	shfl.sync.down.b32	%r310|%p108, %r309, 1, 7199, -1;
	mov.b32 	%f594, %r310;
	add.f32 	%f311, %f485, %f594;
	mov.b32 	%r311, %f487;
	shfl.sync.down.b32	%r312|%p109, %r311, 1, 7199, -1;
	mov.b32 	%f595, %r312;
	add.f32 	%f312, %f487, %f595;
	mov.b32 	%r313, %f489;
	shfl.sync.down.b32	%r314|%p110, %r313, 1, 7199, -1;
	mov.b32 	%f596, %r314;
	add.f32 	%f313, %f489, %f596;
	mov.b32 	%r315, %f491;
	shfl.sync.down.b32	%r316|%p111, %r315, 1, 7199, -1;
	mov.b32 	%f597, %r316;
	add.f32 	%f314, %f491, %f597;
	mov.b32 	%r317, %f493;
	shfl.sync.down.b32	%r318|%p112, %r317, 1, 7199, -1;
	mov.b32 	%f598, %r318;
	add.f32 	%f315, %f493, %f598;
	mov.b32 	%r319, %f495;
	shfl.sync.down.b32	%r320|%p113, %r319, 1, 7199, -1;
	mov.b32 	%f599, %r320;
	add.f32 	%f316, %f495, %f599;
	mov.b32 	%r321, %f497;
	shfl.sync.down.b32	%r322|%p114, %r321, 1, 7199, -1;
	mov.b32 	%f600, %r322;
	add.f32 	%f317, %f497, %f600;
	mov.b32 	%r323, %f499;
	shfl.sync.down.b32	%r324|%p115, %r323, 1, 7199, -1;
	mov.b32 	%f601, %r324;
	add.f32 	%f318, %f499, %f601;
	mov.b32 	%r325, %f501;
	shfl.sync.down.b32	%r326|%p116, %r325, 1, 7199, -1;
	mov.b32 	%f602, %r326;
	add.f32 	%f319, %f501, %f602;
	mov.b32 	%r327, %f503;
	shfl.sync.down.b32	%r328|%p117, %r327, 1, 7199, -1;
	mov.b32 	%f603, %r328;
	add.f32 	%f320, %f503, %f603;
	mov.b32 	%r329, %f505;
	shfl.sync.down.b32	%r330|%p118, %r329, 1, 7199, -1;
	mov.b32 	%f604, %r330;
	add.f32 	%f321, %f505, %f604;
	mov.b32 	%r331, %f507;
	shfl.sync.down.b32	%r332|%p119, %r331, 1, 7199, -1;
	mov.b32 	%f605, %r332;
	add.f32 	%f322, %f507, %f605;
	mov.b32 	%r333, %f509;
	shfl.sync.down.b32	%r334|%p120, %r333, 1, 7199, -1;
	mov.b32 	%f606, %r334;
	add.f32 	%f323, %f509, %f606;
	mov.b32 	%r335, %f511;
	shfl.sync.down.b32	%r336|%p121, %r335, 1, 7199, -1;
	mov.b32 	%f607, %r336;
	add.f32 	%f324, %f511, %f607;
	mov.b32 	%r337, %f513;
	shfl.sync.down.b32	%r338|%p122, %r337, 1, 7199, -1;
	mov.b32 	%f608, %r338;
	add.f32 	%f325, %f513, %f608;
	mov.b32 	%r339, %f515;
	shfl.sync.down.b32	%r340|%p123, %r339, 1, 7199, -1;
	mov.b32 	%f609, %r340;
	add.f32 	%f326, %f515, %f609;
	mov.b32 	%r341, %f517;
	shfl.sync.down.b32	%r342|%p124, %r341, 1, 7199, -1;
	mov.b32 	%f610, %r342;
	add.f32 	%f327, %f517, %f610;
	mov.b32 	%r343, %f519;
	shfl.sync.down.b32	%r344|%p125, %r343, 1, 7199, -1;
	mov.b32 	%f611, %r344;
	add.f32 	%f328, %f519, %f611;
	mov.b32 	%r345, %f521;
	shfl.sync.down.b32	%r346|%p126, %r345, 1, 7199, -1;
	mov.b32 	%f612, %r346;
	add.f32 	%f329, %f521, %f612;
	mov.b32 	%r347, %f523;
	shfl.sync.down.b32	%r348|%p127, %r347, 1, 7199, -1;
	mov.b32 	%f613, %r348;
	add.f32 	%f330, %f523, %f613;
	mov.b32 	%r349, %f525;
	shfl.sync.down.b32	%r350|%p128, %r349, 1, 7199, -1;
	mov.b32 	%f614, %r350;
	add.f32 	%f331, %f525, %f614;
	mov.b32 	%r351, %f527;
	shfl.sync.down.b32	%r352|%p129, %r351, 1, 7199, -1;
	mov.b32 	%f615, %r352;
	add.f32 	%f332, %f527, %f615;
	mov.b32 	%r353, %f529;
	shfl.sync.down.b32	%r354|%p130, %r353, 1, 7199, -1;
	mov.b32 	%f616, %r354;
	add.f32 	%f333, %f529, %f616;
	mov.b32 	%r355, %f531;
	shfl.sync.down.b32	%r356|%p131, %r355, 1, 7199, -1;
	mov.b32 	%f617, %r356;
	add.f32 	%f334, %f531, %f617;
	mov.b32 	%r357, %f533;
	shfl.sync.down.b32	%r358|%p132, %r357, 1, 7199, -1;
	mov.b32 	%f618, %r358;
	add.f32 	%f335, %f533, %f618;
	mov.b32 	%r359, %f535;
	shfl.sync.down.b32	%r360|%p133, %r359, 1, 7199, -1;
	mov.b32 	%f619, %r360;
	add.f32 	%f336, %f535, %f619;
	mov.b32 	%r361, %f537;
	shfl.sync.down.b32	%r362|%p134, %r361, 1, 7199, -1;
	mov.b32 	%f620, %r362;
	add.f32 	%f337, %f537, %f620;
	mov.b32 	%r363, %f539;
	shfl.sync.down.b32	%r364|%p135, %r363, 1, 7199, -1;
	mov.b32 	%f621, %r364;
	add.f32 	%f338, %f539, %f621;
	mov.b32 	%r365, %f541;
	shfl.sync.down.b32	%r366|%p136, %r365, 1, 7199, -1;
	mov.b32 	%f622, %r366;
	add.f32 	%f339, %f541, %f622;
	mov.b32 	%r367, %f543;
	shfl.sync.down.b32	%r368|%p137, %r367, 1, 7199, -1;
	mov.b32 	%f623, %r368;
	add.f32 	%f340, %f543, %f623;
	mov.b32 	%r369, %f545;
	shfl.sync.down.b32	%r370|%p138, %r369, 1, 7199, -1;
	mov.b32 	%f624, %r370;
	add.f32 	%f341, %f545, %f624;
	mov.b32 	%r371, %f547;
	shfl.sync.down.b32	%r372|%p139, %r371, 1, 7199, -1;
	mov.b32 	%f625, %r372;
	add.f32 	%f342, %f547, %f625;
	mov.b32 	%r373, %f549;
	shfl.sync.down.b32	%r374|%p140, %r373, 1, 7199, -1;
	mov.b32 	%f626, %r374;
	add.f32 	%f343, %f549, %f626;
	mov.b32 	%r375, %f551;
	shfl.sync.down.b32	%r376|%p141, %r375, 1, 7199, -1;
	mov.b32 	%f627, %r376;
	add.f32 	%f344, %f551, %f627;
	mov.b32 	%r377, %f553;
	shfl.sync.down.b32	%r378|%p142, %r377, 1, 7199, -1;
	mov.b32 	%f628, %r378;
	add.f32 	%f345, %f553, %f628;
	mov.b32 	%r379, %f555;
	shfl.sync.down.b32	%r380|%p143, %r379, 1, 7199, -1;
	mov.b32 	%f629, %r380;
	add.f32 	%f346, %f555, %f629;
	mov.b32 	%r381, %f557;
	shfl.sync.down.b32	%r382|%p144, %r381, 1, 7199, -1;
	mov.b32 	%f630, %r382;
	add.f32 	%f347, %f557, %f630;
	mov.b32 	%r383, %f559;
	shfl.sync.down.b32	%r384|%p145, %r383, 1, 7199, -1;
	mov.b32 	%f631, %r384;
	add.f32 	%f348, %f559, %f631;
	mov.b32 	%r385, %f561;
	shfl.sync.down.b32	%r386|%p146, %r385, 1, 7199, -1;
	mov.b32 	%f632, %r386;
	add.f32 	%f349, %f561, %f632;
	mov.b32 	%r387, %f563;
	shfl.sync.down.b32	%r388|%p147, %r387, 1, 7199, -1;
	mov.b32 	%f633, %r388;
	add.f32 	%f350, %f563, %f633;
	mul.lo.s32 	%r389, %r401, %r3;
	selp.b32 	%r390, %r403, 0, %p1;
	mul.lo.s32 	%r391, %r390, %r5;
	mad.lo.s32 	%r35, %r389, %r403, %r391;
	setp.ne.s32 	%p148, %r8, 0;
	@%p148 bra 	$L__BB5_13;
	ld.param.u32 	%r404, [_Z56InputBatch_128_Input_7x7_InChannel_576_OutChannel_160_v2PKfS0_Pfiiiiiiiiiiii_param_14];
	ld.param.u32 	%r402, [_Z56InputBatch_128_Input_7x7_InChannel_576_OutChannel_160_v2PKfS0_Pfiiiiiiiiiiii_param_13];
	ld.param.u64 	%rd67, [_Z56InputBatch_128_Input_7x7_InChannel_576_OutChannel_160_v2PKfS0_Pfiiiiiiiiiiii_param_2];
	mov.u32 	%r392, %tid.x;
	shr.u32 	%r393, %r392, 5;
	mul.lo.s32 	%r394, %r404, %r393;
	and.b32  	%r395, %r7, 7;
	mul.lo.s32 	%r396, %r402, %r404;
	mad.lo.s32 	%r397, %r396, %r395, %r394;
	mad.lo.s32 	%r398, %r35, %r402, %r397;
	cvta.to.global.u64 	%rd54, %rd67;
	mul.wide.s32 	%rd55, %r398, 4;
	add.s64 	%rd56, %rd54, %rd55;
	st.global.f32 	[%rd56], %f281;
	st.global.f32 	[%rd56+4], %f291;
	st.global.f32 	[%rd56+8], %f301;
	st.global.f32 	[%rd56+12], %f311;
	st.global.f32 	[%rd56+16], %f321;
	st.global.f32 	[%rd56+20], %f331;
	st.global.f32 	[%rd56+24], %f341;
	shl.b32 	%r399, %r396, 3;
	mul.wide.s32 	%rd57, %r399, 4;
	add.s64 	%rd58, %rd56, %rd57;
	st.global.f32 	[%rd58], %f282;
	st.global.f32 	[%rd58+4], %f292;
	st.global.f32 	[%rd58+8], %f302;
	st.global.f32 	[%rd58+12], %f312;
	st.global.f32 	[%rd58+16], %f322;
	st.global.f32 	[%rd58+20], %f332;
	st.global.f32 	[%rd58+24], %f342;
	add.s64 	%rd59, %rd58, %rd57;
	st.global.f32 	[%rd59], %f283;
	st.global.f32 	[%rd59+4], %f293;
	st.global.f32 	[%rd59+8], %f303;
	st.global.f32 	[%rd59+12], %f313;
	st.global.f32 	[%rd59+16], %f323;
	st.global.f32 	[%rd59+20], %f333;
	st.global.f32 	[%rd59+24], %f343;
	add.s64 	%rd60, %rd59, %rd57;
	st.global.f32 	[%rd60], %f284;
	st.global.f32 	[%rd60+4], %f294;
	st.global.f32 	[%rd60+8], %f304;
	st.global.f32 	[%rd60+12], %f314;
	st.global.f32 	[%rd60+16], %f324;
	st.global.f32 	[%rd60+20], %f334;
	st.global.f32 	[%rd60+24], %f344;
	add.s64 	%rd61, %rd60, %rd57;
	st.global.f32 	[%rd61], %f285;
	st.global.f32 	[%rd61+4], %f295;
	st.global.f32 	[%rd61+8], %f305;
	st.global.f32 	[%rd61+12], %f315;
	st.global.f32 	[%rd61+16], %f325;
	st.global.f32 	[%rd61+20], %f335;
	st.global.f32 	[%rd61+24], %f345;
	add.s64 	%rd62, %rd61, %rd57;
	st.global.f32 	[%rd62], %f286;
	st.global.f32 	[%rd62+4], %f296;
	st.global.f32 	[%rd62+8], %f306;
	st.global.f32 	[%rd62+12], %f316;
	st.global.f32 	[%rd62+16], %f326;
	st.global.f32 	[%rd62+20], %f336;
	st.global.f32 	[%rd62+24], %f346;
	add.s64 	%rd63, %rd62, %rd57;
	st.global.f32 	[%rd63], %f287;
	st.global.f32 	[%rd63+4], %f297;
	st.global.f32 	[%rd63+8], %f307;
	st.global.f32 	[%rd63+12], %f317;
	st.global.f32 	[%rd63+16], %f327;
	st.global.f32 	[%rd63+20], %f337;
	st.global.f32 	[%rd63+24], %f347;
	add.s64 	%rd64, %rd63, %rd57;
	st.global.f32 	[%rd64], %f288;
	st.global.f32 	[%rd64+4], %f298;
	st.global.f32 	[%rd64+8], %f308;
	st.global.f32 	[%rd64+12], %f318;
	st.global.f32 	[%rd64+16], %f328;
	st.global.f32 	[%rd64+20], %f338;
	st.global.f32 	[%rd64+24], %f348;
	add.s64 	%rd65, %rd64, %rd57;
	st.global.f32 	[%rd65], %f289;
	st.global.f32 	[%rd65+4], %f299;
	st.global.f32 	[%rd65+8], %f309;
	st.global.f32 	[%rd65+12], %f319;
	st.global.f32 	[%rd65+16], %f329;
	st.global.f32 	[%rd65+20], %f339;
	st.global.f32 	[%rd65+24], %f349;
	add.s64 	%rd66, %rd65, %rd57;
	st.global.f32 	[%rd66], %f290;
	st.global.f32 	[%rd66+4], %f300;
	st.global.f32 	[%rd66+8], %f310;
	st.global.f32 	[%rd66+12], %f320;
	st.global.f32 	[%rd66+16], %f330;
	st.global.f32 	[%rd66+20], %f340;
	st.global.f32 	[%rd66+24], %f350;
$L__BB5_13:
	ret;

}
	// .globl	_Z56InputBatch_128_Input_7x7_InChannel_576_OutChannel_160_v3PKfS0_Pfiiiiiiiiiiii
.visible .entry _Z56InputBatch_128_Input_7x7_InChannel_576_OutChannel_160_v3PKfS0_Pfiiiiiiiiiiii(
	.param .u64 .ptr .align 1 _Z56InputBatch_128_Input_7x7_InChannel_576_OutChannel_160_v3PKfS0_Pfiiiiiiiiiiii_param_0,
	.param .u64 .ptr .align 1 _Z56InputBatch_128_Input_7x7_InChannel_576_OutChannel_160_v3PKfS0_Pfiiiiiiiiiiii_param_1,
	.param .u64 .ptr .align 1 _Z56InputBatch_128_Input_7x7_InChannel_576_OutChannel_160_v3PKfS0_Pfiiiiiiiiiiii_param_2,
	.param .u32 _Z56InputBatch_128_Input_7x7_InChannel_576_OutChannel_160_v3PKfS0_Pfiiiiiiiiiiii_param_3,
	.param .u32 _Z56InputBatch_128_Input_7x7_InChannel_576_OutChannel_160_v3PKfS0_Pfiiiiiiiiiiii_param_4,
	.param .u32 _Z56InputBatch_128_Input_7x7_InChannel_576_OutChannel_160_v3PKfS0_Pfiiiiiiiiiiii_param_5,
	.param .u32 _Z56InputBatch_128_Input_7x7_InChannel_576_OutChannel_160_v3PKfS0_Pfiiiiiiiiiiii_param_6,
	.param .u32 _Z56InputBatch_128_Input_7x7_InChannel_576_OutChannel_160_v3PKfS0_Pfiiiiiiiiiiii_param_7,
	.param .u32 _Z56InputBatch_128_Input_7x7_InChannel_576_OutChannel_160_v3PKfS0_Pfiiiiiiiiiiii_param_8,
	.param .u32 _Z56InputBatch_128_Input_7x7_InChannel_576_OutChannel_160_v3PKfS0_Pfiiiiiiiiiiii_param_9,
	.param .u32 _Z56InputBatch_128_Input_7x7_InChannel_576_OutChannel_160_v3PKfS0_Pfiiiiiiiiiiii_param_10,
	.param .u32 _Z56InputBatch_128_Input_7x7_InChannel_576_OutChannel_160_v3PKfS0_Pfiiiiiiiiiiii_param_11,
	.param .u32 _Z56InputBatch_128_Input_7x7_InChannel_576_OutChannel_160_v3PKfS0_Pfiiiiiiiiiiii_param_12,
	.param .u32 _Z56InputBatch_128_Input_7x7_InChannel_576_OutChannel_160_v3PKfS0_Pfiiiiiiiiiiii_param_13,
	.param .u32 _Z56InputBatch_128_Input_7x7_InChannel_576_OutChannel_160_v3PKfS0_Pfiiiiiiiiiiii_param_14
)
{
	.reg .pred 	%p<155>;
	.reg .b32 	%r<417>;
	.reg .b32 	%f<758>;
	.reg .b64 	%rd<50>;
	// demoted variable
	.shared .align 4 .b8 _ZZ56InputBatch_128_Input_7x7_InChannel_576_OutChannel_160_v3PKfS0_PfiiiiiiiiiiiiE18inputSharedBuffer1[784];
	// demoted variable
	.shared .align 4 .b8 _ZZ56InputBatch_128_Input_7x7_InChannel_576_OutChannel_160_v3PKfS0_PfiiiiiiiiiiiiE18inputSharedBuffer2[784];
	// demoted variable
	.shared .align 4 .b8 _ZZ56InputBatch_128_Input_7x7_InChannel_576_OutChannel_160_v3PKfS0_PfiiiiiiiiiiiiE19filterSharedBuffer1[1280];
	// demoted variable
	.shared .align 4 .b8 _ZZ56InputBatch_128_Input_7x7_InChannel_576_OutChannel_160_v3PKfS0_PfiiiiiiiiiiiiE19filterSharedBuffer2[1280];
	ld.param.u64 	%rd3, [_Z56InputBatch_128_Input_7x7_InChannel_576_OutChannel_160_v3PKfS0_Pfiiiiiiiiiiii_param_0];
	ld.param.u64 	%rd4, [_Z56InputBatch_128_Input_7x7_InChannel_576_OutChannel_160_v3PKfS0_Pfiiiiiiiiiiii_param_1];
	ld.param.u32 	%r25, [_Z56InputBatch_128_Input_7x7_InChannel_576_OutChannel_160_v3PKfS0_Pfiiiiiiiiiiii_param_4];
	ld.param.u32 	%r29, [_Z56InputBatch_128_Input_7x7_InChannel_576_OutChannel_160_v3PKfS0_Pfiiiiiiiiiiii_param_5];
	ld.param.u32 	%r30, [_Z56InputBatch_128_Input_7x7_InChannel_576_OutChannel_160_v3PKfS0_Pfiiiiiiiiiiii_param_6];
	cvta.to.global.u64 	%rd1, %rd4;
	cvta.to.global.u64 	%rd2, %rd3;
	mov.u32 	%r1, %tid.x;
	mov.u32 	%r2, %ctaid.x;
	shr.u32 	%r31, %r2, 1;
	mul.lo.s32 	%r32, %r25, %r31;
	mul.lo.s32 	%r33, %r32, %r29;
	mul.lo.s32 	%r3, %r33, %r30;
	setp.gt.u32 	%p2, %r1, 195;
	shl.b32 	%r34, %r1, 2;
	mov.u32 	%r35, _ZZ56InputBatch_128_Input_7x7_InChannel_576_OutChannel_160_v3PKfS0_PfiiiiiiiiiiiiE18inputSharedBuffer1;
	add.s32 	%r4, %r35, %r34;
	@%p2 bra 	$L__BB6_2;
	add.s32 	%r36, %r3, %r1;
	mul.wide.u32 	%rd6, %r36, 4;
	add.s64 	%rd7, %rd2, %rd6;
	ld.global.f32 	%f363, [%rd7];
	st.shared.f32 	[%r4], %f363;
$L__BB6_2:
	ld.param.u32 	%r408, [_Z56InputBatch_128_Input_7x7_InChannel_576_OutChannel_160_v3PKfS0_Pfiiiiiiiiiiii_param_12];
	and.b32  	%r37, %r2, 1;
	setp.eq.b32 	%p1, %r37, 1;
	selp.b32 	%r38, %r25, 0, %p1;
	shr.u32 	%r39, %r408, 31;
	add.s32 	%r40, %r408, %r39;
	shr.s32 	%r5, %r40, 1;
	mul.lo.s32 	%r6, %r5, %r38;
	shr.u32 	%r7, %r1, 2;
	mul.lo.s32 	%r8, %r25, %r7;
	and.b32  	%r9, %r1, 3;
	add.s32 	%r41, %r8, %r9;
	add.s32 	%r10, %r41, %r6;
	mul.wide.u32 	%rd8, %r10, 4;
	add.s64 	%rd9, %rd1, %rd8;
	ld.global.f32 	%f364, [%rd9];
	mov.u32 	%r43, _ZZ56InputBatch_128_Input_7x7_InChannel_576_OutChannel_160_v3PKfS0_PfiiiiiiiiiiiiE19filterSharedBuffer1;
	add.s32 	%r11, %r43, %r34;
	st.shared.f32 	[%r11], %f364;
	setp.gt.u32 	%p3, %r1, 95;
	@%p3 bra 	$L__BB6_4;
	mad.lo.s32 	%r44, %r25, 56, %r10;
	mul.wide.u32 	%rd10, %r44, 4;
	add.s64 	%rd11, %rd1, %rd10;
	ld.global.f32 	%f365, [%rd11];
	st.shared.f32 	[%r11+896], %f365;
$L__BB6_4:
	bar.sync 	0;
	setp.lt.s32 	%p4, %r25, 8;
	mov.f32 	%f688, 0f00000000;
	mov.f32 	%f689, %f688;
	mov.f32 	%f690, %f688;
	mov.f32 	%f691, %f688;
	mov.f32 	%f692, %f688;
	mov.f32 	%f693, %f688;
	mov.f32 	%f694, %f688;
	mov.f32 	%f695, %f688;
	mov.f32 	%f696, %f688;
	mov.f32 	%f697, %f688;
	mov.f32 	%f698, %f688;
	mov.f32 	%f699, %f688;
	mov.f32 	%f700, %f688;
	mov.f32 	%f701, %f688;
	mov.f32 	%f702, %f688;
	mov.f32 	%f703, %f688;
	mov.f32 	%f704, %f688;
	mov.f32 	%f705, %f688;
	mov.f32 	%f706, %f688;
	mov.f32 	%f707, %f688;
	mov.f32 	%f708, %f688;
	mov.f32 	%f709, %f688;
	mov.f32 	%f710, %f688;
	mov.f32 	%f711, %f688;
	mov.f32 	%f712, %f688;
	mov.f32 	%f713, %f688;
	mov.f32 	%f714, %f688;
	mov.f32 	%f715, %f688;
	mov.f32 	%f716, %f688;
	mov.f32 	%f717, %f688;
	mov.f32 	%f718, %f688;
	mov.f32 	%f719, %f688;
	mov.f32 	%f720, %f688;
	mov.f32 	%f721, %f688;
	mov.f32 	%f722, %f688;
	mov.f32 	%f723, %f688;
	mov.f32 	%f724, %f688;
	mov.f32 	%f725, %f688;
	mov.f32 	%f726, %f688;
	mov.f32 	%f727, %f688;
	mov.f32 	%f728, %f688;
	mov.f32 	%f729, %f688;
	mov.f32 	%f730, %f688;
	mov.f32 	%f731, %f688;
	mov.f32 	%f732, %f688;
	mov.f32 	%f733, %f688;
	mov.f32 	%f734, %f688;
	mov.f32 	%f735, %f688;
	mov.f32 	%f736, %f688;
	mov.f32 	%f737, %f688;
	mov.f32 	%f738, %f688;
	mov.f32 	%f739, %f688;
	mov.f32 	%f740, %f688;
	mov.f32 	%f741, %f688;
	mov.f32 	%f742, %f688;
	mov.f32 	%f743, %f688;
	mov.f32 	%f744, %f688;
	mov.f32 	%f745, %f688;
	mov.f32 	%f746, %f688;
	mov.f32 	%f747, %f688;
	mov.f32 	%f748, %f688;
	mov.f32 	%f749, %f688;
	mov.f32 	%f750, %f688;
	mov.f32 	%f751, %f688;
	mov.f32 	%f752, %f688;
	mov.f32 	%f753, %f688;
	mov.f32 	%f754, %f688;
	mov.f32 	%f755, %f688;
	mov.f32 	%f756, %f688;
	mov.f32 	%f757, %f688;
	@%p4 bra 	$L__BB6_23;
	shr.s32 	%r45, %r25, 31;
	shr.u32 	%r46, %r45, 29;
	add.s32 	%r47, %r25, %r46;
	shr.s32 	%r48, %r47, 3;
	neg.s32 	%r416, %r48;
	add.s32 	%r49, %r7, 56;
	mad.lo.s32 	%r50, %r25, %r49, %r6;
	add.s32 	%r51, %r50, %r9;
	add.s32 	%r415, %r51, 4;
	add.s32 	%r52, %r6, %r8;
	add.s32 	%r53, %r52, %r9;
	add.s32 	%r414, %r53, 4;
	add.s32 	%r54, %r1, %r3;
	add.s32 	%r413, %r54, 196;
	mov.f32 	%f757, 0f00000000;
	mov.f32 	%f756, %f757;
	mov.f32 	%f755, %f757;
	mov.f32 	%f754, %f757;
	mov.f32 	%f753, %f757;
	mov.f32 	%f752, %f757;
	mov.f32 	%f751, %f757;
	mov.f32 	%f750, %f757;
	mov.f32 	%f749, %f757;
	mov.f32 	%f748, %f757;
	mov.f32 	%f747, %f757;
	mov.f32 	%f684, %f757;
	mov.f32 	%f685, %f757;
	mov.f32 	%f746, %f757;
	mov.f32 	%f745, %f757;
	mov.f32 	%f744, %f757;
	mov.f32 	%f743, %f757;
	mov.f32 	%f742, %f757;
	mov.f32 	%f741, %f757;
	mov.f32 	%f740, %f757;
	mov.f32 	%f739, %f757;
	mov.f32 	%f738, %f757;
	mov.f32 	%f737, %f757;
	mov.f32 	%f736, %f757;
	mov.f32 	%f735, %f757;
	mov.f32 	%f734, %f757;
	mov.f32 	%f733, %f757;
	mov.f32 	%f732, %f757;
	mov.f32 	%f731, %f757;
	mov.f32 	%f730, %f757;
	mov.f32 	%f729, %f757;
	mov.f32 	%f728, %f757;
	mov.f32 	%f727, %f757;
	mov.f32 	%f726, %f757;
	mov.f32 	%f725, %f757;
	mov.f32 	%f724, %f757;
	mov.f32 	%f723, %f757;
	mov.f32 	%f722, %f757;
	mov.f32 	%f721, %f757;
	mov.f32 	%f720, %f757;
	mov.f32 	%f719, %f757;
	mov.f32 	%f718, %f757;
	mov.f32 	%f717, %f757;
	mov.f32 	%f716, %f757;
	mov.f32 	%f715, %f757;
	mov.f32 	%f714, %f757;
	mov.f32 	%f713, %f757;
	mov.f32 	%f712, %f757;
	mov.f32 	%f711, %f757;
	mov.f32 	%f710, %f757;
	mov.f32 	%f709, %f757;
	mov.f32 	%f708, %f757;
	mov.f32 	%f707, %f757;
	mov.f32 	%f706, %f757;
	mov.f32 	%f705, %f757;
	mov.f32 	%f704, %f757;
	mov.f32 	%f703, %f757;
	mov.f32 	%f702, %f757;
	mov.f32 	%f701, %f757;
	mov.f32 	%f700, %f757;
	mov.f32 	%f699, %f757;
	mov.f32 	%f698, %f757;
	mov.f32 	%f697, %f757;
	mov.f32 	%f696, %f757;
	mov.f32 	%f695, %f757;
	mov.f32 	%f694, %f757;
	mov.f32 	%f693, %f757;
	mov.f32 	%f692, %f757;
	mov.f32 	%f691, %f757;
	mov.f32 	%f690, %f757;
	mov.f32 	%f689, %f757;
	mov.f32 	%f688, %f757;
$L__BB6_6:
	mov.u32 	%r55, %tid.x;
	setp.gt.u32 	%p5, %r55, 195;
	@%p5 bra 	$L__BB6_8;
	ld.param.u64 	%rd43, [_Z56InputBatch_128_Input_7x7_InChannel_576_OutChannel_160_v3PKfS0_Pfiiiiiiiiiiii_param_0];
	cvta.to.global.u64 	%rd12, %rd43;
	mul.wide.u32 	%rd13, %r413, 4;
	add.s64 	%rd14, %rd12, %rd13;
	ld.global.f32 	%f684, [%rd14];
$L__BB6_8:
	ld.param.u64 	%rd45, [_Z56InputBatch_128_Input_7x7_InChannel_576_OutChannel_160_v3PKfS0_Pfiiiiiiiiiiii_param_1];
	mov.u32 	%r56, %tid.x;
	setp.gt.u32 	%p6, %r56, 95;
	cvta.to.global.u64 	%rd15, %rd45;
	mul.wide.u32 	%rd16, %r414, 4;
	add.s64 	%rd17, %rd15, %rd16;
	ld.global.f32 	%f75, [%rd17];
	@%p6 bra 	$L__BB6_10;
	ld.param.u64 	%rd46, [_Z56InputBatch_128_Input_7x7_InChannel_576_OutChannel_160_v3PKfS0_Pfiiiiiiiiiiii_param_1];
	cvta.to.global.u64 	%rd18, %rd46;
	mul.wide.u32 	%rd19, %r415, 4;
	add.s64 	%rd20, %rd18, %rd19;
	ld.global.f32 	%f685, [%rd20];
$L__BB6_10:
	mov.u32 	%r57, %tid.x;
	setp.gt.u32 	%p7, %r57, 195;
	shr.u32 	%r58, %r57, 5;
	and.b32  	%r59, %r57, 3;
	mul.lo.s32 	%r60, %r59, 49;
	mad.lo.s32 	%r61, %r58, 7, %r60;
	shl.b32 	%r62, %r61, 2;
	mov.u32 	%r63, _ZZ56InputBatch_128_Input_7x7_InChannel_576_OutChannel_160_v3PKfS0_PfiiiiiiiiiiiiE18inputSharedBuffer1;
	add.s32 	%r64, %r63, %r62;
	ld.shared.f32 	%f368, [%r64];
	ld.shared.f32 	%f369, [%r64+4];
	ld.shared.f32 	%f370, [%r64+8];
	ld.shared.f32 	%f371, [%r64+12];
	ld.shared.f32 	%f372, [%r64+16];
	ld.shared.f32 	%f373, [%r64+20];
	ld.shared.f32 	%f374, [%r64+24];
	shl.b32 	%r65, %r57, 2;
	and.b32  	%r66, %r65, 124;
	mov.u32 	%r67, _ZZ56InputBatch_128_Input_7x7_InChannel_576_OutChannel_160_v3PKfS0_PfiiiiiiiiiiiiE19filterSharedBuffer1;
	add.s32 	%r68, %r67, %r66;
	ld.shared.f32 	%f375, [%r68];
	ld.shared.f32 	%f376, [%r68+128];
	ld.shared.f32 	%f377, [%r68+256];
	ld.shared.f32 	%f378, [%r68+384];
	ld.shared.f32 	%f379, [%r68+512];
	ld.shared.f32 	%f380, [%r68+640];
	ld.shared.f32 	%f381, [%r68+768];
	ld.shared.f32 	%f382, [%r68+896];
	ld.shared.f32 	%f383, [%r68+1024];
	ld.shared.f32 	%f384, [%r68+1152];
	fma.rn.f32 	%f78, %f368, %f375, %f746;
	fma.rn.f32 	%f79, %f368, %f376, %f745;
	fma.rn.f32 	%f80, %f368, %f377, %f744;
	fma.rn.f32 	%f81, %f368, %f378, %f743;
	fma.rn.f32 	%f82, %f368, %f379, %f742;
	fma.rn.f32 	%f83, %f368, %f380, %f741;
	fma.rn.f32 	%f84, %f368, %f381, %f740;
	fma.rn.f32 	%f85, %f368, %f382, %f739;
	fma.rn.f32 	%f86, %f368, %f383, %f738;
	fma.rn.f32 	%f87, %f368, %f384, %f737;
	fma.rn.f32 	%f88, %f369, %f375, %f736;
	fma.rn.f32 	%f89, %f369, %f376, %f735;
	fma.rn.f32 	%f90, %f369, %f377, %f734;
	fma.rn.f32 	%f91, %f369, %f378, %f733;
	fma.rn.f32 	%f92, %f369, %f379, %f732;
	fma.rn.f32 	%f93, %f369, %f380, %f731;
	fma.rn.f32 	%f94, %f369, %f381, %f730;
	fma.rn.f32 	%f95, %f369, %f382, %f729;
	fma.rn.f32 	%f96, %f369, %f383, %f728;
	fma.rn.f32 	%f97, %f369, %f384, %f727;
	fma.rn.f32 	%f98, %f370, %f375, %f726;
	fma.rn.f32 	%f99, %f370, %f376, %f725;
	fma.rn.f32 	%f100, %f370, %f377, %f724;
	fma.rn.f32 	%f101, %f370, %f378, %f723;
	fma.rn.f32 	%f102, %f370, %f379, %f722;
	fma.rn.f32 	%f103, %f370, %f380, %f721;
	fma.rn.f32 	%f104, %f370, %f381, %f720;
	fma.rn.f32 	%f105, %f370, %f382, %f719;
	fma.rn.f32 	%f106, %f370, %f383, %f718;
	fma.rn.f32 	%f107, %f370, %f384, %f717;
	fma.rn.f32 	%f108, %f371, %f375, %f716;
	fma.rn.f32 	%f109, %f371, %f376, %f715;
	fma.rn.f32 	%f110, %f371, %f377, %f714;
	fma.rn.f32 	%f111, %f371, %f378, %f713;
	fma.rn.f32 	%f112, %f371, %f379, %f712;
	fma.rn.f32 	%f113, %f371, %f380, %f711;
	fma.rn.f32 	%f114, %f371, %f381, %f710;
	fma.rn.f32 	%f115, %f371, %f382, %f709;
	fma.rn.f32 	%f116, %f371, %f383, %f708;
	fma.rn.f32 	%f117, %f371, %f384, %f707;
	fma.rn.f32 	%f118, %f372, %f375, %f706;
	fma.rn.f32 	%f119, %f372, %f376, %f705;
	fma.rn.f32 	%f120, %f372, %f377, %f704;
	fma.rn.f32 	%f121, %f372, %f378, %f703;
	fma.rn.f32 	%f122, %f372, %f379, %f702;
	fma.rn.f32 	%f123, %f372, %f380, %f701;
	fma.rn.f32 	%f124, %f372, %f381, %f700;
	fma.rn.f32 	%f125, %f372, %f382, %f699;
	fma.rn.f32 	%f126, %f372, %f383, %f698;
	fma.rn.f32 	%f127, %f372, %f384, %f697;
	fma.rn.f32 	%f128, %f373, %f375, %f696;
	fma.rn.f32 	%f129, %f373, %f376, %f695;
	fma.rn.f32 	%f130, %f373, %f377, %f694;
	fma.rn.f32 	%f131, %f373, %f378, %f693;
	fma.rn.f32 	%f132, %f373, %f379, %f692;
	fma.rn.f32 	%f133, %f373, %f380, %f691;
	fma.rn.f32 	%f134, %f373, %f381, %f690;
	fma.rn.f32 	%f135, %f373, %f382, %f689;
	fma.rn.f32 	%f136, %f373, %f383, %f688;
	fma.rn.f32 	%f137, %f373, %f384, %f747;
	fma.rn.f32 	%f138, %f374, %f375, %f748;
	fma.rn.f32 	%f139, %f374, %f376, %f749;
	fma.rn.f32 	%f140, %f374, %f377, %f750;
	fma.rn.f32 	%f141, %f374, %f378, %f751;
	fma.rn.f32 	%f142, %f374, %f379, %f752;
	fma.rn.f32 	%f143, %f374, %f380, %f753;
	fma.rn.f32 	%f144, %f374, %f381, %f754;
	fma.rn.f32 	%f145, %f374, %f382, %f755;
	fma.rn.f32 	%f146, %f374, %f383, %f756;
	fma.rn.f32 	%f147, %f374, %f384, %f757;
	@%p7 bra 	$L__BB6_12;
	mov.u32 	%r69, %tid.x;
	shl.b32 	%r70, %r69, 2;
	mov.u32 	%r71, _ZZ56InputBatch_128_Input_7x7_InChannel_576_OutChannel_160_v3PKfS0_PfiiiiiiiiiiiiE18inputSharedBuffer2;
	add.s32 	%r72, %r71, %r70;
	st.shared.f32 	[%r72], %f684;
$L__BB6_12:
	mov.u32 	%r73, %tid.x;
	setp.gt.u32 	%p8, %r73, 95;
	shl.b32 	%r74, %r73, 2;
	mov.u32 	%r75, _ZZ56InputBatch_128_Input_7x7_InChannel_576_OutChannel_160_v3PKfS0_PfiiiiiiiiiiiiE19filterSharedBuffer2;
	add.s32 	%r76, %r75, %r74;
	st.shared.f32 	[%r76], %f75;
	@%p8 bra 	$L__BB6_14;
	mov.u32 	%r77, %tid.x;
	shl.b32 	%r78, %r77, 2;
	mov.u32 	%r79, _ZZ56InputBatch_128_Input_7x7_InChannel_576_OutChannel_160_v3PKfS0_PfiiiiiiiiiiiiE19filterSharedBuffer2;
	add.s32 	%r80, %r79, %r78;
	st.shared.f32 	[%r80+896], %f685;
$L__BB6_14:
	mov.u32 	%r81, %tid.x;
	setp.gt.u32 	%p9, %r81, 195;
	bar.sync 	0;
	@%p9 bra 	$L__BB6_16;
	ld.param.u64 	%rd44, [_Z56InputBatch_128_Input_7x7_InChannel_576_OutChannel_160_v3PKfS0_Pfiiiiiiiiiiii_param_0];
	add.s32 	%r82, %r413, 196;
	cvta.to.global.u64 	%rd21, %rd44;
	mul.wide.u32 	%rd22, %r82, 4;
	add.s64 	%rd23, %rd21, %rd22;
	ld.global.f32 	%f684, [%rd23];
$L__BB6_16:
	ld.param.u64 	%rd47, [_Z56InputBatch_128_Input_7x7_InChannel_576_OutChannel_160_v3PKfS0_Pfiiiiiiiiiiii_param_1];
	mov.u32 	%r83, %tid.x;
	setp.gt.u32 	%p10, %r83, 95;
	add.s32 	%r84, %r414, 4;
	cvta.to.global.u64 	%rd24, %rd47;
	mul.wide.u32 	%rd25, %r84, 4;
	add.s64 	%rd26, %rd24, %rd25;
	ld.global.f32 	%f150, [%rd26];
	@%p10 bra 	$L__BB6_18;
	ld.param.u64 	%rd48, [_Z56InputBatch_128_Input_7x7_InChannel_576_OutChannel_160_v3PKfS0_Pfiiiiiiiiiiii_param_1];
	add.s32 	%r85, %r415, 4;
	cvta.to.global.u64 	%rd27, %rd48;
	mul.wide.u32 	%rd28, %r85, 4;
	add.s64 	%rd29, %rd27, %rd28;
	ld.global.f32 	%f685, [%rd29];
$L__BB6_18:
	mov.u32 	%r86, %tid.x;
	setp.lt.u32 	%p11, %r86, 196;
	shr.u32 	%r87, %r86, 5;
	and.b32  	%r88, %r86, 3;
	mul.lo.s32 	%r89, %r88, 49;
	mad.lo.s32 	%r90, %r87, 7, %r89;
	shl.b32 	%r91, %r90, 2;
	mov.u32 	%r92, _ZZ56InputBatch_128_Input_7x7_InChannel_576_OutChannel_160_v3PKfS0_PfiiiiiiiiiiiiE18inputSharedBuffer2;
	add.s32 	%r93, %r92, %r91;
	ld.shared.f32 	%f385, [%r93];
	ld.shared.f32 	%f386, [%r93+4];
	ld.shared.f32 	%f387, [%r93+8];
	ld.shared.f32 	%f388, [%r93+12];
	ld.shared.f32 	%f389, [%r93+16];
	ld.shared.f32 	%f390, [%r93+20];
	ld.shared.f32 	%f391, [%r93+24];
	shl.b32 	%r94, %r86, 2;
	and.b32  	%r95, %r94, 124;
	mov.u32 	%r96, _ZZ56InputBatch_128_Input_7x7_InChannel_576_OutChannel_160_v3PKfS0_PfiiiiiiiiiiiiE19filterSharedBuffer2;
	add.s32 	%r97, %r96, %r95;
	ld.shared.f32 	%f392, [%r97];
	ld.shared.f32 	%f393, [%r97+128];
	ld.shared.f32 	%f394, [%r97+256];
	ld.shared.f32 	%f395, [%r97+384];
	ld.shared.f32 	%f396, [%r97+512];
	ld.shared.f32 	%f397, [%r97+640];
	ld.shared.f32 	%f398, [%r97+768];
	ld.shared.f32 	%f399, [%r97+896];
	ld.shared.f32 	%f400, [%r97+1024];
	ld.shared.f32 	%f401, [%r97+1152];
	fma.rn.f32 	%f746, %f385, %f392, %f78;
	fma.rn.f32 	%f745, %f385, %f393, %f79;
	fma.rn.f32 	%f744, %f385, %f394, %f80;
	fma.rn.f32 	%f743, %f385, %f395, %f81;
	fma.rn.f32 	%f742, %f385, %f396, %f82;
	fma.rn.f32 	%f741, %f385, %f397, %f83;
	fma.rn.f32 	%f740, %f385, %f398, %f84;
	fma.rn.f32 	%f739, %f385, %f399, %f85;
	fma.rn.f32 	%f738, %f385, %f400, %f86;
	fma.rn.f32 	%f737, %f385, %f401, %f87;
	fma.rn.f32 	%f736, %f386, %f392, %f88;
	fma.rn.f32 	%f735, %f386, %f393, %f89;
	fma.rn.f32 	%f734, %f386, %f394, %f90;
	fma.rn.f32 	%f733, %f386, %f395, %f91;
	fma.rn.f32 	%f732, %f386, %f396, %f92;
	fma.rn.f32 	%f731, %f386, %f397, %f93;
	fma.rn.f32 	%f730, %f386, %f398, %f94;
	fma.rn.f32 	%f729, %f386, %f399, %f95;
	fma.rn.f32 	%f728, %f386, %f400, %f96;
	fma.rn.f32 	%f727, %f386, %f401, %f97;
	fma.rn.f32 	%f726, %f387, %f392, %f98;
	fma.rn.f32 	%f725, %f387, %f393, %f99;
	fma.rn.f32 	%f724, %f387, %f394, %f100;
	fma.rn.f32 	%f723, %f387, %f395, %f101;
	fma.rn.f32 	%f722, %f387, %f396, %f102;
	fma.rn.f32 	%f721, %f387, %f397, %f103;
	fma.rn.f32 	%f720, %f387, %f398, %f104;
	fma.rn.f32 	%f719, %f387, %f399, %f105;
	fma.rn.f32 	%f718, %f387, %f400, %f106;
	fma.rn.f32 	%f717, %f387, %f401, %f107;
	fma.rn.f32 	%f716, %f388, %f392, %f108;
	fma.rn.f32 	%f715, %f388, %f393, %f109;
	fma.rn.f32 	%f714, %f388, %f394, %f110;
	fma.rn.f32 	%f713, %f388, %f395, %f111;
	fma.rn.f32 	%f712, %f388, %f396, %f112;
	fma.rn.f32 	%f711, %f388, %f397, %f113;
	fma.rn.f32 	%f710, %f388, %f398, %f114;
	fma.rn.f32 	%f709, %f388, %f399, %f115;
	fma.rn.f32 	%f708, %f388, %f400, %f116;
	fma.rn.f32 	%f707, %f388, %f401, %f117;
	fma.rn.f32 	%f706, %f389, %f392, %f118;
	fma.rn.f32 	%f705, %f389, %f393, %f119;
	fma.rn.f32 	%f704, %f389, %f394, %f120;
	fma.rn.f32 	%f703, %f389, %f395, %f121;
	fma.rn.f32 	%f702, %f389, %f396, %f122;
	fma.rn.f32 	%f701, %f389, %f397, %f123;
	fma.rn.f32 	%f700, %f389, %f398, %f124;
	fma.rn.f32 	%f699, %f389, %f399, %f125;
	fma.rn.f32 	%f698, %f389, %f400, %f126;
	fma.rn.f32 	%f697, %f389, %f401, %f127;
	fma.rn.f32 	%f696, %f390, %f392, %f128;
	fma.rn.f32 	%f695, %f390, %f393, %f129;
	fma.rn.f32 	%f694, %f390, %f394, %f130;
	fma.rn.f32 	%f693, %f390, %f395, %f131;
	fma.rn.f32 	%f692, %f390, %f396, %f132;
	fma.rn.f32 	%f691, %f390, %f397, %f133;
	fma.rn.f32 	%f690, %f390, %f398, %f134;
	fma.rn.f32 	%f689, %f390, %f399, %f135;
	fma.rn.f32 	%f688, %f390, %f400, %f136;
	fma.rn.f32 	%f747, %f390, %f401, %f137;
	fma.rn.f32 	%f748, %f391, %f392, %f138;
	fma.rn.f32 	%f749, %f391, %f393, %f139;
	fma.rn.f32 	%f750, %f391, %f394, %f140;
	fma.rn.f32 	%f751, %f391, %f395, %f141;
	fma.rn.f32 	%f752, %f391, %f396, %f142;
	fma.rn.f32 	%f753, %f391, %f397, %f143;
	fma.rn.f32 	%f754, %f391, %f398, %f144;
	fma.rn.f32 	%f755, %f391, %f399, %f145;
	fma.rn.f32 	%f756, %f391, %f400, %f146;
	fma.rn.f32 	%f757, %f391, %f401, %f147;
	@%p11 bra 	$L__BB6_20;
	mov.u32 	%r98, %tid.x;
	shl.b32 	%r99, %r98, 2;
	mov.u32 	%r100, _ZZ56InputBatch_128_Input_7x7_InChannel_576_OutChannel_160_v3PKfS0_PfiiiiiiiiiiiiE19filterSharedBuffer1;
	add.s32 	%r101, %r100, %r99;
	st.shared.f32 	[%r101], %f150;
	bra.uni 	$L__BB6_22;
$L__BB6_20:
	mov.u32 	%r102, %tid.x;
	setp.gt.u32 	%p12, %r102, 95;
	shl.b32 	%r103, %r102, 2;
	mov.u32 	%r104, _ZZ56InputBatch_128_Input_7x7_InChannel_576_OutChannel_160_v3PKfS0_PfiiiiiiiiiiiiE18inputSharedBuffer1;
	add.s32 	%r105, %r104, %r103;
	st.shared.f32 	[%r105], %f684;
	mov.u32 	%r106, _ZZ56InputBatch_128_Input_7x7_InChannel_576_OutChannel_160_v3PKfS0_PfiiiiiiiiiiiiE19filterSharedBuffer1;
	add.s32 	%r107, %r106, %r103;
	st.shared.f32 	[%r107], %f150;
	@%p12 bra 	$L__BB6_22;
	mov.u32 	%r108, %tid.x;
	shl.b32 	%r109, %r108, 2;
	mov.u32 	%r110, _ZZ56InputBatch_128_Input_7x7_InChannel_576_OutChannel_160_v3PKfS0_PfiiiiiiiiiiiiE19filterSharedBuffer1;
	add.s32 	%r111, %r110, %r109;
	st.shared.f32 	[%r111+896], %f685;
$L__BB6_22:
	bar.sync 	0;
	add.s32 	%r416, %r416, 1;
	setp.ne.s32 	%p13, %r416, 0;
	add.s32 	%r415, %r415, 8;
	add.s32 	%r414, %r414, 8;
	add.s32 	%r413, %r413, 392;
	@%p13 bra 	$L__BB6_6;
$L__BB6_23:
	ld.param.u32 	%r411, [_Z56InputBatch_128_Input_7x7_InChannel_576_OutChannel_160_v3PKfS0_Pfiiiiiiiiiiii_param_14];
	ld.param.u32 	%r409, [_Z56InputBatch_128_Input_7x7_InChannel_576_OutChannel_160_v3PKfS0_Pfiiiiiiiiiiii_param_12];
	mov.b32 	%r112, %f746;
	shfl.sync.down.b32	%r113|%p14, %r112, 2, 7199, -1;
	mov.b32 	%f402, %r113;
	add.f32 	%f403, %f746, %f402;
	mov.b32 	%r114, %f745;
	shfl.sync.down.b32	%r115|%p15, %r114, 2, 7199, -1;
	mov.b32 	%f404, %r115;
	add.f32 	%f405, %f745, %f404;
	mov.b32 	%r116, %f744;
	shfl.sync.down.b32	%r117|%p16, %r116, 2, 7199, -1;
	mov.b32 	%f406, %r117;
	add.f32 	%f407, %f744, %f406;
	mov.b32 	%r118, %f743;
	shfl.sync.down.b32	%r119|%p17, %r118, 2, 7199, -1;
	mov.b32 	%f408, %r119;
	add.f32 	%f409, %f743, %f408;
	mov.b32 	%r120, %f742;
	shfl.sync.down.b32	%r121|%p18, %r120, 2, 7199, -1;
	mov.b32 	%f410, %r121;
	add.f32 	%f411, %f742, %f410;
	mov.b32 	%r122, %f741;
	shfl.sync.down.b32	%r123|%p19, %r122, 2, 7199, -1;
	mov.b32 	%f412, %r123;
	add.f32 	%f413, %f741, %f412;
	mov.b32 	%r124, %f740;
	shfl.sync.down.b32	%r125|%p20, %r124, 2, 7199, -1;
	mov.b32 	%f414, %r125;
	add.f32 	%f415, %f740, %f414;
	mov.b32 	%r126, %f739;
	shfl.sync.down.b32	%r127|%p21, %r126, 2, 7199, -1;
	mov.b32 	%f416, %r127;
	add.f32 	%f417, %f739, %f416;
	mov.b32 	%r128, %f738;
	shfl.sync.down.b32	%r129|%p22, %r128, 2, 7199, -1;
	mov.b32 	%f418, %r129;
	add.f32 	%f419, %f738, %f418;
	mov.b32 	%r130, %f737;
	shfl.sync.down.b32	%r131|%p23, %r130, 2, 7199, -1;
	mov.b32 	%f420, %r131;
	add.f32 	%f421, %f737, %f420;
	mov.b32 	%r132, %f736;
	shfl.sync.down.b32	%r133|%p24, %r132, 2, 7199, -1;
	mov.b32 	%f422, %r133;
	add.f32 	%f423, %f736, %f422;
	mov.b32 	%r134, %f735;
	shfl.sync.down.b32	%r135|%p25, %r134, 2, 7199, -1;
	mov.b32 	%f424, %r135;
	add.f32 	%f425, %f735, %f424;
	mov.b32 	%r136, %f734;
	shfl.sync.down.b32	%r137|%p26, %r136, 2, 7199, -1;
	mov.b32 	%f426, %r137;
	add.f32 	%f427, %f734, %f426;
	mov.b32 	%r138, %f733;
	shfl.sync.down.b32	%r139|%p27, %r138, 2, 7199, -1;
	mov.b32 	%f428, %r139;
	add.f32 	%f429, %f733, %f428;
	mov.b32 	%r140, %f732;
	shfl.sync.down.b32	%r141|%p28, %r140, 2, 7199, -1;
	mov.b32 	%f430, %r141;
	add.f32 	%f431, %f732, %f430;
	mov.b32 	%r142, %f731;
	shfl.sync.down.b32	%r143|%p29, %r142, 2, 7199, -1;
	mov.b32 	%f432, %r143;
	add.f32 	%f433, %f731, %f432;
	mov.b32 	%r144, %f730;
	shfl.sync.down.b32	%r145|%p30, %r144, 2, 7199, -1;
	mov.b32 	%f434, %r145;
	add.f32 	%f435, %f730, %f434;
	mov.b32 	%r146, %f729;
	shfl.sync.down.b32	%r147|%p31, %r146, 2, 7199, -1;
	mov.b32 	%f436, %r147;
	add.f32 	%f437, %f729, %f436;
	mov.b32 	%r148, %f728;
	shfl.sync.down.b32	%r149|%p32, %r148, 2, 7199, -1;
	mov.b32 	%f438, %r149;
	add.f32 	%f439, %f728, %f438;
	mov.b32 	%r150, %f727;
	shfl.sync.down.b32	%r151|%p33, %r150, 2, 7199, -1;
	mov.b32 	%f440, %r151;
	add.f32 	%f441, %f727, %f440;
	mov.b32 	%r152, %f726;
	shfl.sync.down.b32	%r153|%p34, %r152, 2, 7199, -1;
	mov.b32 	%f442, %r153;
	add.f32 	%f443, %f726, %f442;
	mov.b32 	%r154, %f725;
	shfl.sync.down.b32	%r155|%p35, %r154, 2, 7199, -1;
	mov.b32 	%f444, %r155;
	add.f32 	%f445, %f725, %f444;
	mov.b32 	%r156, %f724;
	shfl.sync.down.b32	%r157|%p36, %r156, 2, 7199, -1;
	mov.b32 	%f446, %r157;
	add.f32 	%f447, %f724, %f446;
	mov.b32 	%r158, %f723;
	shfl.sync.down.b32	%r159|%p37, %r158, 2, 7199, -1;
	mov.b32 	%f448, %r159;
	add.f32 	%f449, %f723, %f448;
	mov.b32 	%r160, %f722;
	shfl.sync.down.b32	%r161|%p38, %r160, 2, 7199, -1;
	mov.b32 	%f450, %r161;
	add.f32 	%f451, %f722, %f450;
	mov.b32 	%r162, %f721;
	shfl.sync.down.b32	%r163|%p39, %r162, 2, 7199, -1;
	mov.b32 	%f452, %r163;
	add.f32 	%f453, %f721, %f452;
	mov.b32 	%r164, %f720;
	shfl.sync.down.b32	%r165|%p40, %r164, 2, 7199, -1;
	mov.b32 	%f454, %r165;
	add.f32 	%f455, %f720, %f454;
	mov.b32 	%r166, %f719;
	shfl.sync.down.b32	%r167|%p41, %r166, 2, 7199, -1;
	mov.b32 	%f456, %r167;
	add.f32 	%f457, %f719, %f456;
	mov.b32 	%r168, %f718;
	shfl.sync.down.b32	%r169|%p42, %r168, 2, 7199, -1;
	mov.b32 	%f458, %r169;
	add.f32 	%f459, %f718, %f458;
	mov.b32 	%r170, %f717;
	shfl.sync.down.b32	%r171|%p43, %r170, 2, 7199, -1;
	mov.b32 	%f460, %r171;
	add.f32 	%f461, %f717, %f460;
	mov.b32 	%r172, %f716;
	shfl.sync.down.b32	%r173|%p44, %r172, 2, 7199, -1;
	mov.b32 	%f462, %r173;
	add.f32 	%f463, %f716, %f462;
	mov.b32 	%r174, %f715;
	shfl.sync.down.b32	%r175|%p45, %r174, 2, 7199, -1;
	mov.b32 	%f464, %r175;
	add.f32 	%f465, %f715, %f464;
	mov.b32 	%r176, %f714;
	shfl.sync.down.b32	%r177|%p46, %r176, 2, 7199, -1;
	mov.b32 	%f466, %r177;
	add.f32 	%f467, %f714, %f466;
	mov.b32 	%r178, %f713;
	shfl.sync.down.b32	%r179|%p47, %r178, 2, 7199, -1;
	mov.b32 	%f468, %r179;
	add.f32 	%f469, %f713, %f468;
	mov.b32 	%r180, %f712;
	shfl.sync.down.b32	%r181|%p48, %r180, 2, 7199, -1;
	mov.b32 	%f470, %r181;
	add.f32 	%f471, %f712, %f470;
	mov.b32 	%r182, %f711;
	shfl.sync.down.b32	%r183|%p49, %r182, 2, 7199, -1;
	mov.b32 	%f472, %r183;
	add.f32 	%f473, %f711, %f472;
	mov.b32 	%r184, %f710;
	shfl.sync.down.b32	%r185|%p50, %r184, 2, 7199, -1;
	mov.b32 	%f474, %r185;
	add.f32 	%f475, %f710, %f474;
	mov.b32 	%r186, %f709;
	shfl.sync.down.b32	%r187|%p51, %r186, 2, 7199, -1;
	mov.b32 	%f476, %r187;
	add.f32 	%f477, %f709, %f476;
	mov.b32 	%r188, %f708;
	shfl.sync.down.b32	%r189|%p52, %r188, 2, 7199, -1;
	mov.b32 	%f478, %r189;
	add.f32 	%f479, %f708, %f478;
	mov.b32 	%r190, %f707;
	shfl.sync.down.b32	%r191|%p53, %r190, 2, 7199, -1;
	mov.b32 	%f480, %r191;
	add.f32 	%f481, %f707, %f480;
	mov.b32 	%r192, %f706;
	shfl.sync.down.b32	%r193|%p54, %r192, 2, 7199, -1;
	mov.b32 	%f482, %r193;
	add.f32 	%f483, %f706, %f482;
	mov.b32 	%r194, %f705;
	shfl.sync.down.b32	%r195|%p55, %r194, 2, 7199, -1;
	mov.b32 	%f484, %r195;
	add.f32 	%f485, %f705, %f484;
	mov.b32 	%r196, %f704;
	shfl.sync.down.b32	%r197|%p56, %r196, 2, 7199, -1;
	mov.b32 	%f486, %r197;
	add.f32 	%f487, %f704, %f486;
	mov.b32 	%r198, %f703;
	shfl.sync.down.b32	%r199|%p57, %r198, 2, 7199, -1;
	mov.b32 	%f488, %r199;
	add.f32 	%f489, %f703, %f488;
	mov.b32 	%r200, %f702;
	shfl.sync.down.b32	%r201|%p58, %r200, 2, 7199, -1;
	mov.b32 	%f490, %r201;
	add.f32 	%f491, %f702, %f490;
	mov.b32 	%r202, %f701;
	shfl.sync.down.b32	%r203|%p59, %r202, 2, 7199, -1;
	mov.b32 	%f492, %r203;
	add.f32 	%f493, %f701, %f492;
	mov.b32 	%r204, %f700;
	shfl.sync.down.b32	%r205|%p60, %r204, 2, 7199, -1;
	mov.b32 	%f494, %r205;
	add.f32 	%f495, %f700, %f494;
	mov.b32 	%r206, %f699;
	shfl.sync.down.b32	%r207|%p61, %r206, 2, 7199, -1;
	mov.b32 	%f496, %r207;
	add.f32 	%f497, %f699, %f496;
	mov.b32 	%r208, %f698;
	shfl.sync.down.b32	%r209|%p62, %r208, 2, 7199, -1;
	mov.b32 	%f498, %r209;
	add.f32 	%f499, %f698, %f498;
	mov.b32 	%r210, %f697;
	shfl.sync.down.b32	%r211|%p63, %r210, 2, 7199, -1;
	mov.b32 	%f500, %r211;
	add.f32 	%f501, %f697, %f500;
	mov.b32 	%r212, %f696;
	shfl.sync.down.b32	%r213|%p64, %r212, 2, 7199, -1;
	mov.b32 	%f502, %r213;
	add.f32 	%f503, %f696, %f502;
	mov.b32 	%r214, %f695;
	shfl.sync.down.b32	%r215|%p65, %r214, 2, 7199, -1;
	mov.b32 	%f504, %r215;
	add.f32 	%f505, %f695, %f504;
	mov.b32 	%r216, %f694;
	shfl.sync.down.b32	%r217|%p66, %r216, 2, 7199, -1;
	mov.b32 	%f506, %r217;
	add.f32 	%f507, %f694, %f506;
	mov.b32 	%r218, %f693;
	shfl.sync.down.b32	%r219|%p67, %r218, 2, 7199, -1;
	mov.b32 	%f508, %r219;
	add.f32 	%f509, %f693, %f508;
	mov.b32 	%r220, %f692;
	shfl.sync.down.b32	%r221|%p68, %r220, 2, 7199, -1;
	mov.b32 	%f510, %r221;
	add.f32 	%f511, %f692, %f510;
	mov.b32 	%r222, %f691;
	shfl.sync.down.b32	%r223|%p69, %r222, 2, 7199, -1;
	mov.b32 	%f512, %r223;
	add.f32 	%f513, %f691, %f512;
	mov.b32 	%r224, %f690;
	shfl.sync.down.b32	%r225|%p70, %r224, 2, 7199, -1;
	mov.b32 	%f514, %r225;
	add.f32 	%f515, %f690, %f514;
	mov.b32 	%r226, %f689;
	shfl.sync.down.b32	%r227|%p71, %r226, 2, 7199, -1;
	mov.b32 	%f516, %r227;
	add.f32 	%f517, %f689, %f516;
	mov.b32 	%r228, %f688;
	shfl.sync.down.b32	%r229|%p72, %r228, 2, 7199, -1;
	mov.b32 	%f518, %r229;
	add.f32 	%f519, %f688, %f518;
	mov.b32 	%r230, %f747;
	shfl.sync.down.b32	%r231|%p73, %r230, 2, 7199, -1;
	mov.b32 	%f520, %r231;
	add.f32 	%f521, %f747, %f520;
	mov.b32 	%r232, %f748;
	shfl.sync.down.b32	%r233|%p74, %r232, 2, 7199, -1;
	mov.b32 	%f522, %r233;
	add.f32 	%f523, %f748, %f522;
	mov.b32 	%r234, %f749;
	shfl.sync.down.b32	%r235|%p75, %r234, 2, 7199, -1;
	mov.b32 	%f524, %r235;
	add.f32 	%f525, %f749, %f524;
	mov.b32 	%r236, %f750;
	shfl.sync.down.b32	%r237|%p76, %r236, 2, 7199, -1;
	mov.b32 	%f526, %r237;
	add.f32 	%f527, %f750, %f526;
	mov.b32 	%r238, %f751;
	shfl.sync.down.b32	%r239|%p77, %r238, 2, 7199, -1;
	mov.b32 	%f528, %r239;
	add.f32 	%f529, %f751, %f528;
	mov.b32 	%r240, %f752;
	shfl.sync.down.b32	%r241|%p78, %r240, 2, 7199, -1;
	mov.b32 	%f530, %r241;
	add.f32 	%f531, %f752, %f530;
	mov.b32 	%r242, %f753;
	shfl.sync.down.b32	%r243|%p79, %r242, 2, 7199, -1;
	mov.b32 	%f532, %r243;
	add.f32 	%f533, %f753, %f532;
	mov.b32 	%r244, %f754;
	shfl.sync.down.b32	%r245|%p80, %r244, 2, 7199, -1;
	mov.b32 	%f534, %r245;
	add.f32 	%f535, %f754, %f534;
	mov.b32 	%r246, %f755;
	shfl.sync.down.b32	%r247|%p81, %r246, 2, 7199, -1;
	mov.b32 	%f536, %r247;
	add.f32 	%f537, %f755, %f536;
	mov.b32 	%r248, %f756;
	shfl.sync.down.b32	%r249|%p82, %r248, 2, 7199, -1;
	mov.b32 	%f538, %r249;
	add.f32 	%f539, %f756, %f538;
	mov.b32 	%r250, %f757;
	shfl.sync.down.b32	%r251|%p83, %r250, 2, 7199, -1;
	mov.b32 	%f540, %r251;
	add.f32 	%f541, %f757, %f540;
	mov.b32 	%r252, %f403;
	shfl.sync.down.b32	%r253|%p84, %r252, 1, 7199, -1;
	mov.b32 	%f542, %r253;
	add.f32 	%f293, %f403, %f542;
	mov.b32 	%r254, %f405;
	shfl.sync.down.b32	%r255|%p85, %r254, 1, 7199, -1;
	mov.b32 	%f543, %r255;
	add.f32 	%f294, %f405, %f543;
	mov.b32 	%r256, %f407;
	shfl.sync.down.b32	%r257|%p86, %r256, 1, 7199, -1;
	mov.b32 	%f544, %r257;
	add.f32 	%f295, %f407, %f544;
	mov.b32 	%r258, %f409;
	shfl.sync.down.b32	%r259|%p87, %r258, 1, 7199, -1;
	mov.b32 	%f545, %r259;
	add.f32 	%f296, %f409, %f545;
	mov.b32 	%r260, %f411;
	shfl.sync.down.b32	%r261|%p88, %r260, 1, 7199, -1;
	mov.b32 	%f546, %r261;
	add.f32 	%f297, %f411, %f546;
	mov.b32 	%r262, %f413;
	shfl.sync.down.b32	%r263|%p89, %r262, 1, 7199, -1;
	mov.b32 	%f547, %r263;
	add.f32 	%f298, %f413, %f547;
	mov.b32 	%r264, %f415;
	shfl.sync.down.b32	%r265|%p90, %r264, 1, 7199, -1;
	mov.b32 	%f548, %r265;
	add.f32 	%f299, %f415, %f548;
	mov.b32 	%r266, %f417;
	shfl.sync.down.b32	%r267|%p91, %r266, 1, 7199, -1;
	mov.b32 	%f549, %r267;
	add.f32 	%f300, %f417, %f549;
	mov.b32 	%r268, %f419;
	shfl.sync.down.b32	%r269|%p92, %r268, 1, 7199, -1;
	mov.b32 	%f550, %r269;
	add.f32 	%f301, %f419, %f550;
	mov.b32 	%r270, %f421;
	shfl.sync.down.b32	%r271|%p93, %r270, 1, 7199, -1;
	mov.b32 	%f551, %r271;
	add.f32 	%f302, %f421, %f551;
	mov.b32 	%r272, %f423;
	shfl.sync.down.b32	%r273|%p94, %r272, 1, 7199, -1;
	mov.b32 	%f552, %r273;
	add.f32 	%f303, %f423, %f552;
	mov.b32 	%r274, %f425;
	shfl.sync.down.b32	%r275|%p95, %r274, 1, 7199, -1;
	mov.b32 	%f553, %r275;
	add.f32 	%f304, %f425, %f553;
	mov.b32 	%r276, %f427;
	shfl.sync.down.b32	%r277|%p96, %r276, 1, 7199, -1;
	mov.b32 	%f554, %r277;
	add.f32 	%f305, %f427, %f554;
	mov.b32 	%r278, %f429;
	shfl.sync.down.b32	%r279|%p97, %r278, 1, 7199, -1;
	mov.b32 	%f555, %r279;
	add.f32 	%f306, %f429, %f555;
	mov.b32 	%r280, %f431;
	shfl.sync.down.b32	%r281|%p98, %r280, 1, 7199, -1;
	mov.b32 	%f556, %r281;
	add.f32 	%f307, %f431, %f556;
	mov.b32 	%r282, %f433;
	shfl.sync.down.b32	%r283|%p99, %r282, 1, 7199, -1;
	mov.b32 	%f557, %r283;
	add.f32 	%f308, %f433, %f557;
	mov.b32 	%r284, %f435;
	shfl.sync.down.b32	%r285|%p100, %r284, 1, 7199, -1;
	mov.b32 	%f558, %r285;
	add.f32 	%f309, %f435, %f558;
	mov.b32 	%r286, %f437;
	shfl.sync.down.b32	%r287|%p101, %r286, 1, 7199, -1;
	mov.b32 	%f559, %r287;
	add.f32 	%f310, %f437, %f559;
	mov.b32 	%r288, %f439;
	shfl.sync.down.b32	%r289|%p102, %r288, 1, 7199, -1;
	mov.b32 	%f560, %r289;
	add.f32 	%f311, %f439, %f560;
	mov.b32 	%r290, %f441;
	shfl.sync.down.b32	%r291|%p103, %r290, 1, 7199, -1;
	mov.b32 	%f561, %r291;
	add.f32 	%f312, %f441, %f561;
	mov.b32 	%r292, %f443;
	shfl.sync.down.b32	%r293|%p104, %r292, 1, 7199, -1;
	mov.b32 	%f562, %r293;
	add.f32 	%f313, %f443, %f562;
	mov.b32 	%r294, %f445;
	shfl.sync.down.b32	%r295|%p105, %r294, 1, 7199, -1;
	mov.b32 	%f563, %r295;
	add.f32 	%f314, %f445, %f563;
	mov.b32 	%r296, %f447;
	shfl.sync.down.b32	%r297|%p106, %r296, 1, 7199, -1;
	mov.b32 	%f564, %r297;
	add.f32 	%f315, %f447, %f564;
	mov.b32 	%r298, %f449;
	shfl.sync.down.b32	%r299|%p107, %r298, 1, 7199, -1;
	mov.b32 	%f565, %r299;
	add.f32 	%f316, %f449, %f565;
	mov.b32 	%r300, %f451;
	shfl.sync.down.b32	%r301|%p108, %r300, 1, 7199, -1;
	mov.b32 	%f566, %r301;
	add.f32 	%f317, %f451, %f566;
	mov.b32 	%r302, %f453;
	shfl.sync.down.b32	%r303|%p109, %r302, 1, 7199, -1;
	mov.b32 	%f567, %r303;
	add.f32 	%f318, %f453, %f567;
	mov.b32 	%r304, %f455;
	shfl.sync.down.b32	%r305|%p110, %r304, 1, 7199, -1;
	mov.b32 	%f568, %r305;
	add.f32 	%f319, %f455, %f568;
	mov.b32 	%r306, %f457;
	shfl.sync.down.b32	%r307|%p111, %r306, 1, 7199, -1;
	mov.b32 	%f569, %r307;
	add.f32 	%f320, %f457, %f569;
	mov.b32 	%r308, %f459;
	shfl.sync.down.b32	%r309|%p112, %r308, 1, 7199, -1;
	mov.b32 	%f570, %r309;
	add.f32 	%f321, %f459, %f570;
	mov.b32 	%r310, %f461;
	shfl.sync.down.b32	%r311|%p113, %r310, 1, 7199, -1;
	mov.b32 	%f571, %r311;
	add.f32 	%f322, %f461, %f571;
	mov.b32 	%r312, %f463;
	shfl.sync.down.b32	%r313|%p114, %r312, 1, 7199, -1;
	mov.b32 	%f572, %r313;
	add.f32 	%f323, %f463, %f572;
	mov.b32 	%r314, %f465;
	shfl.sync.down.b32	%r315|%p115, %r314, 1, 7199, -1;
	mov.b32 	%f573, %r315;
	add.f32 	%f324, %f465, %f573;
	mov.b32 	%r316, %f467;
	shfl.sync.down.b32	%r317|%p116, %r316, 1, 7199, -1;
	mov.b32 	%f574, %r317;
	add.f32 	%f325, %f467, %f574;
	mov.b32 	%r318, %f469;
	shfl.sync.down.b32	%r319|%p117, %r318, 1, 7199, -1;
	mov.b32 	%f575, %r319;
	add.f32 	%f326, %f469, %f575;
	mov.b32 	%r320, %f471;
	shfl.sync.down.b32	%r321|%p118, %r320, 1, 7199, -1;
	mov.b32 	%f576, %r321;
	add.f32 	%f327, %f471, %f576;
	mov.b32 	%r322, %f473;
	shfl.sync.down.b32	%r323|%p119, %r322, 1, 7199, -1;
	mov.b32 	%f577, %r323;
	add.f32 	%f328, %f473, %f577;
	mov.b32 	%r324, %f475;
	shfl.sync.down.b32	%r325|%p120, %r324, 1, 7199, -1;
	mov.b32 	%f578, %r325;
	add.f32 	%f329, %f475, %f578;
	mov.b32 	%r326, %f477;
	shfl.sync.down.b32	%r327|%p121, %r326, 1, 7199, -1;
	mov.b32 	%f579, %r327;
	add.f32 	%f330, %f477, %f579;
	mov.b32 	%r328, %f479;
	shfl.sync.down.b32	%r329|%p122, %r328, 1, 7199, -1;
	mov.b32 	%f580, %r329;
	add.f32 	%f331, %f479, %f580;
	mov.b32 	%r330, %f481;
	shfl.sync.down.b32	%r331|%p123, %r330, 1, 7199, -1;
	mov.b32 	%f581, %r331;
	add.f32 	%f332, %f481, %f581;
	mov.b32 	%r332, %f483;
	shfl.sync.down.b32	%r333|%p124, %r332, 1, 7199, -1;
	mov.b32 	%f582, %r333;
	add.f32 	%f333, %f483, %f582;
	mov.b32 	%r334, %f485;
	shfl.sync.down.b32	%r335|%p125, %r334, 1, 7199, -1;
	mov.b32 	%f583, %r335;
	add.f32 	%f334, %f485, %f583;
	mov.b32 	%r336, %f487;
	shfl.sync.down.b32	%r337|%p126, %r336, 1, 7199, -1;
	mov.b32 	%f584, %r337;
	add.f32 	%f335, %f487, %f584;
	mov.b32 	%r338, %f489;
	shfl.sync.down.b32	%r339|%p127, %r338, 1, 7199, -1;
	mov.b32 	%f585, %r339;
	add.f32 	%f336, %f489, %f585;
	mov.b32 	%r340, %f491;
	shfl.sync.down.b32	%r341|%p128, %r340, 1, 7199, -1;
	mov.b32 	%f586, %r341;
	add.f32 	%f337, %f491, %f586;
	mov.b32 	%r342, %f493;
	shfl.sync.down.b32	%r343|%p129, %r342, 1, 7199, -1;
	mov.b32 	%f587, %r343;
	add.f32 	%f338, %f493, %f587;
	mov.b32 	%r344, %f495;
	shfl.sync.down.b32	%r345|%p130, %r344, 1, 7199, -1;
	mov.b32 	%f588, %r345;
	add.f32 	%f339, %f495, %f588;
	mov.b32 	%r346, %f497;
	shfl.sync.down.b32	%r347|%p131, %r346, 1, 7199, -1;
	mov.b32 	%f589, %r347;
	add.f32 	%f340, %f497, %f589;
	mov.b32 	%r348, %f499;
	shfl.sync.down.b32	%r349|%p132, %r348, 1, 7199, -1;
	mov.b32 	%f590, %r349;
	add.f32 	%f341, %f499, %f590;
	mov.b32 	%r350, %f501;
	shfl.sync.down.b32	%r351|%p133, %r350, 1, 7199, -1;
	mov.b32 	%f591, %r351;
	add.f32 	%f342, %f501, %f591;
	mov.b32 	%r352, %f503;
	shfl.sync.down.b32	%r353|%p134, %r352, 1, 7199, -1;
	mov.b32 	%f592, %r353;
	add.f32 	%f343, %f503, %f592;
	mov.b32 	%r354, %f505;
	shfl.sync.down.b32	%r355|%p135, %r354, 1, 7199, -1;
	mov.b32 	%f593, %r355;
	add.f32 	%f344, %f505, %f593;
	mov.b32 	%r356, %f507;
	shfl.sync.down.b32	%r357|%p136, %r356, 1, 7199, -1;
	mov.b32 	%f594, %r357;
	add.f32 	%f345, %f507, %f594;
	mov.b32 	%r358, %f509;
	shfl.sync.down.b32	%r359|%p137, %r358, 1, 7199, -1;
	mov.b32 	%f595, %r359;
	add.f32 	%f346, %f509, %f595;
	mov.b32 	%r360, %f511;
	shfl.sync.down.b32	%r361|%p138, %r360, 1, 7199, -1;
	mov.b32 	%f596, %r361;
	add.f32 	%f347, %f511, %f596;
	mov.b32 	%r362, %f513;
	shfl.sync.down.b32	%r363|%p139, %r362, 1, 7199, -1;
	mov.b32 	%f597, %r363;
	add.f32 	%f348, %f513, %f597;
	mov.b32 	%r364, %f515;
	shfl.sync.down.b32	%r365|%p140, %r364, 1, 7199, -1;
	mov.b32 	%f598, %r365;
	add.f32 	%f349, %f515, %f598;
	mov.b32 	%r366, %f517;
	shfl.sync.down.b32	%r367|%p141, %r366, 1, 7199, -1;
	mov.b32 	%f599, %r367;
	add.f32 	%f350, %f517, %f599;
	mov.b32 	%r368, %f519;
	shfl.sync.down.b32	%r369|%p142, %r368, 1, 7199, -1;
	mov.b32 	%f600, %r369;
	add.f32 	%f351, %f519, %f600;
	mov.b32 	%r370, %f521;
	shfl.sync.down.b32	%r371|%p143, %r370, 1, 7199, -1;
	mov.b32 	%f601, %r371;
	add.f32 	%f352, %f521, %f601;
	mov.b32 	%r372, %f523;
	shfl.sync.down.b32	%r373|%p144, %r372, 1, 7199, -1;
	mov.b32 	%f602, %r373;
	add.f32 	%f353, %f523, %f602;
	mov.b32 	%r374, %f525;
	shfl.sync.down.b32	%r375|%p145, %r374, 1, 7199, -1;
	mov.b32 	%f603, %r375;
	add.f32 	%f354, %f525, %f603;
	mov.b32 	%r376, %f527;
	shfl.sync.down.b32	%r377|%p146, %r376, 1, 7199, -1;
	mov.b32 	%f604, %r377;
	add.f32 	%f355, %f527, %f604;
	mov.b32 	%r378, %f529;
	shfl.sync.down.b32	%r379|%p147, %r378, 1, 7199, -1;
	mov.b32 	%f605, %r379;
	add.f32 	%f356, %f529, %f605;
	mov.b32 	%r380, %f531;
	shfl.sync.down.b32	%r381|%p148, %r380, 1, 7199, -1;
	mov.b32 	%f606, %r381;
	add.f32 	%f357, %f531, %f606;
	mov.b32 	%r382, %f533;
	shfl.sync.down.b32	%r383|%p149, %r382, 1, 7199, -1;
	mov.b32 	%f607, %r383;
	add.f32 	%f358, %f533, %f607;
	mov.b32 	%r384, %f535;
	shfl.sync.down.b32	%r385|%p150, %r384, 1, 7199, -1;
	mov.b32 	%f608, %r385;
	add.f32 	%f359, %f535, %f608;
	mov.b32 	%r386, %f537;
	shfl.sync.down.b32	%r387|%p151, %r386, 1, 7199, -1;
	mov.b32 	%f609, %r387;
	add.f32 	%f360, %f537, %f609;
	mov.b32 	%r388, %f539;
	shfl.sync.down.b32	%r389|%p152, %r388, 1, 7199, -1;
	mov.b32 	%f610, %r389;
	add.f32 	%f361, %f539, %f610;
	mov.b32 	%r390, %f541;
	shfl.sync.down.b32	%r391|%p153, %r390, 1, 7199, -1;
	mov.b32 	%f611, %r391;
	add.f32 	%f362, %f541, %f611;
	mov.u32 	%r392, %ctaid.x;
	shr.u32 	%r393, %r392, 1;
	mul.lo.s32 	%r394, %r409, %r393;
	selp.b32 	%r395, %r411, 0, %p1;
	mul.lo.s32 	%r396, %r395, %r5;
	mad.lo.s32 	%r24, %r394, %r411, %r396;
	mov.u32 	%r397, %tid.x;
	and.b32  	%r398, %r397, 3;
	setp.ne.s32 	%p154, %r398, 0;
	@%p154 bra 	$L__BB6_25;
	ld.param.u32 	%r412, [_Z56InputBatch_128_Input_7x7_InChannel_576_OutChannel_160_v3PKfS0_Pfiiiiiiiiiiii_param_14];
	ld.param.u32 	%r410, [_Z56InputBatch_128_Input_7x7_InChannel_576_OutChannel_160_v3PKfS0_Pfiiiiiiiiiiii_param_13];
	ld.param.u64 	%rd49, [_Z56InputBatch_128_Input_7x7_InChannel_576_OutChannel_160_v3PKfS0_Pfiiiiiiiiiiii_param_2];
	shr.u32 	%r400, %r397, 5;
	mul.lo.s32 	%r401, %r412, %r400;
	shr.u32 	%r402, %r397, 2;
	and.b32  	%r403, %r402, 7;
	mul.lo.s32 	%r404, %r410, %r412;
	mad.lo.s32 	%r405, %r404, %r403, %r401;
	mad.lo.s32 	%r406, %r24, %r410, %r405;
	cvta.to.global.u64 	%rd30, %rd49;
	mul.wide.s32 	%rd31, %r406, 4;
	add.s64 	%rd32, %rd30, %rd31;
	st.global.f32 	[%rd32], %f293;
	st.global.f32 	[%rd32+4], %f303;
	st.global.f32 	[%rd32+8], %f313;
	st.global.f32 	[%rd32+12], %f323;
	st.global.f32 	[%rd32+16], %f333;
	st.global.f32 	[%rd32+20], %f343;
	st.global.f32 	[%rd32+24], %f353;
	shl.b32 	%r407, %r404, 3;
	mul.wide.s32 	%rd33, %r407, 4;
	add.s64 	%rd34, %rd32, %rd33;
	st.global.f32 	[%rd34], %f294;
	st.global.f32 	[%rd34+4], %f304;
	st.global.f32 	[%rd34+8], %f314;
	st.global.f32 	[%rd34+12], %f324;
	st.global.f32 	[%rd34+16], %f334;
	st.global.f32 	[%rd34+20], %f344;
	st.global.f32 	[%rd34+24], %f354;
	add.s64 	%rd35, %rd34, %rd33;
	st.global.f32 	[%rd35], %f295;
	st.global.f32 	[%rd35+4], %f305;
	st.global.f32 	[%rd35+8], %f315;
	st.global.f32 	[%rd35+12], %f325;
	st.global.f32 	[%rd35+16], %f335;
	st.global.f32 	[%rd35+20], %f345;
	st.global.f32 	[%rd35+24], %f355;
	add.s64 	%rd36, %rd35, %rd33;
	st.global.f32 	[%rd36], %f296;
	st.global.f32 	[%rd36+4], %f306;
	st.global.f32 	[%rd36+8], %f316;
	st.global.f32 	[%rd36+12], %f326;
	st.global.f32 	[%rd36+16], %f336;
	st.global.f32 	[%rd36+20], %f346;
	st.global.f32 	[%rd36+24], %f356;
	add.s64 	%rd37, %rd36, %rd33;
	st.global.f32 	[%rd37], %f297;
	st.global.f32 	[%rd37+4], %f307;
	st.global.f32 	[%rd37+8], %f317;
	st.global.f32 	[%rd37+12], %f327;
	st.global.f32 	[%rd37+16], %f337;
	st.global.f32 	[%rd37+20], %f347;
	st.global.f32 	[%rd37+24], %f357;
	add.s64 	%rd38, %rd37, %rd33;
	st.global.f32 	[%rd38], %f298;
	st.global.f32 	[%rd38+4], %f308;
	st.global.f32 	[%rd38+8], %f318;
	st.global.f32 	[%rd38+12], %f328;
	st.global.f32 	[%rd38+16], %f338;
	st.global.f32 	[%rd38+20], %f348;
	st.global.f32 	[%rd38+24], %f358;
	add.s64 	%rd39, %rd38, %rd33;
	st.global.f32 	[%rd39], %f299;
	st.global.f32 	[%rd39+4], %f309;
	st.global.f32 	[%rd39+8], %f319;
	st.global.f32 	[%rd39+12], %f329;
	st.global.f32 	[%rd39+16], %f339;
	st.global.f32 	[%rd39+20], %f349;
	st.global.f32 	[%rd39+24], %f359;
	add.s64 	%rd40, %rd39, %rd33;
	st.global.f32 	[%rd40], %f300;
	st.global.f32 	[%rd40+4], %f310;
	st.global.f32 	[%rd40+8], %f320;
	st.global.f32 	[%rd40+12], %f330;
	st.global.f32 	[%rd40+16], %f340;
	st.global.f32 	[%rd40+20], %f350;
	st.global.f32 	[%rd40+24], %f360;
	add.s64 	%rd41, %rd40, %rd33;
	st.global.f32 	[%rd41], %f301;
	st.global.f32 	[%rd41+4], %f311;
	st.global.f32 	[%rd41+8], %f321;
	st.global.f32 	[%rd41+12], %f331;
	st.global.f32 	[%rd41+16], %f341;
	st.global.f32 	[%rd41+20], %f351;
	st.global.f32 	[%rd41+24], %f361;
	add.s64 	%rd42, %rd41, %rd33;
	st.global.f32 	[%rd42], %f302;
	st.global.f32 	[%rd42+4], %f312;
	st.global.f32 	[%rd42+8], %f322;
	st.global.f32 	[%rd42+12], %f332;
	st.global.f32 	[%rd42+16], %f342;
	st.global.f32 	[%rd42+20], %f352;
	st.global.f32 	[%rd42+24], %f362;
$L__BB6_25:
	ret;

}
	// .globl	_Z51InputBatch_1_Input_7x7_InChannel_160_OutChannel_960PKfS0_Pfiiiiiiiiiiii
.visible .entry _Z51InputBatch_1_Input_7x7_InChannel_160_OutChannel_960PKfS0_Pfiiiiiiiiiiii(
	.param .u64 .ptr .align 1 _Z51InputBatch_1_Input_7x7_InChannel_160_OutChannel_960PKfS0_Pfiiiiiiiiiiii_param_0,
	.param .u64 .ptr .align 1 _Z51InputBatch_1_Input_7x7_InChannel_160_OutChannel_960PKfS0_Pfiiiiiiiiiiii_param_1,
	.param .u64 .ptr .align 1 _Z51InputBatch_1_Input_7x7_InChannel_160_OutChannel_960PKfS0_Pfiiiiiiiiiiii_param_2,
	.param .u32 _Z51InputBatch_1_Input_7x7_InChannel_160_OutChannel_960PKfS0_Pfiiiiiiiiiiii_param_3,
	.param .u32 _Z51InputBatch_1_Input_7x7_InChannel_160_OutChannel_960PKfS0_Pfiiiiiiiiiiii_param_4,
	.param .u32 _Z51InputBatch_1_Input_7x7_InChannel_160_OutChannel_960PKfS0_Pfiiiiiiiiiiii_param_5,
	.param .u32 _Z51InputBatch_1_Input_7x7_InChannel_160_OutChannel_960PKfS0_Pfiiiiiiiiiiii_param_6,
	.param .u32 _Z51InputBatch_1_Input_7x7_InChannel_160_OutChannel_960PKfS0_Pfiiiiiiiiiiii_param_7,
	.param .u32 _Z51InputBatch_1_Input_7x7_InChannel_160_OutChannel_960PKfS0_Pfiiiiiiiiiiii_param_8,
	.param .u32 _Z51InputBatch_1_Input_7x7_InChannel_160_OutChannel_960PKfS0_Pfiiiiiiiiiiii_param_9,
	.param .u32 _Z51InputBatch_1_Input_7x7_InChannel_160_OutChannel_960PKfS0_Pfiiiiiiiiiiii_param_10,
	.param .u32 _Z51InputBatch_1_Input_7x7_InChannel_160_OutChannel_960PKfS0_Pfiiiiiiiiiiii_param_11,
	.param .u32 _Z51InputBatch_1_Input_7x7_InChannel_160_OutChannel_960PKfS0_Pfiiiiiiiiiiii_param_12,
	.param .u32 _Z51InputBatch_1_Input_7x7_InChannel_160_OutChannel_960PKfS0_Pfiiiiiiiiiiii_param_13,
	.param .u32 _Z51InputBatch_1_Input_7x7_InChannel_160_OutChannel_960PKfS0_Pfiiiiiiiiiiii_param_14
)
{
	.reg .pred 	%p<10>;
	.reg .b32 	%r<111>;
	.reg .b32 	%f<68>;
	.reg .b64 	%rd<48>;

	ld.param.u64 	%rd4, [_Z51InputBatch_1_Input_7x7_InChannel_160_OutChannel_960PKfS0_Pfiiiiiiiiiiii_param_0];
	ld.param.u64 	%rd5, [_Z51InputBatch_1_Input_7x7_InChannel_160_OutChannel_960PKfS0_Pfiiiiiiiiiiii_param_1];
	ld.param.u32 	%r46, [_Z51InputBatch_1_Input_7x7_InChannel_160_OutChannel_960PKfS0_Pfiiiiiiiiiiii_param_4];
	ld.param.u32 	%r47, [_Z51InputBatch_1_Input_7x7_InChannel_160_OutChannel_960PKfS0_Pfiiiiiiiiiiii_param_5];
	ld.param.u32 	%r48, [_Z51InputBatch_1_Input_7x7_InChannel_160_OutChannel_960PKfS0_Pfiiiiiiiiiiii_param_6];
	ld.param.u32 	%r49, [_Z51InputBatch_1_Input_7x7_InChannel_160_OutChannel_960PKfS0_Pfiiiiiiiiiiii_param_8];
	ld.param.u32 	%r50, [_Z51InputBatch_1_Input_7x7_InChannel_160_OutChannel_960PKfS0_Pfiiiiiiiiiiii_param_12];
	ld.param.u32 	%r51, [_Z51InputBatch_1_Input_7x7_InChannel_160_OutChannel_960PKfS0_Pfiiiiiiiiiiii_param_13];
	ld.param.u32 	%r52, [_Z51InputBatch_1_Input_7x7_InChannel_160_OutChannel_960PKfS0_Pfiiiiiiiiiiii_param_14];
	cvta.to.global.u64 	%rd1, %rd5;
	cvta.to.global.u64 	%rd2, %rd4;
	mov.u32 	%r1, %ctaid.x;
	mov.u32 	%r53, %ctaid.y;
	shl.b32 	%r54, %r53, 4;
	mov.u32 	%r55, %tid.z;
	mov.u32 	%r2, %tid.y;
	mov.u32 	%r3, %tid.x;
	add.s32 	%r4, %r54, %r55;
	mad.lo.s32 	%r56, %r50, %r1, %r4;
	mad.lo.s32 	%r57, %r56, %r51, %r2;
	mul.lo.s32 	%r5, %r57, %r52;
	setp.lt.s32 	%p1, %r49, 1;
	mov.f32 	%f67, 0f00000000;
	@%p1 bra 	$L__BB7_12;
	mul.lo.s32 	%r6, %r46, %r1;
	mul.lo.s32 	%r7, %r49, %r4;
	and.b32  	%r8, %r49, 7;
	setp.lt.u32 	%p2, %r49, 8;
	mov.f32 	%f67, 0f00000000;
	mov.b32 	%r109, 0;
	@%p2 bra 	$L__BB7_4;
	and.b32  	%r109, %r49, 2147483640;
	neg.s32 	%r107, %r109;
	mul.lo.s32 	%r59, %r1, %r47;
	mad.lo.s32 	%r60, %r59, %r46, %r2;
	mad.lo.s32 	%r106, %r48, %r60, %r3;
	mul.lo.s32 	%r61, %r48, %r47;
	shl.b32 	%r12, %r61, 3;
	add.s32 	%r62, %r6, 7;
	mad.lo.s32 	%r63, %r47, %r62, %r2;
	mad.lo.s32 	%r105, %r48, %r63, %r3;
	add.s32 	%r64, %r6, 6;
	mad.lo.s32 	%r65, %r47, %r64, %r2;
	mad.lo.s32 	%r104, %r48, %r65, %r3;
	add.s32 	%r66, %r6, 5;
	mad.lo.s32 	%r67, %r47, %r66, %r2;
	mad.lo.s32 	%r103, %r48, %r67, %r3;
	add.s32 	%r68, %r6, 4;
	mad.lo.s32 	%r69, %r47, %r68, %r2;
	mad.lo.s32 	%r102, %r48, %r69, %r3;
	add.s32 	%r70, %r6, 3;
	mad.lo.s32 	%r71, %r47, %r70, %r2;
	mad.lo.s32 	%r101, %r48, %r71, %r3;
	add.s32 	%r72, %r6, 2;
	mad.lo.s32 	%r73, %r47, %r72, %r2;
	mad.lo.s32 	%r100, %r48, %r73, %r3;
	mad.lo.s32 	%r74, %r47, %r6, %r47;
	add.s32 	%r75, %r2, %r74;
	mad.lo.s32 	%r98, %r48, %r75, %r3;
	mov.f32 	%f67, 0f00000000;
	mov.u32 	%r99, %r7;
$L__BB7_3:
	.pragma "nounroll";
	mul.wide.s32 	%rd6, %r99, 4;
	add.s64 	%rd7, %rd1, %rd6;
	mul.wide.s32 	%rd8, %r106, 4;
	add.s64 	%rd9, %rd2, %rd8;
	ld.global.f32 	%f17, [%rd9];
	ld.global.f32 	%f18, [%rd7];
	fma.rn.f32 	%f19, %f17, %f18, %f67;
	mul.wide.s32 	%rd10, %r98, 4;
	add.s64 	%rd11, %rd2, %rd10;
	ld.global.f32 	%f20, [%rd11];
	ld.global.f32 	%f21, [%rd7+4];
	fma.rn.f32 	%f22, %f20, %f21, %f19;
	mul.wide.s32 	%rd12, %r100, 4;
	add.s64 	%rd13, %rd2, %rd12;
	ld.global.f32 	%f23, [%rd13];
	ld.global.f32 	%f24, [%rd7+8];
	fma.rn.f32 	%f25, %f23, %f24, %f22;
	mul.wide.s32 	%rd14, %r101, 4;
	add.s64 	%rd15, %rd2, %rd14;
	ld.global.f32 	%f26, [%rd15];
	ld.global.f32 	%f27, [%rd7+12];
	fma.rn.f32 	%f28, %f26, %f27, %f25;
	mul.wide.s32 	%rd16, %r102, 4;
	add.s64 	%rd17, %rd2, %rd16;
	ld.global.f32 	%f29, [%rd17];
	ld.global.f32 	%f30, [%rd7+16];
	fma.rn.f32 	%f31, %f29, %f30, %f28;
	mul.wide.s32 	%rd18, %r103, 4;
	add.s64 	%rd19, %rd2, %rd18;
	ld.global.f32 	%f32, [%rd19];
	ld.global.f32 	%f33, [%rd7+20];
	fma.rn.f32 	%f34, %f32, %f33, %f31;
	mul.wide.s32 	%rd20, %r104, 4;
	add.s64 	%rd21, %rd2, %rd20;
	ld.global.f32 	%f35, [%rd21];
	ld.global.f32 	%f36, [%rd7+24];
	fma.rn.f32 	%f37, %f35, %f36, %f34;
	mul.wide.s32 	%rd22, %r105, 4;
	add.s64 	%rd23, %rd2, %rd22;
	ld.global.f32 	%f38, [%rd23];
	ld.global.f32 	%f39, [%rd7+28];
	fma.rn.f32 	%f67, %f38, %f39, %f37;
	add.s32 	%r107, %r107, 8;
	add.s32 	%r106, %r106, %r12;
	add.s32 	%r105, %r105, %r12;
	add.s32 	%r104, %r104, %r12;
	add.s32 	%r103, %r103, %r12;
	add.s32 	%r102, %r102, %r12;
	add.s32 	%r101, %r101, %r12;
	add.s32 	%r100, %r100, %r12;
	add.s32 	%r99, %r99, 8;
	add.s32 	%r98, %r98, %r12;
	setp.ne.s32 	%p3, %r107, 0;
	@%p3 bra 	$L__BB7_3;
$L__BB7_4:
	setp.eq.s32 	%p4, %r8, 0;
	@%p4 bra 	$L__BB7_12;
	and.b32  	%r41, %r49, 3;
	setp.lt.u32 	%p5, %r8, 4;
	@%p5 bra 	$L__BB7_7;
	add.s32 	%r76, %r109, %r6;
	mad.lo.s32 	%r77, %r76, %r47, %r2;
	mad.lo.s32 	%r78, %r77, %r48, %r3;
	add.s32 	%r79, %r109, %r7;
	mul.wide.s32 	%rd24, %r78, 4;
	add.s64 	%rd25, %rd2, %rd24;
	ld.global.f32 	%f41, [%rd25];
	mul.wide.s32 	%rd26, %r79, 4;
	add.s64 	%rd27, %rd1, %rd26;
	ld.global.f32 	%f42, [%rd27];
	fma.rn.f32 	%f43, %f41, %f42, %f67;
	add.s32 	%r80, %r77, %r47;
	mad.lo.s32 	%r81, %r80, %r48, %r3;
	mul.wide.s32 	%rd28, %r81, 4;
	add.s64 	%rd29, %rd2, %rd28;
	ld.global.f32 	%f44, [%rd29];
	ld.global.f32 	%f45, [%rd27+4];
	fma.rn.f32 	%f46, %f44, %f45, %f43;
	add.s32 	%r82, %r80, %r47;
	mad.lo.s32 	%r83, %r82, %r48, %r3;
	mul.wide.s32 	%rd30, %r83, 4;
	add.s64 	%rd31, %rd2, %rd30;
	ld.global.f32 	%f47, [%rd31];
	ld.global.f32 	%f48, [%rd27+8];
	fma.rn.f32 	%f49, %f47, %f48, %f46;
	add.s32 	%r84, %r82, %r47;
	mad.lo.s32 	%r85, %r84, %r48, %r3;
	mul.wide.s32 	%rd32, %r85, 4;
	add.s64 	%rd33, %rd2, %rd32;
	ld.global.f32 	%f50, [%rd33];
	ld.global.f32 	%f51, [%rd27+12];
	fma.rn.f32 	%f67, %f50, %f51, %f49;
	add.s32 	%r109, %r109, 4;
$L__BB7_7:
	setp.eq.s32 	%p6, %r41, 0;
	@%p6 bra 	$L__BB7_12;
	setp.eq.s32 	%p7, %r41, 1;
	@%p7 bra 	$L__BB7_10;
	add.s32 	%r86, %r109, %r6;
	mad.lo.s32 	%r87, %r86, %r47, %r2;
	mad.lo.s32 	%r88, %r87, %r48, %r3;
	add.s32 	%r89, %r109, %r7;
	mul.wide.s32 	%rd34, %r88, 4;
	add.s64 	%rd35, %rd2, %rd34;
	ld.global.f32 	%f53, [%rd35];
	mul.wide.s32 	%rd36, %r89, 4;
	add.s64 	%rd37, %rd1, %rd36;
	ld.global.f32 	%f54, [%rd37];
	fma.rn.f32 	%f55, %f53, %f54, %f67;
	add.s32 	%r90, %r87, %r47;
	mad.lo.s32 	%r91, %r90, %r48, %r3;
	mul.wide.s32 	%rd38, %r91, 4;
	add.s64 	%rd39, %rd2, %rd38;
	ld.global.f32 	%f56, [%rd39];
	ld.global.f32 	%f57, [%rd37+4];
	fma.rn.f32 	%f67, %f56, %f57, %f55;
	add.s32 	%r109, %r109, 2;
$L__BB7_10:
	and.b32  	%r92, %r49, 1;
	setp.eq.b32 	%p8, %r92, 1;
	not.pred 	%p9, %p8;
	@%p9 bra 	$L__BB7_12;
	add.s32 	%r93, %r109, %r6;
	mad.lo.s32 	%r94, %r93, %r47, %r2;
	mad.lo.s32 	%r95, %r94, %r48, %r3;
	add.s32 	%r96, %r109, %r7;
	mul.wide.s32 	%rd40, %r95, 4;
	add.s64 	%rd41, %rd2, %rd40;
	ld.global.f32 	%f58, [%rd41];
	mul.wide.s32 	%rd42, %r96, 4;
	add.s64 	%rd43, %rd1, %rd42;
	ld.global.f32 	%f59, [%rd43];
	fma.rn.f32 	%f67, %f58, %f59, %f67;
$L__BB7_12:
	ld.param.u64 	%rd47, [_Z51InputBatch_1_Input_7x7_InChannel_160_OutChannel_960PKfS0_Pfiiiiiiiiiiii_param_2];
	cvta.to.global.u64 	%rd44, %rd47;
	add.s32 	%r97, %r5, %r3;
	mul.wide.s32 	%rd45, %r97, 4;
	add.s64 	%rd46, %rd44, %rd45;
	st.global.f32 	[%rd46], %f67;
	ret;

}
	// .globl	_Z51InputBatch_8_Input_7x7_InChannel_160_OutChannel_960PKfS0_Pfiiiiiiiiiiii
.visible .entry _Z51InputBatch_8_Input_7x7_InChannel_160_OutChannel_960PKfS0_Pfiiiiiiiiiiii(
	.param .u64 .ptr .align 1 _Z51InputBatch_8_Input_7x7_InChannel_160_OutChannel_960PKfS0_Pfiiiiiiiiiiii_param_0,
	.param .u64 .ptr .align 1 _Z51InputBatch_8_Input_7x7_InChannel_160_OutChannel_960PKfS0_Pfiiiiiiiiiiii_param_1,
	.param .u64 .ptr .align 1 _Z51InputBatch_8_Input_7x7_InChannel_160_OutChannel_960PKfS0_Pfiiiiiiiiiiii_param_2,
	.param .u32 _Z51InputBatch_8_Input_7x7_InChannel_160_OutChannel_960PKfS0_Pfiiiiiiiiiiii_param_3,
	.param .u32 _Z51InputBatch_8_Input_7x7_InChannel_160_OutChannel_960PKfS0_Pfiiiiiiiiiiii_param_4,
	.param .u32 _Z51InputBatch_8_Input_7x7_InChannel_160_OutChannel_960PKfS0_Pfiiiiiiiiiiii_param_5,
	.param .u32 _Z51InputBatch_8_Input_7x7_InChannel_160_OutChannel_960PKfS0_Pfiiiiiiiiiiii_param_6,
	.param .u32 _Z51InputBatch_8_Input_7x7_InChannel_160_OutChannel_960PKfS0_Pfiiiiiiiiiiii_param_7,
	.param .u32 _Z51InputBatch_8_Input_7x7_InChannel_160_OutChannel_960PKfS0_Pfiiiiiiiiiiii_param_8,
	.param .u32 _Z51InputBatch_8_Input_7x7_InChannel_160_OutChannel_960PKfS0_Pfiiiiiiiiiiii_param_9,
	.param .u32 _Z51InputBatch_8_Input_7x7_InChannel_160_OutChannel_960PKfS0_Pfiiiiiiiiiiii_param_10,
	.param .u32 _Z51InputBatch_8_Input_7x7_InChannel_160_OutChannel_960PKfS0_Pfiiiiiiiiiiii_param_11,
	.param .u32 _Z51InputBatch_8_Input_7x7_InChannel_160_OutChannel_960PKfS0_Pfiiiiiiiiiiii_param_12,
	.param .u32 _Z51InputBatch_8_Input_7x7_InChannel_160_OutChannel_960PKfS0_Pfiiiiiiiiiiii_param_13,
	.param .u32 _Z51InputBatch_8_Input_7x7_InChannel_160_OutChannel_960PKfS0_Pfiiiiiiiiiiii_param_14
)
{


	ret;

}
	// .globl	_Z51InputBatch_1_Input_7x7_InChannel_960_OutChannel_160PKfS0_Pfiiiiiiiiiiii
.visible .entry _Z51InputBatch_1_Input_7x7_InChannel_960_OutChannel_160PKfS0_Pfiiiiiiiiiiii(
	.param .u64 .ptr .align 1 _Z51InputBatch_1_Input_7x7_InChannel_960_OutChannel_160PKfS0_Pfiiiiiiiiiiii_param_0,
	.param .u64 .ptr .align 1 _Z51InputBatch_1_Input_7x7_InChannel_960_OutChannel_160PKfS0_Pfiiiiiiiiiiii_param_1,
	.param .u64 .ptr .align 1 _Z51InputBatch_1_Input_7x7_InChannel_960_OutChannel_160PKfS0_Pfiiiiiiiiiiii_param_2,
	.param .u32 _Z51InputBatch_1_Input_7x7_InChannel_960_OutChannel_160PKfS0_Pfiiiiiiiiiiii_param_3,
	.param .u32 _Z51InputBatch_1_Input_7x7_InChannel_960_OutChannel_160PKfS0_Pfiiiiiiiiiiii_param_4,
	.param .u32 _Z51InputBatch_1_Input_7x7_InChannel_960_OutChannel_160PKfS0_Pfiiiiiiiiiiii_param_5,
	.param .u32 _Z51InputBatch_1_Input_7x7_InChannel_960_OutChannel_160PKfS0_Pfiiiiiiiiiiii_param_6,
	.param .u32 _Z51InputBatch_1_Input_7x7_InChannel_960_OutChannel_160PKfS0_Pfiiiiiiiiiiii_param_7,
	.param .u32 _Z51InputBatch_1_Input_7x7_InChannel_960_OutChannel_160PKfS0_Pfiiiiiiiiiiii_param_8,
	.param .u32 _Z51InputBatch_1_Input_7x7_InChannel_960_OutChannel_160PKfS0_Pfiiiiiiiiiiii_param_9,
	.param .u32 _Z51InputBatch_1_Input_7x7_InChannel_960_OutChannel_160PKfS0_Pfiiiiiiiiiiii_param_10,
	.param .u32 _Z51InputBatch_1_Input_7x7_InChannel_960_OutChannel_160PKfS0_Pfiiiiiiiiiiii_param_11,
	.param .u32 _Z51InputBatch_1_Input_7x7_InChannel_960_OutChannel_160PKfS0_Pfiiiiiiiiiiii_param_12,
	.param .u32 _Z51InputBatch_1_Input_7x7_InChannel_960_OutChannel_160PKfS0_Pfiiiiiiiiiiii_param_13,
	.param .u32 _Z51InputBatch_1_Input_7x7_InChannel_960_OutChannel_160PKfS0_Pfiiiiiiiiiiii_param_14
)
{
	.reg .pred 	%p<10>;
	.reg .b32 	%r<111>;
	.reg .b32 	%f<68>;
	.reg .b64 	%rd<48>;

	ld.param.u64 	%rd4, [_Z51InputBatch_1_Input_7x7_InChannel_960_OutChannel_160PKfS0_Pfiiiiiiiiiiii_param_0];
	ld.param.u64 	%rd5, [_Z51InputBatch_1_Input_7x7_InChannel_960_OutChannel_160PKfS0_Pfiiiiiiiiiiii_param_1];
	ld.param.u32 	%r46, [_Z51InputBatch_1_Input_7x7_InChannel_960_OutChannel_160PKfS0_Pfiiiiiiiiiiii_param_4];
	ld.param.u32 	%r47, [_Z51InputBatch_1_Input_7x7_InChannel_960_OutChannel_160PKfS0_Pfiiiiiiiiiiii_param_5];
	ld.param.u32 	%r48, [_Z51InputBatch_1_Input_7x7_InChannel_960_OutChannel_160PKfS0_Pfiiiiiiiiiiii_param_6];
	ld.param.u32 	%r49, [_Z51InputBatch_1_Input_7x7_InChannel_960_OutChannel_160PKfS0_Pfiiiiiiiiiiii_param_8];
	ld.param.u32 	%r50, [_Z51InputBatch_1_Input_7x7_InChannel_960_OutChannel_160PKfS0_Pfiiiiiiiiiiii_param_12];
	ld.param.u32 	%r51, [_Z51InputBatch_1_Input_7x7_InChannel_960_OutChannel_160PKfS0_Pfiiiiiiiiiiii_param_13];
	ld.param.u32 	%r52, [_Z51InputBatch_1_Input_7x7_InChannel_960_OutChannel_160PKfS0_Pfiiiiiiiiiiii_param_14];
	cvta.to.global.u64 	%rd1, %rd5;
	cvta.to.global.u64 	%rd2, %rd4;
	mov.u32 	%r1, %ctaid.x;
	mov.u32 	%r53, %ctaid.y;
	shl.b32 	%r54, %r53, 4;
	mov.u32 	%r55, %tid.z;
	mov.u32 	%r2, %tid.y;
	mov.u32 	%r3, %tid.x;
	add.s32 	%r4, %r54, %r55;
	mad.lo.s32 	%r56, %r50, %r1, %r4;
	mad.lo.s32 	%r57, %r56, %r51, %r2;
	mul.lo.s32 	%r5, %r57, %r52;
	setp.lt.s32 	%p1, %r49, 1;
	mov.f32 	%f67, 0f00000000;
	@%p1 bra 	$L__BB9_12;
	mul.lo.s32 	%r6, %r46, %r1;
	mul.lo.s32 	%r7, %r49, %r4;
	and.b32  	%r8, %r49, 7;
	setp.lt.u32 	%p2, %r49, 8;
	mov.f32 	%f67, 0f00000000;
	mov.b32 	%r109, 0;
	@%p2 bra 	$L__BB9_4;
	and.b32  	%r109, %r49, 2147483640;
	neg.s32 	%r107, %r109;
	mul.lo.s32 	%r59, %r1, %r47;
	mad.lo.s32 	%r60, %r59, %r46, %r2;
	mad.lo.s32 	%r106, %r48, %r60, %r3;
	mul.lo.s32 	%r61, %r48, %r47;
	shl.b32 	%r12, %r61, 3;
	add.s32 	%r62, %r6, 7;
	mad.lo.s32 	%r63, %r47, %r62, %r2;
	mad.lo.s32 	%r105, %r48, %r63, %r3;
	add.s32 	%r64, %r6, 6;
	mad.lo.s32 	%r65, %r47, %r64, %r2;
	mad.lo.s32 	%r104, %r48, %r65, %r3;
	add.s32 	%r66, %r6, 5;
	mad.lo.s32 	%r67, %r47, %r66, %r2;
	mad.lo.s32 	%r103, %r48, %r67, %r3;
	add.s32 	%r68, %r6, 4;
	mad.lo.s32 	%r69, %r47, %r68, %r2;
	mad.lo.s32 	%r102, %r48, %r69, %r3;
	add.s32 	%r70, %r6, 3;
	mad.lo.s32 	%r71, %r47, %r70, %r2;
	mad.lo.s32 	%r101, %r48, %r71, %r3;
	add.s32 	%r72, %r6, 2;
	mad.lo.s32 	%r73, %r47, %r72, %r2;
	mad.lo.s32 	%r100, %r48, %r73, %r3;
	mad.lo.s32 	%r74, %r47, %r6, %r47;
	add.s32 	%r75, %r2, %r74;
	mad.lo.s32 	%r98, %r48, %r75, %r3;
	mov.f32 	%f67, 0f00000000;
	mov.u32 	%r99, %r7;
$L__BB9_3:
	.pragma "nounroll";
	mul.wide.s32 	%rd6, %r99, 4;
	add.s64 	%rd7, %rd1, %rd6;
	mul.wide.s32 	%rd8, %r106, 4;
	add.s64 	%rd9, %rd2, %rd8;
	ld.global.f32 	%f17, [%rd9];
	ld.global.f32 	%f18, [%rd7];
	fma.rn.f32 	%f19, %f17, %f18, %f67;
	mul.wide.s32 	%rd10, %r98, 4;
	add.s64 	%rd11, %rd2, %rd10;
	ld.global.f32 	%f20, [%rd11];
	ld.global.f32 	%f21, [%rd7+4];
	fma.rn.f32 	%f22, %f20, %f21, %f19;
	mul.wide.s32 	%rd12, %r100, 4;
	add.s64 	%rd13, %rd2, %rd12;
	ld.global.f32 	%f23, [%rd13];
	ld.global.f32 	%f24, [%rd7+8];
	fma.rn.f32 	%f25, %f23, %f24, %f22;
	mul.wide.s32 	%rd14, %r101, 4;
	add.s64 	%rd15, %rd2, %rd14;
	ld.global.f32 	%f26, [%rd15];
	ld.global.f32 	%f27, [%rd7+12];
	fma.rn.f32 	%f28, %f26, %f27, %f25;
	mul.wide.s32 	%rd16, %r102, 4;
	add.s64 	%rd17, %rd2, %rd16;
	ld.global.f32 	%f29, [%rd17];
	ld.global.f32 	%f30, [%rd7+16];
	fma.rn.f32 	%f31, %f29, %f30, %f28;
	mul.wide.s32 	%rd18, %r103, 4;
	add.s64 	%rd19, %rd2, %rd18;
	ld.global.f32 	%f32, [%rd19];
	ld.global.f32 	%f33, [%rd7+20];
	fma.rn.f32 	%f34, %f32, %f33, %f31;
	mul.wide.s32 	%rd20, %r104, 4;
	add.s64 	%rd21, %rd2, %rd20;
	ld.global.f32 	%f35, [%rd21];
	ld.global.f32 	%f36, [%rd7+24];
	fma.rn.f32 	%f37, %f35, %f36, %f34;
	mul.wide.s32 	%rd22, %r105, 4;
	add.s64 	%rd23, %rd2, %rd22;
	ld.global.f32 	%f38, [%rd23];
	ld.global.f32 	%f39, [%rd7+28];
	fma.rn.f32 	%f67, %f38, %f39, %f37;
	add.s32 	%r107, %r107, 8;
	add.s32 	%r106, %r106, %r12;
	add.s32 	%r105, %r105, %r12;
	add.s32 	%r104, %r104, %r12;
	add.s32 	%r103, %r103, %r12;
	add.s32 	%r102, %r102, %r12;
	add.s32 	%r101, %r101, %r12;
	add.s32 	%r100, %r100, %r12;
	add.s32 	%r99, %r99, 8;
	add.s32 	%r98, %r98, %r12;
	setp.ne.s32 	%p3, %r107, 0;
	@%p3 bra 	$L__BB9_3;
$L__BB9_4:
	setp.eq.s32 	%p4, %r8, 0;
	@%p4 bra 	$L__BB9_12;
	and.b32  	%r41, %r49, 3;
	setp.lt.u32 	%p5, %r8, 4;
	@%p5 bra 	$L__BB9_7;
	add.s32 	%r76, %r109, %r6;
	mad.lo.s32 	%r77, %r76, %r47, %r2;
	mad.lo.s32 	%r78, %r77, %r48, %r3;
	add.s32 	%r79, %r109, %r7;
	mul.wide.s32 	%rd24, %r78, 4;
	add.s64 	%rd25, %rd2, %rd24;
	ld.global.f32 	%f41, [%rd25];
	mul.wide.s32 	%rd26, %r79, 4;
	add.s64 	%rd27, %rd1, %rd26;
	ld.global.f32 	%f42, [%rd27];
	fma.rn.f32 	%f43, %f41, %f42, %f67;
	add.s32 	%r80, %r77, %r47;
	mad.lo.s32 	%r81, %r80, %r48, %r3;
	mul.wide.s32 	%rd28, %r81, 4;
	add.s64 	%rd29, %rd2, %rd28;
	ld.global.f32 	%f44, [%rd29];
	ld.global.f32 	%f45, [%rd27+4];
	fma.rn.f32 	%f46, %f44, %f45, %f43;
	add.s32 	%r82, %r80, %r47;
	mad.lo.s32 	%r83, %r82, %r48, %r3;
	mul.wide.s32 	%rd30, %r83, 4;
	add.s64 	%rd31, %rd2, %rd30;
	ld.global.f32 	%f47, [%rd31];
	ld.global.f32 	%f48, [%rd27+8];
	fma.rn.f32 	%f49, %f47, %f48, %f46;
	add.s32 	%r84, %r82, %r47;
	mad.lo.s32 	%r85, %r84, %r48, %r3;
	mul.wide.s32 	%rd32, %r85, 4;
	add.s64 	%rd33, %rd2, %rd32;
	ld.global.f32 	%f50, [%rd33];
	ld.global.f32 	%f51, [%rd27+12];
	fma.rn.f32 	%f67, %f50, %f51, %f49;
	add.s32 	%r109, %r109, 4;
$L__BB9_7:
	setp.eq.s32 	%p6, %r41, 0;
	@%p6 bra 	$L__BB9_12;
	setp.eq.s32 	%p7, %r41, 1;
	@%p7 bra 	$L__BB9_10;
	add.s32 	%r86, %r109, %r6;
	mad.lo.s32 	%r87, %r86, %r47, %r2;
	mad.lo.s32 	%r88, %r87, %r48, %r3;
	add.s32 	%r89, %r109, %r7;
	mul.wide.s32 	%rd34, %r88, 4;
	add.s64 	%rd35, %rd2, %rd34;
	ld.global.f32 	%f53, [%rd35];
	mul.wide.s32 	%rd36, %r89, 4;
	add.s64 	%rd37, %rd1, %rd36;
	ld.global.f32 	%f54, [%rd37];
	fma.rn.f32 	%f55, %f53, %f54, %f67;
	add.s32 	%r90, %r87, %r47;
	mad.lo.s32 	%r91, %r90, %r48, %r3;
	mul.wide.s32 	%rd38, %r91, 4;
	add.s64 	%rd39, %rd2, %rd38;
	ld.global.f32 	%f56, [%rd39];
	ld.global.f32 	%f57, [%rd37+4];
	fma.rn.f32 	%f67, %f56, %f57, %f55;
	add.s32 	%r109, %r109, 2;
$L__BB9_10:
	and.b32  	%r92, %r49, 1;
	setp.eq.b32 	%p8, %r92, 1;
	not.pred 	%p9, %p8;
	@%p9 bra 	$L__BB9_12;
	add.s32 	%r93, %r109, %r6;
	mad.lo.s32 	%r94, %r93, %r47, %r2;
	mad.lo.s32 	%r95, %r94, %r48, %r3;
	add.s32 	%r96, %r109, %r7;
	mul.wide.s32 	%rd40, %r95, 4;
	add.s64 	%rd41, %rd2, %rd40;
	ld.global.f32 	%f58, [%rd41];
	mul.wide.s32 	%rd42, %r96, 4;
	add.s64 	%rd43, %rd1, %rd42;
	ld.global.f32 	%f59, [%rd43];
	fma.rn.f32 	%f67, %f58, %f59, %f67;
$L__BB9_12:
	ld.param.u64 	%rd47, [_Z51InputBatch_1_Input_7x7_InChannel_960_OutChannel_160PKfS0_Pfiiiiiiiiiiii_param_2];
	cvta.to.global.u64 	%rd44, %rd47;
	add.s32 	%r97, %r5, %r3;
	mul.wide.s32 	%rd45, %r97, 4;
	add.s64 	%rd46, %rd44, %rd45;
	st.global.f32 	[%rd46], %f67;
	ret;

}
	// .globl	_Z51InputBatch_8_Input_7x7_InChannel_960_OutChannel_160PKfS0_Pfiiiiiiiiiiii
.visible .entry _Z51InputBatch_8_Input_7x7_InChannel_960_OutChannel_160PKfS0_Pfiiiiiiiiiiii(
	.param .u64 .ptr .align 1 _Z51InputBatch_8_Input_7x7_InChannel_960_OutChannel_160PKfS0_Pfiiiiiiiiiiii_param_0,
	.param .u64 .ptr .align 1 _Z51InputBatch_8_Input_7x7_InChannel_960_OutChannel_160PKfS0_Pfiiiiiiiiiiii_param_1,
	.param .u64 .ptr .align 1 _Z51InputBatch_8_Input_7x7_InChannel_960_OutChannel_160PKfS0_Pfiiiiiiiiiiii_param_2,
	.param .u32 _Z51InputBatch_8_Input_7x7_InChannel_960_OutChannel_160PKfS0_Pfiiiiiiiiiiii_param_3,
	.param .u32 _Z51InputBatch_8_Input_7x7_InChannel_960_OutChannel_160PKfS0_Pfiiiiiiiiiiii_param_4,
	.param .u32 _Z51InputBatch_8_Input_7x7_InChannel_960_OutChannel_160PKfS0_Pfiiiiiiiiiiii_param_5,
	.param .u32 _Z51InputBatch_8_Input_7x7_InChannel_960_OutChannel_160PKfS0_Pfiiiiiiiiiiii_param_6,
	.param .u32 _Z51InputBatch_8_Input_7x7_InChannel_960_OutChannel_160PKfS0_Pfiiiiiiiiiiii_param_7,
	.param .u32 _Z51InputBatch_8_Input_7x7_InChannel_960_OutChannel_160PKfS0_Pfiiiiiiiiiiii_param_8,
	.param .u32 _Z51InputBatch_8_Input_7x7_InChannel_960_OutChannel_160PKfS0_Pfiiiiiiiiiiii_param_9,
	.param .u32 _Z51InputBatch_8_Input_7x7_InChannel_960_OutChannel_160PKfS0_Pfiiiiiiiiiiii_param_10,
	.param .u32 _Z51InputBatch_8_Input_7x7_InChannel_960_OutChannel_160PKfS0_Pfiiiiiiiiiiii_param_11,
	.param .u32 _Z51InputBatch_8_Input_7x7_InChannel_960_OutChannel_160PKfS0_Pfiiiiiiiiiiii_param_12,
	.param .u32 _Z51InputBatch_8_Input_7x7_InChannel_960_OutChannel_160PKfS0_Pfiiiiiiiiiiii_param_13,
	.param .u32 _Z51InputBatch_8_Input_7x7_InChannel_960_OutChannel_160PKfS0_Pfiiiiiiiiiiii_param_14
)
{
	.reg .pred 	%p<10>;
	.reg .b32 	%r<111>;
	.reg .b32 	%f<68>;
	.reg .b64 	%rd<48>;

	ld.param.u64 	%rd4, [_Z51InputBatch_8_Input_7x7_InChannel_960_OutChannel_160PKfS0_Pfiiiiiiiiiiii_param_0];
	ld.param.u64 	%rd5, [_Z51InputBatch_8_Input_7x7_InChannel_960_OutChannel_160PKfS0_Pfiiiiiiiiiiii_param_1];
	ld.param.u32 	%r46, [_Z51InputBatch_8_Input_7x7_InChannel_960_OutChannel_160PKfS0_Pfiiiiiiiiiiii_param_4];
	ld.param.u32 	%r47, [_Z51InputBatch_8_Input_7x7_InChannel_960_OutChannel_160PKfS0_Pfiiiiiiiiiiii_param_5];
	ld.param.u32 	%r48, [_Z51InputBatch_8_Input_7x7_InChannel_960_OutChannel_160PKfS0_Pfiiiiiiiiiiii_param_6];
	ld.param.u32 	%r49, [_Z51InputBatch_8_Input_7x7_InChannel_960_OutChannel_160PKfS0_Pfiiiiiiiiiiii_param_8];
	ld.param.u32 	%r50, [_Z51InputBatch_8_Input_7x7_InChannel_960_OutChannel_160PKfS0_Pfiiiiiiiiiiii_param_12];
	ld.param.u32 	%r51, [_Z51InputBatch_8_Input_7x7_InChannel_960_OutChannel_160PKfS0_Pfiiiiiiiiiiii_param_13];
	ld.param.u32 	%r52, [_Z51InputBatch_8_Input_7x7_InChannel_960_OutChannel_160PKfS0_Pfiiiiiiiiiiii_param_14];
	cvta.to.global.u64 	%rd1, %rd5;
	cvta.to.global.u64 	%rd2, %rd4;
	mov.u32 	%r1, %ctaid.x;
	mov.u32 	%r53, %ctaid.y;
	shl.b32 	%r54, %r53, 4;
	mov.u32 	%r55, %tid.z;
	mov.u32 	%r2, %tid.y;
	mov.u32 	%r3, %tid.x;
	add.s32 	%r4, %r54, %r55;
	mad.lo.s32 	%r56, %r50, %r1, %r4;
	mad.lo.s32 	%r57, %r56, %r51, %r2;
	mul.lo.s32 	%r5, %r57, %r52;
	setp.lt.s32 	%p1, %r49, 1;
	mov.f32 	%f67, 0f00000000;
	@%p1 bra 	$L__BB10_12;
	mul.lo.s32 	%r6, %r46, %r1;
	mul.lo.s32 	%r7, %r49, %r4;
	and.b32  	%r8, %r49, 7;
	setp.lt.u32 	%p2, %r49, 8;
	mov.f32 	%f67, 0f00000000;
	mov.b32 	%r109, 0;
	@%p2 bra 	$L__BB10_4;
	and.b32  	%r109, %r49, 2147483640;
	neg.s32 	%r107, %r109;
	mul.lo.s32 	%r59, %r1, %r47;
	mad.lo.s32 	%r60, %r59, %r46, %r2;
	mad.lo.s32 	%r106, %r48, %r60, %r3;
	mul.lo.s32 	%r61, %r48, %r47;
	shl.b32 	%r12, %r61, 3;
	add.s32 	%r62, %r6, 7;
	mad.lo.s32 	%r63, %r47, %r62, %r2;
	mad.lo.s32 	%r105, %r48, %r63, %r3;
	add.s32 	%r64, %r6, 6;
	mad.lo.s32 	%r65, %r47, %r64, %r2;
	mad.lo.s32 	%r104, %r48, %r65, %r3;
	add.s32 	%r66, %r6, 5;
	mad.lo.s32 	%r67, %r47, %r66, %r2;
	mad.lo.s32 	%r103, %r48, %r67, %r3;
	add.s32 	%r68, %r6, 4;
	mad.lo.s32 	%r69, %r47, %r68, %r2;
	mad.lo.s32 	%r102, %r48, %r69, %r3;
	add.s32 	%r70, %r6, 3;
	mad.lo.s32 	%r71, %r47, %r70, %r2;
	mad.lo.s32 	%r101, %r48, %r71, %r3;
	add.s32 	%r72, %r6, 2;
	mad.lo.s32 	%r73, %r47, %r72, %r2;
	mad.lo.s32 	%r100, %r48, %r73, %r3;
	mad.lo.s32 	%r74, %r47, %r6, %r47;
	add.s32 	%r75, %r2, %r74;
	mad.lo.s32 	%r98, %r48, %r75, %r3;
	mov.f32 	%f67, 0f00000000;
	mov.u32 	%r99, %r7;
$L__BB10_3:
	.pragma "nounroll";
	mul.wide.s32 	%rd6, %r99, 4;
	add.s64 	%rd7, %rd1, %rd6;
	mul.wide.s32 	%rd8, %r106, 4;
	add.s64 	%rd9, %rd2, %rd8;
	ld.global.f32 	%f17, [%rd9];
	ld.global.f32 	%f18, [%rd7];
	fma.rn.f32 	%f19, %f17, %f18, %f67;
	mul.wide.s32 	%rd10, %r98, 4;
	add.s64 	%rd11, %rd2, %rd10;
	ld.global.f32 	%f20, [%rd11];
	ld.global.f32 	%f21, [%rd7+4];
	fma.rn.f32 	%f22, %f20, %f21, %f19;
	mul.wide.s32 	%rd12, %r100, 4;
	add.s64 	%rd13, %rd2, %rd12;
	ld.global.f32 	%f23, [%rd13];
	ld.global.f32 	%f24, [%rd7+8];
	fma.rn.f32 	%f25, %f23, %f24, %f22;
	mul.wide.s32 	%rd14, %r101, 4;
	add.s64 	%rd15, %rd2, %rd14;
	ld.global.f32 	%f26, [%rd15];
	ld.global.f32 	%f27, [%rd7+12];
	fma.rn.f32 	%f28, %f26, %f27, %f25;
	mul.wide.s32 	%rd16, %r102, 4;
	add.s64 	%rd17, %rd2, %rd16;
	ld.global.f32 	%f29, [%rd17];
	ld.global.f32 	%f30, [%rd7+16];
	fma.rn.f32 	%f31, %f29, %f30, %f28;
	mul.wide.s32 	%rd18, %r103, 4;
	add.s64 	%rd19, %rd2, %rd18;
	ld.global.f32 	%f32, [%rd19];
	ld.global.f32 	%f33, [%rd7+20];
	fma.rn.f32 	%f34, %f32, %f33, %f31;
	mul.wide.s32 	%rd20, %r104, 4;
	add.s64 	%rd21, %rd2, %rd20;
	ld.global.f32 	%f35, [%rd21];
	ld.global.f32 	%f36, [%rd7+24];
	fma.rn.f32 	%f37, %f35, %f36, %f34;
	mul.wide.s32 	%rd22, %r105, 4;
	add.s64 	%rd23, %rd2, %rd22;
	ld.global.f32 	%f38, [%rd23];
	ld.global.f32 	%f39, [%rd7+28];
	fma.rn.f32 	%f67, %f38, %f39, %f37;
	add.s32 	%r107, %r107, 8;
	add.s32 	%r106, %r106, %r12;
	add.s32 	%r105, %r105, %r12;
	add.s32 	%r104, %r104, %r12;
	add.s32 	%r103, %r103, %r12;
	add.s32 	%r102, %r102, %r12;
	add.s32 	%r101, %r101, %r12;
	add.s32 	%r100, %r100, %r12;
	add.s32 	%r99, %r99, 8;
	add.s32 	%r98, %r98, %r12;
	setp.ne.s32 	%p3, %r107, 0;
	@%p3 bra 	$L__BB10_3;
$L__BB10_4:
	setp.eq.s32 	%p4, %r8, 0;
	@%p4 bra 	$L__BB10_12;
	and.b32  	%r41, %r49, 3;
	setp.lt.u32 	%p5, %r8, 4;
	@%p5 bra 	$L__BB10_7;
	add.s32 	%r76, %r109, %r6;
	mad.lo.s32 	%r77, %r76, %r47, %r2;
	mad.lo.s32 	%r78, %r77, %r48, %r3;
	add.s32 	%r79, %r109, %r7;
	mul.wide.s32 	%rd24, %r78, 4;
	add.s64 	%rd25, %rd2, %rd24;
	ld.global.f32 	%f41, [%rd25];
	mul.wide.s32 	%rd26, %r79, 4;
	add.s64 	%rd27, %rd1, %rd26;
	ld.global.f32 	%f42, [%rd27];
	fma.rn.f32 	%f43, %f41, %f42, %f67;
	add.s32 	%r80, %r77, %r47;
	mad.lo.s32 	%r81, %r80, %r48, %r3;
	mul.wide.s32 	%rd28, %r81, 4;
	add.s64 	%rd29, %rd2, %rd28;
	ld.global.f32 	%f44, [%rd29];
	ld.global.f32 	%f45, [%rd27+4];
	fma.rn.f32 	%f46, %f44, %f45, %f43;
	add.s32 	%r82, %r80, %r47;
	mad.lo.s32 	%r83, %r82, %r48, %r3;
	mul.wide.s32 	%rd30, %r83, 4;
	add.s64 	%rd31, %rd2, %rd30;
	ld.global.f32 	%f47, [%rd31];
	ld.global.f32 	%f48, [%rd27+8];
	fma.rn.f32 	%f49, %f47, %f48, %f46;
	add.s32 	%r84, %r82, %r47;
	mad.lo.s32 	%r85, %r84, %r48, %r3;
	mul.wide.s32 	%rd32, %r85, 4;
	add.s64 	%rd33, %rd2, %rd32;
	ld.global.f32 	%f50, [%rd33];
	ld.global.f32 	%f51, [%rd27+12];
	fma.rn.f32 	%f67, %f50, %f51, %f49;
	add.s32 	%r109, %r109, 4;
$L__BB10_7:
	setp.eq.s32 	%p6, %r41, 0;
	@%p6 bra 	$L__BB10_12;
	setp.eq.s32 	%p7, %r41, 1;
	@%p7 bra 	$L__BB10_10;
	add.s32 	%r86, %r109, %r6;
	mad.lo.s32 	%r87, %r86, %r47, %r2;
	mad.lo.s32 	%r88, %r87, %r48, %r3;
	add.s32 	%r89, %r109, %r7;
	mul.wide.s32 	%rd34, %r88, 4;
	add.s64 	%rd35, %rd2, %rd34;
	ld.global.f32 	%f53, [%rd35];
	mul.wide.s32 	%rd36, %r89, 4;
	add.s64 	%rd37, %rd1, %rd36;
	ld.global.f32 	%f54, [%rd37];
	fma.rn.f32 	%f55, %f53, %f54, %f67;
	add.s32 	%r90, %r87, %r47;
	mad.lo.s32 	%r91, %r90, %r48, %r3;
	mul.wide.s32 	%rd38, %r91, 4;
	add.s64 	%rd39, %rd2, %rd38;
	ld.global.f32 	%f56, [%rd39];
	ld.global.f32 	%f57, [%rd37+4];
	fma.rn.f32 	%f67, %f56, %f57, %f55;
	add.s32 	%r109, %r109, 2;
$L__BB10_10:
	and.b32  	%r92, %r49, 1;
	setp.eq.b32 	%p8, %r92, 1;
	not.pred 	%p9, %p8;
	@%p9 bra 	$L__BB10_12;
	add.s32 	%r93, %r109, %r6;
	mad.lo.s32 	%r94, %r93, %r47, %r2;
	mad.lo.s32 	%r95, %r94, %r48, %r3;
	add.s32 	%r96, %r109, %r7;
	mul.wide.s32 	%rd40, %r95, 4;
	add.s64 	%rd41, %rd2, %rd40;
	ld.global.f32 	%f58, [%rd41];
	mul.wide.s32 	%rd42, %r96, 4;
	add.s64 	%rd43, %rd1, %rd42;
	ld.global.f32 	%f59, [%rd43];
	fma.rn.f32 	%f67, %f58, %f59, %f67;
$L__BB10_12:
	ld.param.u64 	%rd47, [_Z51InputBatch_8_Input_7x7_InChannel_960_OutChannel_160PKfS0_Pfiiiiiiiiiiii_param_2];
	cvta.to.global.u64 	%rd44, %rd47;
	add.s32 	%r97, %r5, %r3;
	mul.wide.s32 	%rd45, %r97, 4;
	add.s64 	%rd46, %rd44, %rd45;
	st.global.f32 	[%rd46], %f67;
	ret;

}
	// .globl	_Z52InputBatch_16_Input_7x7_InChannel_960_OutChannel_160PKfS0_Pfiiiiiiiiiiii
.visible .entry _Z52InputBatch_16_Input_7x7_InChannel_960_OutChannel_160PKfS0_Pfiiiiiiiiiiii(
	.param .u64 .ptr .align 1 _Z52InputBatch_16_Input_7x7_InChannel_960_OutChannel_160PKfS0_Pfiiiiiiiiiiii_param_0,
	.param .u64 .ptr .align 1 _Z52InputBatch_16_Input_7x7_InChannel_960_OutChannel_160PKfS0_Pfiiiiiiiiiiii_param_1,
	.param .u64 .ptr .align 1 _Z52InputBatch_16_Input_7x7_InChannel_960_OutChannel_160PKfS0_Pfiiiiiiiiiiii_param_2,
	.param .u32 _Z52InputBatch_16_Input_7x7_InChannel_960_OutChannel_160PKfS0_Pfiiiiiiiiiiii_param_3,
	.param .u32 _Z52InputBatch_16_Input_7x7_InChannel_960_OutChannel_160PKfS0_Pfiiiiiiiiiiii_param_4,
	.param .u32 _Z52InputBatch_16_Input_7x7_InChannel_960_OutChannel_160PKfS0_Pfiiiiiiiiiiii_param_5,
	.param .u32 _Z52InputBatch_16_Input_7x7_InChannel_960_OutChannel_160PKfS0_Pfiiiiiiiiiiii_param_6,
	.param .u32 _Z52InputBatch_16_Input_7x7_InChannel_960_OutChannel_160PKfS0_Pfiiiiiiiiiiii_param_7,
	.param .u32 _Z52InputBatch_16_Input_7x7_InChannel_960_OutChannel_160PKfS0_Pfiiiiiiiiiiii_param_8,
	.param .u32 _Z52InputBatch_16_Input_7x7_InChannel_960_OutChannel_160PKfS0_Pfiiiiiiiiiiii_param_9,
	.param .u32 _Z52InputBatch_16_Input_7x7_InChannel_960_OutChannel_160PKfS0_Pfiiiiiiiiiiii_param_10,
	.param .u32 _Z52InputBatch_16_Input_7x7_InChannel_960_OutChannel_160PKfS0_Pfiiiiiiiiiiii_param_11,
	.param .u32 _Z52InputBatch_16_Input_7x7_InChannel_960_OutChannel_160PKfS0_Pfiiiiiiiiiiii_param_12,
	.param .u32 _Z52InputBatch_16_Input_7x7_InChannel_960_OutChannel_160PKfS0_Pfiiiiiiiiiiii_param_13,
	.param .u32 _Z52InputBatch_16_Input_7x7_InChannel_960_OutChannel_160PKfS0_Pfiiiiiiiiiiii_param_14
)
{


	ret;

}
	// .globl	_Z51InputBatch_1_Input_7x7_InChannel_960_OutChannel_320PKfS0_Pfiiiiiiiiiiii
.visible .entry _Z51InputBatch_1_Input_7x7_InChannel_960_OutChannel_320PKfS0_Pfiiiiiiiiiiii(
	.param .u64 .ptr .align 1 _Z51InputBatch_1_Input_7x7_InChannel_960_OutChannel_320PKfS0_Pfiiiiiiiiiiii_param_0,
	.param .u64 .ptr .align 1 _Z51InputBatch_1_Input_7x7_InChannel_960_OutChannel_320PKfS0_Pfiiiiiiiiiiii_param_1,
	.param .u64 .ptr .align 1 _Z51InputBatch_1_Input_7x7_InChannel_960_OutChannel_320PKfS0_Pfiiiiiiiiiiii_param_2,
	.param .u32 _Z51InputBatch_1_Input_7x7_InChannel_960_OutChannel_320PKfS0_Pfiiiiiiiiiiii_param_3,
	.param .u32 _Z51InputBatch_1_Input_7x7_InChannel_960_OutChannel_320PKfS0_Pfiiiiiiiiiiii_param_4,
	.param .u32 _Z51InputBatch_1_Input_7x7_InChannel_960_OutChannel_320PKfS0_Pfiiiiiiiiiiii_param_5,
	.param .u32 _Z51InputBatch_1_Input_7x7_InChannel_960_OutChannel_320PKfS0_Pfiiiiiiiiiiii_param_6,
	.param .u32 _Z51InputBatch_1_Input_7x7_InChannel_960_OutChannel_320PKfS0_Pfiiiiiiiiiiii_param_7,
	.param .u32 _Z51InputBatch_1_Input_7x7_InChannel_960_OutChannel_320PKfS0_Pfiiiiiiiiiiii_param_8,
	.param .u32 _Z51InputBatch_1_Input_7x7_InChannel_960_OutChannel_320PKfS0_Pfiiiiiiiiiiii_param_9,
	.param .u32 _Z51InputBatch_1_Input_7x7_InChannel_960_OutChannel_320PKfS0_Pfiiiiiiiiiiii_param_10,
	.param .u32 _Z51InputBatch_1_Input_7x7_InChannel_960_OutChannel_320PKfS0_Pfiiiiiiiiiiii_param_11,
	.param .u32 _Z51InputBatch_1_Input_7x7_InChannel_960_OutChannel_320PKfS0_Pfiiiiiiiiiiii_param_12,
	.param .u32 _Z51InputBatch_1_Input_7x7_InChannel_960_OutChannel_320PKfS0_Pfiiiiiiiiiiii_param_13,
	.param .u32 _Z51InputBatch_1_Input_7x7_InChannel_960_OutChannel_320PKfS0_Pfiiiiiiiiiiii_param_14
)
{
	.reg .pred 	%p<10>;
	.reg .b32 	%r<111>;
	.reg .b32 	%f<68>;
	.reg .b64 	%rd<48>;

	ld.param.u64 	%rd4, [_Z51InputBatch_1_Input_7x7_InChannel_960_OutChannel_320PKfS0_Pfiiiiiiiiiiii_param_0];
	ld.param.u64 	%rd5, [_Z51InputBatch_1_Input_7x7_InChannel_960_OutChannel_320PKfS0_Pfiiiiiiiiiiii_param_1];
	ld.param.u32 	%r46, [_Z51InputBatch_1_Input_7x7_InChannel_960_OutChannel_320PKfS0_Pfiiiiiiiiiiii_param_4];
	ld.param.u32 	%r47, [_Z51InputBatch_1_Input_7x7_InChannel_960_OutChannel_320PKfS0_Pfiiiiiiiiiiii_param_5];
	ld.param.u32 	%r48, [_Z51InputBatch_1_Input_7x7_InChannel_960_OutChannel_320PKfS0_Pfiiiiiiiiiiii_param_6];
	ld.param.u32 	%r49, [_Z51InputBatch_1_Input_7x7_InChannel_960_OutChannel_320PKfS0_Pfiiiiiiiiiiii_param_8];
	ld.param.u32 	%r50, [_Z51InputBatch_1_Input_7x7_InChannel_960_OutChannel_320PKfS0_Pfiiiiiiiiiiii_param_12];
	ld.param.u32 	%r51, [_Z51InputBatch_1_Input_7x7_InChannel_960_OutChannel_320PKfS0_Pfiiiiiiiiiiii_param_13];
	ld.param.u32 	%r52, [_Z51InputBatch_1_Input_7x7_InChannel_960_OutChannel_320PKfS0_Pfiiiiiiiiiiii_param_14];
	cvta.to.global.u64 	%rd1, %rd5;
	cvta.to.global.u64 	%rd2, %rd4;
	mov.u32 	%r1, %ctaid.x;
	mov.u32 	%r53, %ctaid.y;
	shl.b32 	%r54, %r53, 4;
	mov.u32 	%r55, %tid.z;
	mov.u32 	%r2, %tid.y;
	mov.u32 	%r3, %tid.x;
	add.s32 	%r4, %r54, %r55;
	mad.lo.s32 	%r56, %r50, %r1, %r4;
	mad.lo.s32 	%r57, %r56, %r51, %r2;
	mul.lo.s32 	%r5, %r57, %r52;
	setp.lt.s32 	%p1, %r49, 1;
	mov.f32 	%f67, 0f00000000;
	@%p1 bra 	$L__BB12_12;
	mul.lo.s32 	%r6, %r46, %r1;
	mul.lo.s32 	%r7, %r49, %r4;
	and.b32  	%r8, %r49, 7;
	setp.lt.u32 	%p2, %r49, 8;
	mov.f32 	%f67, 0f00000000;
	mov.b32 	%r109, 0;
	@%p2 bra 	$L__BB12_4;
	and.b32  	%r109, %r49, 2147483640;
	neg.s32 	%r107, %r109;
	mul.lo.s32 	%r59, %r1, %r47;
	mad.lo.s32 	%r60, %r59, %r46, %r2;
	mad.lo.s32 	%r106, %r48, %r60, %r3;
	mul.lo.s32 	%r61, %r48, %r47;
	shl.b32 	%r12, %r61, 3;
	add.s32 	%r62, %r6, 7;
	mad.lo.s32 	%r63, %r47, %r62, %r2;
	mad.lo.s32 	%r105, %r48, %r63, %r3;
	add.s32 	%r64, %r6, 6;
	mad.lo.s32 	%r65, %r47, %r64, %r2;
	mad.lo.s32 	%r104, %r48, %r65, %r3;
	add.s32 	%r66, %r6, 5;
	mad.lo.s32 	%r67, %r47, %r66, %r2;
	mad.lo.s32 	%r103, %r48, %r67, %r3;
	add.s32 	%r68, %r6, 4;
	mad.lo.s32 	%r69, %r47, %r68, %r2;
	mad.lo.s32 	%r102, %r48, %r69, %r3;
	add.s32 	%r70, %r6, 3;
	mad.lo.s32 	%r71, %r47, %r70, %r2;
	mad.lo.s32 	%r101, %r48, %r71, %r3;
	add.s32 	%r72, %r6, 2;
	mad.lo.s32 	%r73, %r47, %r72, %r2;
	mad.lo.s32 	%r100, %r48, %r73, %r3;
	mad.lo.s32 	%r74, %r47, %r6, %r47;
	add.s32 	%r75, %r2, %r74;
	mad.lo.s32 	%r98, %r48, %r75, %r3;
	mov.f32 	%f67, 0f00000000;
	mov.u32 	%r99, %r7;
$L__BB12_3:
	.pragma "nounroll";
	mul.wide.s32 	%rd6, %r99, 4;
	add.s64 	%rd7, %rd1, %rd6;
	mul.wide.s32 	%rd8, %r106, 4;
	add.s64 	%rd9, %rd2, %rd8;
	ld.global.f32 	%f17, [%rd9];
	ld.global.f32 	%f18, [%rd7];
	fma.rn.f32 	%f19, %f17, %f18, %f67;
	mul.wide.s32 	%rd10, %r98, 4;
	add.s64 	%rd11, %rd2, %rd10;
	ld.global.f32 	%f20, [%rd11];
	ld.global.f32 	%f21, [%rd7+4];
	fma.rn.f32 	%f22, %f20, %f21, %f19;
	mul.wide.s32 	%rd12, %r100, 4;
	add.s64 	%rd13, %rd2, %rd12;
	ld.global.f32 	%f23, [%rd13];
	ld.global.f32 	%f24, [%rd7+8];
	fma.rn.f32 	%f25, %f23, %f24, %f22;
	mul.wide.s32 	%rd14, %r101, 4;
	add.s64 	%rd15, %rd2, %rd14;
	ld.global.f32 	%f26, [%rd15];
	ld.global.f32 	%f27, [%rd7+12];
	fma.rn.f32 	%f28, %f26, %f27, %f25;
	mul.wide.s32 	%rd16, %r102, 4;
	add.s64 	%rd17, %rd2, %rd16;
	ld.global.f32 	%f29, [%rd17];
	ld.global.f32 	%f30, [%rd7+16];
	fma.rn.f32 	%f31, %f29, %f30, %f28;
	mul.wide.s32 	%rd18, %r103, 4;
	add.s64 	%rd19, %rd2, %rd18;
	ld.global.f32 	%f32, [%rd19];
	ld.global.f32 	%f33, [%rd7+20];
	fma.rn.f32 	%f34, %f32, %f33, %f31;
	mul.wide.s32 	%rd20, %r104, 4;
	add.s64 	%rd21, %rd2, %rd20;
	ld.global.f32 	%f35, [%rd21];
	ld.global.f32 	%f36, [%rd7+24];
	fma.rn.f32 	%f37, %f35, %f36, %f34;
	mul.wide.s32 	%rd22, %r105, 4;
	add.s64 	%rd23, %rd2, %rd22;
	ld.global.f32 	%f38, [%rd23];
	ld.global.f32 	%f39, [%rd7+28];
	fma.rn.f32 	%f67, %f38, %f39, %f37;
	add.s32 	%r107, %r107, 8;
	add.s32 	%r106, %r106, %r12;
	add.s32 	%r105, %r105, %r12;
	add.s32 	%r104, %r104, %r12;
	add.s32 	%r103, %r103, %r12;
	add.s32 	%r102, %r102, %r12;
	add.s32 	%r101, %r101, %r12;
	add.s32 	%r100, %r100, %r12;
	add.s32 	%r99, %r99, 8;
	add.s32 	%r98, %r98, %r12;
	setp.ne.s32 	%p3, %r107, 0;
	@%p3 bra 	$L__BB12_3;
$L__BB12_4:
	setp.eq.s32 	%p4, %r8, 0;
	@%p4 bra 	$L__BB12_12;
	and.b32  	%r41, %r49, 3;
	setp.lt.u32 	%p5, %r8, 4;
	@%p5 bra 	$L__BB12_7;
	add.s32 	%r76, %r109, %r6;
	mad.lo.s32 	%r77, %r76, %r47, %r2;
	mad.lo.s32 	%r78, %r77, %r48, %r3;
	add.s32 	%r79, %r109, %r7;
	mul.wide.s32 	%rd24, %r78, 4;
	add.s64 	%rd25, %rd2, %rd24;
	ld.global.f32 	%f41, [%rd25];
	mul.wide.s32 	%rd26, %r79, 4;
	add.s64 	%rd27, %rd1, %rd26;
	ld.global.f32 	%f42, [%rd27];
	fma.rn.f32 	%f43, %f41, %f42, %f67;
	add.s32 	%r80, %r77, %r47;
	mad.lo.s32 	%r81, %r80, %r48, %r3;
	mul.wide.s32 	%rd28, %r81, 4;
	add.s64 	%rd29, %rd2, %rd28;
	ld.global.f32 	%f44, [%rd29];
	ld.global.f32 	%f45, [%rd27+4];
	fma.rn.f32 	%f46, %f44, %f45, %f43;
	add.s32 	%r82, %r80, %r47;
	mad.lo.s32 	%r83, %r82, %r48, %r3;
	mul.wide.s32 	%rd30, %r83, 4;
	add.s64 	%rd31, %rd2, %rd30;
	ld.global.f32 	%f47, [%rd31];
	ld.global.f32 	%f48, [%rd27+8];
	fma.rn.f32 	%f49, %f47, %f48, %f46;
	add.s32 	%r84, %r82, %r47;
	mad.lo.s32 	%r85, %r84, %r48, %r3;
	mul.wide.s32 	%rd32, %r85, 4;
	add.s64 	%rd33, %rd2, %rd32;
	ld.global.f32 	%f50, [%rd33];
	ld.global.f32 	%f51, [%rd27+12];
	fma.rn.f32 	%f67, %f50, %f51, %f49;
	add.s32 	%r109, %r109, 4;
$L__BB12_7:
	setp.eq.s32 	%p6, %r41, 0;
	@%p6 bra 	$L__BB12_12;
	setp.eq.s32 	%p7, %r41, 1;
	@%p7 bra 	$L__BB12_10;
	add.s32 	%r86, %r109, %r6;
	mad.lo.s32 	%r87, %r86, %r47, %r2;
	mad.lo.s32 	%r88, %r87, %r48, %r3;
	add.s32 	%r89, %r109, %r7;
	mul.wide.s32 	%rd34, %r88, 4;
	add.s64 	%rd35, %rd2, %rd34;
	ld.global.f32 	%f53, [%rd35];
	mul.wide.s32 	%rd36, %r89, 4;
	add.s64 	%rd37, %rd1, %rd36;
	ld.global.f32 	%f54, [%rd37];
	fma.rn.f32 	%f55, %f53, %f54, %f67;
	add.s32 	%r90, %r87, %r47;
	mad.lo.s32 	%r91, %r90, %r48, %r3;
	mul.wide.s32 	%rd38, %r91, 4;
	add.s64 	%rd39, %rd2, %rd38;
	ld.global.f32 	%f56, [%rd39];
	ld.global.f32 	%f57, [%rd37+4];
	fma.rn.f32 	%f67, %f56, %f57, %f55;
	add.s32 	%r109, %r109, 2;
$L__BB12_10:
	and.b32  	%r92, %r49, 1;
	setp.eq.b32 	%p8, %r92, 1;
	not.pred 	%p9, %p8;
	@%p9 bra 	$L__BB12_12;
	add.s32 	%r93, %r109, %r6;
	mad.lo.s32 	%r94, %r93, %r47, %r2;
	mad.lo.s32 	%r95, %r94, %r48, %r3;
	add.s32 	%r96, %r109, %r7;
	mul.wide.s32 	%rd40, %r95, 4;
	add.s64 	%rd41, %rd2, %rd40;
	ld.global.f32 	%f58, [%rd41];
	mul.wide.s32 	%rd42, %r96, 4;
	add.s64 	%rd43, %rd1, %rd42;
	ld.global.f32 	%f59, [%rd43];
	fma.rn.f32 	%f67, %f58, %f59, %f67;
$L__BB12_12:
	ld.param.u64 	%rd47, [_Z51InputBatch_1_Input_7x7_InChannel_960_OutChannel_320PKfS0_Pfiiiiiiiiiiii_param_2];
	cvta.to.global.u64 	%rd44, %rd47;
	add.s32 	%r97, %r5, %r3;
	mul.wide.s32 	%rd45, %r97, 4;
	add.s64 	%rd46, %rd44, %rd45;
	st.global.f32 	[%rd46], %f67;
	ret;

}
	// .globl	_Z51InputBatch_8_Input_7x7_InChannel_960_OutChannel_320PKfS0_Pfiiiiiiiiiiii
.visible .entry _Z51InputBatch_8_Input_7x7_InChannel_960_OutChannel_320PKfS0_Pfiiiiiiiiiiii(
	.param .u64 .ptr .align 1 _Z51InputBatch_8_Input_7x7_InChannel_960_OutChannel_320PKfS0_Pfiiiiiiiiiiii_param_0,
	.param .u64 .ptr .align 1 _Z51InputBatch_8_Input_7x7_InChannel_960_OutChannel_320PKfS0_Pfiiiiiiiiiiii_param_1,
	.param .u64 .ptr .align 1 _Z51InputBatch_8_Input_7x7_InChannel_960_OutChannel_320PKfS0_Pfiiiiiiiiiiii_param_2,
	.param .u32 _Z51InputBatch_8_Input_7x7_InChannel_960_OutChannel_320PKfS0_Pfiiiiiiiiiiii_param_3,
	.param .u32 _Z51InputBatch_8_Input_7x7_InChannel_960_OutChannel_320PKfS0_Pfiiiiiiiiiiii_param_4,
	.param .u32 _Z51InputBatch_8_Input_7x7_InChannel_960_OutChannel_320PKfS0_Pfiiiiiiiiiiii_param_5,
	.param .u32 _Z51InputBatch_8_Input_7x7_InChannel_960_OutChannel_320PKfS0_Pfiiiiiiiiiiii_param_6,
	.param .u32 _Z51InputBatch_8_Input_7x7_InChannel_960_OutChannel_320PKfS0_Pfiiiiiiiiiiii_param_7,
	.param .u32 _Z51InputBatch_8_Input_7x7_InChannel_960_OutChannel_320PKfS0_Pfiiiiiiiiiiii_param_8,
	.param .u32 _Z51InputBatch_8_Input_7x7_InChannel_960_OutChannel_320PKfS0_Pfiiiiiiiiiiii_param_9,
	.param .u32 _Z51InputBatch_8_Input_7x7_InChannel_960_OutChannel_320PKfS0_Pfiiiiiiiiiiii_param_10,
	.param .u32 _Z51InputBatch_8_Input_7x7_InChannel_960_OutChannel_320PKfS0_Pfiiiiiiiiiiii_param_11,
	.param .u32 _Z51InputBatch_8_Input_7x7_InChannel_960_OutChannel_320PKfS0_Pfiiiiiiiiiiii_param_12,
	.param .u32 _Z51InputBatch_8_Input_7x7_InChannel_960_OutChannel_320PKfS0_Pfiiiiiiiiiiii_param_13,
	.param .u32 _Z51InputBatch_8_Input_7x7_InChannel_960_OutChannel_320PKfS0_Pfiiiiiiiiiiii_param_14
)
{


	ret;

}
	// .globl	_Z52InputBatch_1_Input_7x7_InChannel_320_OutChannel_1280PKfS0_Pfiiiiiiiiiiii
.visible .entry _Z52InputBatch_1_Input_7x7_InChannel_320_OutChannel_1280PKfS0_Pfiiiiiiiiiiii(
	.param .u64 .ptr .align 1 _Z52InputBatch_1_Input_7x7_InChannel_320_OutChannel_1280PKfS0_Pfiiiiiiiiiiii_param_0,
	.param .u64 .ptr .align 1 _Z52InputBatch_1_Input_7x7_InChannel_320_OutChannel_1280PKfS0_Pfiiiiiiiiiiii_param_1,
	.param .u64 .ptr .align 1 _Z52InputBatch_1_Input_7x7_InChannel_320_OutChannel_1280PKfS0_Pfiiiiiiiiiiii_param_2,
	.param .u32 _Z52InputBatch_1_Input_7x7_InChannel_320_OutChannel_1280PKfS0_Pfiiiiiiiiiiii_param_3,
	.param .u32 _Z52InputBatch_1_Input_7x7_InChannel_320_OutChannel_1280PKfS0_Pfiiiiiiiiiiii_param_4,
	.param .u32 _Z52InputBatch_1_Input_7x7_InChannel_320_OutChannel_1280PKfS0_Pfiiiiiiiiiiii_param_5,
	.param .u32 _Z52InputBatch_1_Input_7x7_InChannel_320_OutChannel_1280PKfS0_Pfiiiiiiiiiiii_param_6,
	.param .u32 _Z52InputBatch_1_Input_7x7_InChannel_320_OutChannel_1280PKfS0_Pfiiiiiiiiiiii_param_7,
	.param .u32 _Z52InputBatch_1_Input_7x7_InChannel_320_OutChannel_1280PKfS0_Pfiiiiiiiiiiii_param_8,
	.param .u32 _Z52InputBatch_1_Input_7x7_InChannel_320_OutChannel_1280PKfS0_Pfiiiiiiiiiiii_param_9,
	.param .u32 _Z52InputBatch_1_Input_7x7_InChannel_320_OutChannel_1280PKfS0_Pfiiiiiiiiiiii_param_10,
	.param .u32 _Z52InputBatch_1_Input_7x7_InChannel_320_OutChannel_1280PKfS0_Pfiiiiiiiiiiii_param_11,
	.param .u32 _Z52InputBatch_1_Input_7x7_InChannel_320_OutChannel_1280PKfS0_Pfiiiiiiiiiiii_param_12,
	.param .u32 _Z52InputBatch_1_Input_7x7_InChannel_320_OutChannel_1280PKfS0_Pfiiiiiiiiiiii_param_13,
	.param .u32 _Z52InputBatch_1_Input_7x7_InChannel_320_OutChannel_1280PKfS0_Pfiiiiiiiiiiii_param_14
)
{
	.reg .pred 	%p<10>;
	.reg .b32 	%r<111>;
	.reg .b32 	%f<68>;
	.reg .b64 	%rd<48>;

	ld.param.u64 	%rd4, [_Z52InputBatch_1_Input_7x7_InChannel_320_OutChannel_1280PKfS0_Pfiiiiiiiiiiii_param_0];
	ld.param.u64 	%rd5, [_Z52InputBatch_1_Input_7x7_InChannel_320_OutChannel_1280PKfS0_Pfiiiiiiiiiiii_param_1];
	ld.param.u32 	%r46, [_Z52InputBatch_1_Input_7x7_InChannel_320_OutChannel_1280PKfS0_Pfiiiiiiiiiiii_param_4];
	ld.param.u32 	%r47, [_Z52InputBatch_1_Input_7x7_InChannel_320_OutChannel_1280PKfS0_Pfiiiiiiiiiiii_param_5];
	ld.param.u32 	%r48, [_Z52InputBatch_1_Input_7x7_InChannel_320_OutChannel_1280PKfS0_Pfiiiiiiiiiiii_param_6];
	ld.param.u32 	%r49, [_Z52InputBatch_1_Input_7x7_InChannel_320_OutChannel_1280PKfS0_Pfiiiiiiiiiiii_param_8];
	ld.param.u32 	%r50, [_Z52InputBatch_1_Input_7x7_InChannel_320_OutChannel_1280PKfS0_Pfiiiiiiiiiiii_param_12];
	ld.param.u32 	%r51, [_Z52InputBatch_1_Input_7x7_InChannel_320_OutChannel_1280PKfS0_Pfiiiiiiiiiiii_param_13];
	ld.param.u32 	%r52, [_Z52InputBatch_1_Input_7x7_InChannel_320_OutChannel_1280PKfS0_Pfiiiiiiiiiiii_param_14];
	cvta.to.global.u64 	%rd1, %rd5;
	cvta.to.global.u64 	%rd2, %rd4;
	mov.u32 	%r1, %ctaid.x;
	mov.u32 	%r53, %ctaid.y;
	shl.b32 	%r54, %r53, 4;
	mov.u32 	%r55, %tid.z;
	mov.u32 	%r2, %tid.y;
	mov.u32 	%r3, %tid.x;
	add.s32 	%r4, %r54, %r55;
	mad.lo.s32 	%r56, %r50, %r1, %r4;
	mad.lo.s32 	%r57, %r56, %r51, %r2;
	mul.lo.s32 	%r5, %r57, %r52;
	setp.lt.s32 	%p1, %r49, 1;
	mov.f32 	%f67, 0f00000000;
	@%p1 bra 	$L__BB14_12;
	mul.lo.s32 	%r6, %r46, %r1;
	mul.lo.s32 	%r7, %r49, %r4;
	and.b32  	%r8, %r49, 7;
	setp.lt.u32 	%p2, %r49, 8;
	mov.f32 	%f67, 0f00000000;
	mov.b32 	%r109, 0;
	@%p2 bra 	$L__BB14_4;
	and.b32  	%r109, %r49, 2147483640;
	neg.s32 	%r107, %r109;
	mul.lo.s32 	%r59, %r1, %r47;
	mad.lo.s32 	%r60, %r59, %r46, %r2;
	mad.lo.s32 	%r106, %r48, %r60, %r3;
	mul.lo.s32 	%r61, %r48, %r47;
	shl.b32 	%r12, %r61, 3;
	add.s32 	%r62, %r6, 7;
	mad.lo.s32 	%r63, %r47, %r62, %r2;
	mad.lo.s32 	%r105, %r48, %r63, %r3;
	add.s32 	%r64, %r6, 6;
	mad.lo.s32 	%r65, %r47, %r64, %r2;
	mad.lo.s32 	%r104, %r48, %r65, %r3;
	add.s32 	%r66, %r6, 5;
	mad.lo.s32 	%r67, %r47, %r66, %r2;
	mad.lo.s32 	%r103, %r48, %r67, %r3;
	add.s32 	%r68, %r6, 4;
	mad.lo.s32 	%r69, %r47, %r68, %r2;
	mad.lo.s32 	%r102, %r48, %r69, %r3;
	add.s32 	%r70, %r6, 3;
	mad.lo.s32 	%r71, %r47, %r70, %r2;
	mad.lo.s32 	%r101, %r48, %r71, %r3;
	add.s32 	%r72, %r6, 2;
	mad.lo.s32 	%r73, %r47, %r72, %r2;
	mad.lo.s32 	%r100, %r48, %r73, %r3;
	mad.lo.s32 	%r74, %r47, %r6, %r47;
	add.s32 	%r75, %r2, %r74;
	mad.lo.s32 	%r98, %r48, %r75, %r3;
	mov.f32 	%f67, 0f00000000;
	mov.u32 	%r99, %r7;
$L__BB14_3:
	.pragma "nounroll";
	mul.wide.s32 	%rd6, %r99, 4;
	add.s64 	%rd7, %rd1, %rd6;
	mul.wide.s32 	%rd8, %r106, 4;
	add.s64 	%rd9, %rd2, %rd8;
	ld.global.f32 	%f17, [%rd9];
	ld.global.f32 	%f18, [%rd7];
	fma.rn.f32 	%f19, %f17, %f18, %f67;
	mul.wide.s32 	%rd10, %r98, 4;
	add.s64 	%rd11, %rd2, %rd10;
	ld.global.f32 	%f20, [%rd11];
	ld.global.f32 	%f21, [%rd7+4];
	fma.rn.f32 	%f22, %f20, %f21, %f19;
	mul.wide.s32 	%rd12, %r100, 4;
	add.s64 	%rd13, %rd2, %rd12;
	ld.global.f32 	%f23, [%rd13];
	ld.global.f32 	%f24, [%rd7+8];
	fma.rn.f32 	%f25, %f23, %f24, %f22;
	mul.wide.s32 	%rd14, %r101, 4;
	add.s64 	%rd15, %rd2, %rd14;
	ld.global.f32 	%f26, [%rd15];
	ld.global.f32 	%f27, [%rd7+12];
	fma.rn.f32 	%f28, %f26, %f27, %f25;
	mul.wide.s32 	%rd16, %r102, 4;
	add.s64 	%rd17, %rd2, %rd16;
	ld.global.f32 	%f29, [%rd17];
	ld.global.f32 	%f30, [%rd7+16];
	fma.rn.f32 	%f31, %f29, %f30, %f28;
	mul.wide.s32 	%rd18, %r103, 4;
	add.s64 	%rd19, %rd2, %rd18;
	ld.global.f32 	%f32, [%rd19];
	ld.global.f32 	%f33, [%rd7+20];
	fma.rn.f32 	%f34, %f32, %f33, %f31;
	mul.wide.s32 	%rd20, %r104, 4;
	add.s64 	%rd21, %rd2, %rd20;
	ld.global.f32 	%f35, [%rd21];
	ld.global.f32 	%f36, [%rd7+24];
	fma.rn.f32 	%f37, %f35, %f36, %f34;
	mul.wide.s32 	%rd22, %r105, 4;
	add.s64 	%rd23, %rd2, %rd22;
	ld.global.f32 	%f38, [%rd23];
	ld.global.f32 	%f39, [%rd7+28];
	fma.rn.f32 	%f67, %f38, %f39, %f37;
	add.s32 	%r107, %r107, 8;
	add.s32 	%r106, %r106, %r12;
	add.s32 	%r105, %r105, %r12;
	add.s32 	%r104, %r104, %r12;
	add.s32 	%r103, %r103, %r12;
	add.s32 	%r102, %r102, %r12;
	add.s32 	%r101, %r101, %r12;
	add.s32 	%r100, %r100, %r12;
	add.s32 	%r99, %r99, 8;
	add.s32 	%r98, %r98, %r12;
	setp.ne.s32 	%p3, %r107, 0;
	@%p3 bra 	$L__BB14_3;
$L__BB14_4:
	setp.eq.s32 	%p4, %r8, 0;
	@%p4 bra 	$L__BB14_12;
	and.b32  	%r41, %r49, 3;
	setp.lt.u32 	%p5, %r8, 4;
	@%p5 bra 	$L__BB14_7;
	add.s32 	%r76, %r109, %r6;
	mad.lo.s32 	%r77, %r76, %r47, %r2;
	mad.lo.s32 	%r78, %r77, %r48, %r3;
	add.s32 	%r79, %r109, %r7;
	mul.wide.s32 	%rd24, %r78, 4;
	add.s64 	%rd25, %rd2, %rd24;
	ld.global.f32 	%f41, [%rd25];
	mul.wide.s32 	%rd26, %r79, 4;
	add.s64 	%rd27, %rd1, %rd26;
	ld.global.f32 	%f42, [%rd27];
	fma.rn.f32 	%f43, %f41, %f42, %f67;
	add.s32 	%r80, %r77, %r47;
	mad.lo.s32 	%r81, %r80, %r48, %r3;
	mul.wide.s32 	%rd28, %r81, 4;
	add.s64 	%rd29, %rd2, %rd28;
	ld.global.f32 	%f44, [%rd29];
	ld.global.f32 	%f45, [%rd27+4];
	fma.rn.f32 	%f46, %f44, %f45, %f43;
	add.s32 	%r82, %r80, %r47;
	mad.lo.s32 	%r83, %r82, %r48, %r3;
	mul.wide.s32 	%rd30, %r83, 4;
	add.s64 	%rd31, %rd2, %rd30;
	ld.global.f32 	%f47, [%rd31];
	ld.global.f32 	%f48, [%rd27+8];
	fma.rn.f32 	%f49, %f47, %f48, %f46;
	add.s32 	%r84, %r82, %r47;
	mad.lo.s32 	%r85, %r84, %r48, %r3;
	mul.wide.s32 	%rd32, %r85, 4;
	add.s64 	%rd33, %rd2, %rd32;
	ld.global.f32 	%f50, [%rd33];
	ld.global.f32 	%f51, [%rd27+12];
	fma.rn.f32 	%f67, %f50, %f51, %f49;
	add.s32 	%r109, %r109, 4;
$L__BB14_7:
	setp.eq.s32 	%p6, %r41, 0;
	@%p6 bra 	$L__BB14_12;
	setp.eq.s32 	%p7, %r41, 1;
	@%p7 bra 	$L__BB14_10;
	add.s32 	%r86, %r109, %r6;
	mad.lo.s32 	%r87, %r86, %r47, %r2;
	mad.lo.s32 	%r88, %r87, %r48, %r3;
	add.s32 	%r89, %r109, %r7;
	mul.wide.s32 	%rd34, %r88, 4;
	add.s64 	%rd35, %rd2, %rd34;
	ld.global.f32 	%f53, [%rd35];
	mul.wide.s32 	%rd36, %r89, 4;
	add.s64 	%rd37, %rd1, %rd36;
	ld.global.f32 	%f54, [%rd37];
	fma.rn.f32 	%f55, %f53, %f54, %f67;
	add.s32 	%r90, %r87, %r47;
	mad.lo.s32 	%r91, %r90, %r48, %r3;
	mul.wide.s32 	%rd38, %r91, 4;
	add.s64 	%rd39, %rd2, %rd38;
	ld.global.f32 	%f56, [%rd39];
	ld.global.f32 	%f57, [%rd37+4];
	fma.rn.f32 	%f67, %f56, %f57, %f55;
	add.s32 	%r109, %r109, 2;
$L__BB14_10:
	and.b32  	%r92, %r49, 1;
	setp.eq.b32 	%p8, %r92, 1;
	not.pred 	%p9, %p8;
	@%p9 bra 	$L__BB14_12;
	add.s32 	%r93, %r109, %r6;
	mad.lo.s32 	%r94, %r93, %r47, %r2;
	mad.lo.s32 	%r95, %r94, %r48, %r3;
	add.s32 	%r96, %r109, %r7;
	mul.wide.s32 	%rd40, %r95, 4;
	add.s64 	%rd41, %rd2, %rd40;
	ld.global.f32 	%f58, [%rd41];
	mul.wide.s32 	%rd42, %r96, 4;
	add.s64 	%rd43, %rd1, %rd42;
	ld.global.f32 	%f59, [%rd43];
	fma.rn.f32 	%f67, %f58, %f59, %f67;
$L__BB14_12:
	ld.param.u64 	%rd47, [_Z52InputBatch_1_Input_7x7_InChannel_320_OutChannel_1280PKfS0_Pfiiiiiiiiiiii_param_2];
	cvta.to.global.u64 	%rd44, %rd47;
	add.s32 	%r97, %r5, %r3;
	mul.wide.s32 	%rd45, %r97, 4;
	add.s64 	%rd46, %rd44, %rd45;
	st.global.f32 	[%rd46], %f67;
	ret;

}
	// .globl	_Z52InputBatch_8_Input_7x7_InChannel_320_OutChannel_1280PKfS0_Pfiiiiiiiiiiii
.visible .entry _Z52InputBatch_8_Input_7x7_InChannel_320_OutChannel_1280PKfS0_Pfiiiiiiiiiiii(
	.param .u64 .ptr .align 1 _Z52InputBatch_8_Input_7x7_InChannel_320_OutChannel_1280PKfS0_Pfiiiiiiiiiiii_param_0,
	.param .u64 .ptr .align 1 _Z52InputBatch_8_Input_7x7_InChannel_320_OutChannel_1280PKfS0_Pfiiiiiiiiiiii_param_1,
	.param .u64 .ptr .align 1 _Z52InputBatch_8_Input_7x7_InChannel_320_OutChannel_1280PKfS0_Pfiiiiiiiiiiii_param_2,
	.param .u32 _Z52InputBatch_8_Input_7x7_InChannel_320_OutChannel_1280PKfS0_Pfiiiiiiiiiiii_param_3,
	.param .u32 _Z52InputBatch_8_Input_7x7_InChannel_320_OutChannel_1280PKfS0_Pfiiiiiiiiiiii_param_4,
	.param .u32 _Z52InputBatch_8_Input_7x7_InChannel_320_OutChannel_1280PKfS0_Pfiiiiiiiiiiii_param_5,
	.param .u32 _Z52InputBatch_8_Input_7x7_InChannel_320_OutChannel_1280PKfS0_Pfiiiiiiiiiiii_param_6,
	.param .u32 _Z52InputBatch_8_Input_7x7_InChannel_320_OutChannel_1280PKfS0_Pfiiiiiiiiiiii_param_7,
	.param .u32 _Z52InputBatch_8_Input_7x7_InChannel_320_OutChannel_1280PKfS0_Pfiiiiiiiiiiii_param_8,
	.param .u32 _Z52InputBatch_8_Input_7x7_InChannel_320_OutChannel_1280PKfS0_Pfiiiiiiiiiiii_param_9,
	.param .u32 _Z52InputBatch_8_Input_7x7_InChannel_320_OutChannel_1280PKfS0_Pfiiiiiiiiiiii_param_10,
	.param .u32 _Z52InputBatch_8_Input_7x7_InChannel_320_OutChannel_1280PKfS0_Pfiiiiiiiiiiii_param_11,
	.param .u32 _Z52InputBatch_8_Input_7x7_InChannel_320_OutChannel_1280PKfS0_Pfiiiiiiiiiiii_param_12,
	.param .u32 _Z52InputBatch_8_Input_7x7_InChannel_320_OutChannel_1280PKfS0_Pfiiiiiiiiiiii_param_13,
	.param .u32 _Z52InputBatch_8_Input_7x7_InChannel_320_OutChannel_1280PKfS0_Pfiiiiiiiiiiii_param_14
)
{
	.reg .pred 	%p<10>;
	.reg .b32 	%r<111>;
	.reg .b32 	%f<68>;
	.reg .b64 	%rd<48>;

	ld.param.u64 	%rd4, [_Z52InputBatch_8_Input_7x7_InChannel_320_OutChannel_1280PKfS0_Pfiiiiiiiiiiii_param_0];
	ld.param.u64 	%rd5, [_Z52InputBatch_8_Input_7x7_InChannel_320_OutChannel_1280PKfS0_Pfiiiiiiiiiiii_param_1];
	ld.param.u32 	%r46, [_Z52InputBatch_8_Input_7x7_InChannel_320_OutChannel_1280PKfS0_Pfiiiiiiiiiiii_param_4];
	ld.param.u32 	%r47, [_Z52InputBatch_8_Input_7x7_InChannel_320_OutChannel_1280PKfS0_Pfiiiiiiiiiiii_param_5];
	ld.param.u32 	%r48, [_Z52InputBatch_8_Input_7x7_InChannel_320_OutChannel_1280PKfS0_Pfiiiiiiiiiiii_param_6];
	ld.param.u32 	%r49, [_Z52InputBatch_8_Input_7x7_InChannel_320_OutChannel_1280PKfS0_Pfiiiiiiiiiiii_param_8];
	ld.param.u32 	%r50, [_Z52InputBatch_8_Input_7x7_InChannel_320_OutChannel_1280PKfS0_Pfiiiiiiiiiiii_param_12];
	ld.param.u32 	%r51, [_Z52InputBatch_8_Input_7x7_InChannel_320_OutChannel_1280PKfS0_Pfiiiiiiiiiiii_param_13];
	ld.param.u32 	%r52, [_Z52InputBatch_8_Input_7x7_InChannel_320_OutChannel_1280PKfS0_Pfiiiiiiiiiiii_param_14];
	cvta.to.global.u64 	%rd1, %rd5;
	cvta.to.global.u64 	%rd2, %rd4;
	mov.u32 	%r1, %ctaid.x;
	mov.u32 	%r53, %ctaid.y;
	shl.b32 	%r54, %r53, 4;
	mov.u32 	%r55, %tid.z;
	mov.u32 	%r2, %tid.y;
	mov.u32 	%r3, %tid.x;
	add.s32 	%r4, %r54, %r55;
	mad.lo.s32 	%r56, %r50, %r1, %r4;
	mad.lo.s32 	%r57, %r56, %r51, %r2;
	mul.lo.s32 	%r5, %r57, %r52;
	setp.lt.s32 	%p1, %r49, 1;
	mov.f32 	%f67, 0f00000000;
	@%p1 bra 	$L__BB15_12;
	mul.lo.s32 	%r6, %r46, %r1;
	mul.lo.s32 	%r7, %r49, %r4;
	and.b32  	%r8, %r49, 7;
	setp.lt.u32 	%p2, %r49, 8;
	mov.f32 	%f67, 0f00000000;
	mov.b32 	%r109, 0;
	@%p2 bra 	$L__BB15_4;
	and.b32  	%r109, %r49, 2147483640;
	neg.s32 	%r107, %r109;
	mul.lo.s32 	%r59, %r1, %r47;
	mad.lo.s32 	%r60, %r59, %r46, %r2;
	mad.lo.s32 	%r106, %r48, %r60, %r3;
	mul.lo.s32 	%r61, %r48, %r47;
	shl.b32 	%r12, %r61, 3;
	add.s32 	%r62, %r6, 7;
	mad.lo.s32 	%r63, %r47, %r62, %r2;
	mad.lo.s32 	%r105, %r48, %r63, %r3;
	add.s32 	%r64, %r6, 6;
	mad.lo.s32 	%r65, %r47, %r64, %r2;
	mad.lo.s32 	%r104, %r48, %r65, %r3;
	add.s32 	%r66, %r6, 5;
	mad.lo.s32 	%r67, %r47, %r66, %r2;
	mad.lo.s32 	%r103, %r48, %r67, %r3;
	add.s32 	%r68, %r6, 4;
	mad.lo.s32 	%r69, %r47, %r68, %r2;
	mad.lo.s32 	%r102, %r48, %r69, %r3;
	add.s32 	%r70, %r6, 3;
	mad.lo.s32 	%r71, %r47, %r70, %r2;
	mad.lo.s32 	%r101, %r48, %r71, %r3;
	add.s32 	%r72, %r6, 2;
	mad.lo.s32 	%r73, %r47, %r72, %r2;
	mad.lo.s32 	%r100, %r48, %r73, %r3;
	mad.lo.s32 	%r74, %r47, %r6, %r47;
	add.s32 	%r75, %r2, %r74;
	mad.lo.s32 	%r98, %r48, %r75, %r3;
	mov.f32 	%f67, 0f00000000;
	mov.u32 	%r99, %r7;
$L__BB15_3:
	.pragma "nounroll";
	mul.wide.s32 	%rd6, %r99, 4;
	add.s64 	%rd7, %rd1, %rd6;
	mul.wide.s32 	%rd8, %r106, 4;
	add.s64 	%rd9, %rd2, %rd8;
	ld.global.f32 	%f17, [%rd9];
	ld.global.f32 	%f18, [%rd7];
	fma.rn.f32 	%f19, %f17, %f18, %f67;
	mul.wide.s32 	%rd10, %r98, 4;
	add.s64 	%rd11, %rd2, %rd10;
	ld.global.f32 	%f20, [%rd11];
	ld.global.f32 	%f21, [%rd7+4];
	fma.rn.f32 	%f22, %f20, %f21, %f19;
	mul.wide.s32 	%rd12, %r100, 4;
	add.s64 	%rd13, %rd2, %rd12;
	ld.global.f32 	%f23, [%rd13];
	ld.global.f32 	%f24, [%rd7+8];
	fma.rn.f32 	%f25, %f23, %f24, %f22;
	mul.wide.s32 	%rd14, %r101, 4;
	add.s64 	%rd15, %rd2, %rd14;
	ld.global.f32 	%f26, [%rd15];
	ld.global.f32 	%f27, [%rd7+12];
	fma.rn.f32 	%f28, %f26, %f27, %f25;
	mul.wide.s32 	%rd16, %r102, 4;
	add.s64 	%rd17, %rd2, %rd16;
	ld.global.f32 	%f29, [%rd17];
	ld.global.f32 	%f30, [%rd7+16];
	fma.rn.f32 	%f31, %f29, %f30, %f28;
	mul.wide.s32 	%rd18, %r103, 4;
	add.s64 	%rd19, %rd2, %rd18;
	ld.global.f32 	%f32, [%rd19];
	ld.global.f32 	%f33, [%rd7+20];
	fma.rn.f32 	%f34, %f32, %f33, %f31;
	mul.wide.s32 	%rd20, %r104, 4;
	add.s64 	%rd21, %rd2, %rd20;
	ld.global.f32 	%f35, [%rd21];
	ld.global.f32 	%f36, [%rd7+24];
	fma.rn.f32 	%f37, %f35, %f36, %f34;
	mul.wide.s32 	%rd22, %r105, 4;
	add.s64 	%rd23, %rd2, %rd22;
	ld.global.f32 	%f38, [%rd23];
	ld.global.f32 	%f39, [%rd7+28];
	fma.rn.f32 	%f67, %f38, %f39, %f37;
	add.s32 	%r107, %r107, 8;
	add.s32 	%r106, %r106, %r12;
	add.s32 	%r105, %r105, %r12;
	add.s32 	%r104, %r104, %r12;
	add.s32 	%r103, %r103, %r12;
	add.s32 	%r102, %r102, %r12;
	add.s32 	%r101, %r101, %r12;
	add.s32 	%r100, %r100, %r12;
	add.s32 	%r99, %r99, 8;
	add.s32 	%r98, %r98, %r12;
	setp.ne.s32 	%p3, %r107, 0;
	@%p3 bra 	$L__BB15_3;
$L__BB15_4:
	setp.eq.s32 	%p4, %r8, 0;
	@%p4 bra 	$L__BB15_12;
	and.b32  	%r41, %r49, 3;
	setp.lt.u32 	%p5, %r8, 4;
	@%p5 bra 	$L__BB15_7;
	add.s32 	%r76, %r109, %r6;
	mad.lo.s32 	%r77, %r76, %r47, %r2;
	mad.lo.s32 	%r78, %r77, %r48, %r3;
	add.s32 	%r79, %r109, %r7;
	mul.wide.s32 	%rd24, %r78, 4;
	add.s64 	%rd25, %rd2, %rd24;
	ld.global.f32 	%f41, [%rd25];
	mul.wide.s32 	%rd26, %r79, 4;
	add.s64 	%rd27, %rd1, %rd26;
	ld.global.f32 	%f42, [%rd27];
	fma.rn.f32 	%f43, %f41, %f42, %f67;
	add.s32 	%r80, %r77, %r47;
	mad.lo.s32 	%r81, %r80, %r48, %r3;
	mul.wide.s32 	%rd28, %r81, 4;
	add.s64 	%rd29, %rd2, %rd28;
	ld.global.f32 	%f44, [%rd29];
	ld.global.f32 	%f45, [%rd27+4];
	fma.rn.f32 	%f46, %f44, %f45, %f43;
	add.s32 	%r82, %r80, %r47;
	mad.lo.s32 	%r83, %r82, %r48, %r3;
	mul.wide.s32 	%rd30, %r83, 4;
	add.s64 	%rd31, %rd2, %rd30;
	ld.global.f32 	%f47, [%rd31];
	ld.global.f32 	%f48, [%rd27+8];
	fma.rn.f32 	%f49, %f47, %f48, %f46;
	add.s32 	%r84, %r82, %r47;
	mad.lo.s32 	%r85, %r84, %r48, %r3;
	mul.wide.s32 	%rd32, %r85, 4;
	add.s64 	%rd33, %rd2, %rd32;
	ld.global.f32 	%f50, [%rd33];
	ld.global.f32 	%f51, [%rd27+12];
	fma.rn.f32 	%f67, %f50, %f51, %f49;
	add.s32 	%r109, %r109, 4;
$L__BB15_7:
	setp.eq.s32 	%p6, %r41, 0;
	@%p6 bra 	$L__BB15_12;
	setp.eq.s32 	%p7, %r41, 1;
	@%p7 bra 	$L__BB15_10;
	add.s32 	%r86, %r109, %r6;
	mad.lo.s32 	%r87, %r86, %r47, %r2;
	mad.lo.s32 	%r88, %r87, %r48, %r3;
	add.s32 	%r89, %r109, %r7;
	mul.wide.s32 	%rd34, %r88, 4;
	add.s64 	%rd35, %rd2, %rd34;
	ld.global.f32 	%f53, [%rd35];
	mul.wide.s32 	%rd36, %r89, 4;
	add.s64 	%rd37, %rd1, %rd36;
	ld.global.f32 	%f54, [%rd37];
	fma.rn.f32 	%f55, %f53, %f54, %f67;
	add.s32 	%r90, %r87, %r47;
	mad.lo.s32 	%r91, %r90, %r48, %r3;
	mul.wide.s32 	%rd38, %r91, 4;
	add.s64 	%rd39, %rd2, %rd38;
	ld.global.f32 	%f56, [%rd39];
	ld.global.f32 	%f57, [%rd37+4];
	fma.rn.f32 	%f67, %f56, %f57, %f55;
	add.s32 	%r109, %r109, 2;
$L__BB15_10:
	and.b32  	%r92, %r49, 1;
	setp.eq.b32 	%p8, %r92, 1;
	not.pred 	%p9, %p8;
	@%p9 bra 	$L__BB15_12;
	add.s32 	%r93, %r109, %r6;
	mad.lo.s32 	%r94, %r93, %r47, %r2;
	mad.lo.s32 	%r95, %r94, %r48, %r3;
	add.s32 	%r96, %r109, %r7;
	mul.wide.s32 	%rd40, %r95, 4;
	add.s64 	%rd41, %rd2, %rd40;
	ld.global.f32 	%f58, [%rd41];
	mul.wide.s32 	%rd42, %r96, 4;
	add.s64 	%rd43, %rd1, %rd42;
	ld.global.f32 	%f59, [%rd43];
	fma.rn.f32 	%f67, %f58, %f59, %f67;
$L__BB15_12:
	ld.param.u64 	%rd47, [_Z52InputBatch_8_Input_7x7_InChannel_320_OutChannel_1280PKfS0_Pfiiiiiiiiiiii_param_2];
	cvta.to.global.u64 	%rd44, %rd47;
	add.s32 	%r97, %r5, %r3;
	mul.wide.s32 	%rd45, %r97, 4;
	add.s64 	%rd46, %rd44, %rd45;
	st.global.f32 	[%rd46], %f67;
	ret;

}
	// .globl	_Z51InputBatch_1_Input_7x7_InChannel_672_OutChannel_192PKfS0_Pfiiiiiiiiiiii
.visible .entry _Z51InputBatch_1_Input_7x7_InChannel_672_OutChannel_192PKfS0_Pfiiiiiiiiiiii(
	.param .u64 .ptr .align 1 _Z51InputBatch_1_Input_7x7_InChannel_672_OutChannel_192PKfS0_Pfiiiiiiiiiiii_param_0,
	.param .u64 .ptr .align 1 _Z51InputBatch_1_Input_7x7_InChannel_672_OutChannel_192PKfS0_Pfiiiiiiiiiiii_param_1,
	.param .u64 .ptr .align 1 _Z51InputBatch_1_Input_7x7_InChannel_672_OutChannel_192PKfS0_Pfiiiiiiiiiiii_param_2,
	.param .u32 _Z51InputBatch_1_Input_7x7_InChannel_672_OutChannel_192PKfS0_Pfiiiiiiiiiiii_param_3,
	.param .u32 _Z51InputBatch_1_Input_7x7_InChannel_672_OutChannel_192PKfS0_Pfiiiiiiiiiiii_param_4,
	.param .u32 _Z51InputBatch_1_Input_7x7_InChannel_672_OutChannel_192PKfS0_Pfiiiiiiiiiiii_param_5,
	.param .u32 _Z51InputBatch_1_Input_7x7_InChannel_672_OutChannel_192PKfS0_Pfiiiiiiiiiiii_param_6,
	.param .u32 _Z51InputBatch_1_Input_7x7_InChannel_672_OutChannel_192PKfS0_Pfiiiiiiiiiiii_param_7,
	.param .u32 _Z51InputBatch_1_Input_7x7_InChannel_672_OutChannel_192PKfS0_Pfiiiiiiiiiiii_param_8,
	.param .u32 _Z51InputBatch_1_Input_7x7_InChannel_672_OutChannel_192PKfS0_Pfiiiiiiiiiiii_param_9,
	.param .u32 _Z51InputBatch_1_Input_7x7_InChannel_672_OutChannel_192PKfS0_Pfiiiiiiiiiiii_param_10,
	.param .u32 _Z51InputBatch_1_Input_7x7_InChannel_672_OutChannel_192PKfS0_Pfiiiiiiiiiiii_param_11,
	.param .u32 _Z51InputBatch_1_Input_7x7_InChannel_672_OutChannel_192PKfS0_Pfiiiiiiiiiiii_param_12,
	.param .u32 _Z51InputBatch_1_Input_7x7_InChannel_672_OutChannel_192PKfS0_Pfiiiiiiiiiiii_param_13,
	.param .u32 _Z51InputBatch_1_Input_7x7_InChannel_672_OutChannel_192PKfS0_Pfiiiiiiiiiiii_param_14
)
{
	.reg .pred 	%p<10>;
	.reg .b32 	%r<111>;
	.reg .b32 	%f<68>;
	.reg .b64 	%rd<48>;

	ld.param.u64 	%rd4, [_Z51InputBatch_1_Input_7x7_InChannel_672_OutChannel_192PKfS0_Pfiiiiiiiiiiii_param_0];
	ld.param.u64 	%rd5, [_Z51InputBatch_1_Input_7x7_InChannel_672_OutChannel_192PKfS0_Pfiiiiiiiiiiii_param_1];
	ld.param.u32 	%r46, [_Z51InputBatch_1_Input_7x7_InChannel_672_OutChannel_192PKfS0_Pfiiiiiiiiiiii_param_4];
	ld.param.u32 	%r47, [_Z51InputBatch_1_Input_7x7_InChannel_672_OutChannel_192PKfS0_Pfiiiiiiiiiiii_param_5];
	ld.param.u32 	%r48, [_Z51InputBatch_1_Input_7x7_InChannel_672_OutChannel_192PKfS0_Pfiiiiiiiiiiii_param_6];
	ld.param.u32 	%r49, [_Z51InputBatch_1_Input_7x7_InChannel_672_OutChannel_192PKfS0_Pfiiiiiiiiiiii_param_8];
	ld.param.u32 	%r50, [_Z51InputBatch_1_Input_7x7_InChannel_672_OutChannel_192PKfS0_Pfiiiiiiiiiiii_param_12];
	ld.param.u32 	%r51, [_Z51InputBatch_1_Input_7x7_InChannel_672_OutChannel_192PKfS0_Pfiiiiiiiiiiii_param_13];
	ld.param.u32 	%r52, [_Z51InputBatch_1_Input_7x7_InChannel_672_OutChannel_192PKfS0_Pfiiiiiiiiiiii_param_14];
	cvta.to.global.u64 	%rd1, %rd5;
	cvta.to.global.u64 	%rd2, %rd4;
	mov.u32 	%r1, %ctaid.x;
	mov.u32 	%r53, %ctaid.y;
	shl.b32 	%r54, %r53, 4;
	mov.u32 	%r55, %tid.z;
	mov.u32 	%r2, %tid.y;
	mov.u32 	%r3, %tid.x;
	add.s32 	%r4, %r54, %r55;
	mad.lo.s32 	%r56, %r50, %r1, %r4;
	mad.lo.s32 	%r57, %r56, %r51, %r2;
	mul.lo.s32 	%r5, %r57, %r52;
	setp.lt.s32 	%p1, %r49, 1;
	mov.f32 	%f67, 0f00000000;
	@%p1 bra 	$L__BB16_12;
	mul.lo.s32 	%r6, %r46, %r1;
	mul.lo.s32 	%r7, %r49, %r4;
	and.b32  	%r8, %r49, 7;
	setp.lt.u32 	%p2, %r49, 8;
	mov.f32 	%f67, 0f00000000;
	mov.b32 	%r109, 0;
	@%p2 bra 	$L__BB16_4;
	and.b32  	%r109, %r49, 2147483640;
	neg.s32 	%r107, %r109;
	mul.lo.s32 	%r59, %r1, %r47;
	mad.lo.s32 	%r60, %r59, %r46, %r2;
	mad.lo.s32 	%r106, %r48, %r60, %r3;
	mul.lo.s32 	%r61, %r48, %r47;
	shl.b32 	%r12, %r61, 3;
	add.s32 	%r62, %r6, 7;
	mad.lo.s32 	%r63, %r47, %r62, %r2;
	mad.lo.s32 	%r105, %r48, %r63, %r3;
	add.s32 	%r64, %r6, 6;
	mad.lo.s32 	%r65, %r47, %r64, %r2;
	mad.lo.s32 	%r104, %r48, %r65, %r3;
	add.s32 	%r66, %r6, 5;
	mad.lo.s32 	%r67, %r47, %r66, %r2;
	mad.lo.s32 	%r103, %r48, %r67, %r3;
	add.s32 	%r68, %r6, 4;
	mad.lo.s32 	%r69, %r47, %r68, %r2;
	mad.lo.s32 	%r102, %r48, %r69, %r3;
	add.s32 	%r70, %r6, 3;
	mad.lo.s32 	%r71, %r47, %r70, %r2;
	mad.lo.s32 	%r101, %r48, %r71, %r3;
	add.s32 	%r72, %r6, 2;
	mad.lo.s32 	%r73, %r47, %r72, %r2;
	mad.lo.s32 	%r100, %r48, %r73, %r3;
	mad.lo.s32 	%r74, %r47, %r6, %r47;
	add.s32 	%r75, %r2, %r74;
	mad.lo.s32 	%r98, %r48, %r75, %r3;
	mov.f32 	%f67, 0f00000000;
	mov.u32 	%r99, %r7;
$L__BB16_3:
	.pragma "nounroll";
	mul.wide.s32 	%rd6, %r99, 4;
	add.s64 	%rd7, %rd1, %rd6;
	mul.wide.s32 	%rd8, %r106, 4;
	add.s64 	%rd9, %rd2, %rd8;
	ld.global.f32 	%f17, [%rd9];
	ld.global.f32 	%f18, [%rd7];
	fma.rn.f32 	%f19, %f17, %f18, %f67;
	mul.wide.s32 	%rd10, %r98, 4;
	add.s64 	%rd11, %rd2, %rd10;
	ld.global.f32 	%f20, [%rd11];
	ld.global.f32 	%f21, [%rd7+4];
	fma.rn.f32 	%f22, %f20, %f21, %f19;
	mul.wide.s32 	%rd12, %r100, 4;
	add.s64 	%rd13, %rd2, %rd12;
	ld.global.f32 	%f23, [%rd13];
	ld.global.f32 	%f24, [%rd7+8];
	fma.rn.f32 	%f25, %f23, %f24, %f22;
	mul.wide.s32 	%rd14, %r101, 4;
	add.s64 	%rd15, %rd2, %rd14;
	ld.global.f32 	%f26, [%rd15];
	ld.global.f32 	%f27, [%rd7+12];
	fma.rn.f32 	%f28, %f26, %f27, %f25;
	mul.wide.s32 	%rd16, %r102, 4;
	add.s64 	%rd17, %rd2, %rd16;
	ld.global.f32 	%f29, [%rd17];
	ld.global.f32 	%f30, [%rd7+16];
	fma.rn.f32 	%f31, %f29, %f30, %f28;
	mul.wide.s32 	%rd18, %r103, 4;
	add.s64 	%rd19, %rd2, %rd18;
	ld.global.f32 	%f32, [%rd19];
	ld.global.f32 	%f33, [%rd7+20];
	fma.rn.f32 	%f34, %f32, %f33, %f31;
	mul.wide.s32 	%rd20, %r104, 4;
	add.s64 	%rd21, %rd2, %rd20;
	ld.global.f32 	%f35, [%rd21];
	ld.global.f32 	%f36, [%rd7+24];
	fma.rn.f32 	%f37, %f35, %f36, %f34;
	mul.wide.s32 	%rd22, %r105, 4;
	add.s64 	%rd23, %rd2, %rd22;
	ld.global.f32 	%f38, [%rd23];
	ld.global.f32 	%f39, [%rd7+28];
	fma.rn.f32 	%f67, %f38, %f39, %f37;
	add.s32 	%r107, %r107, 8;
	add.s32 	%r106, %r106, %r12;
	add.s32 	%r105, %r105, %r12;
	add.s32 	%r104, %r104, %r12;
	add.s32 	%r103, %r103, %r12;
	add.s32 	%r102, %r102, %r12;
	add.s32 	%r101, %r101, %r12;
	add.s32 	%r100, %r100, %r12;
	add.s32 	%r99, %r99, 8;
	add.s32 	%r98, %r98, %r12;
	setp.ne.s32 	%p3, %r107, 0;
	@%p3 bra 	$L__BB16_3;
$L__BB16_4:
	setp.eq.s32 	%p4, %r8, 0;
	@%p4 bra 	$L__BB16_12;
	and.b32  	%r41, %r49, 3;
	setp.lt.u32 	%p5, %r8, 4;
	@%p5 bra 	$L__BB16_7;
	add.s32 	%r76, %r109, %r6;
	mad.lo.s32 	%r77, %r76, %r47, %r2;
	mad.lo.s32 	%r78, %r77, %r48, %r3;
	add.s32 	%r79, %r109, %r7;
	mul.wide.s32 	%rd24, %r78, 4;
	add.s64 	%rd25, %rd2, %rd24;
	ld.global.f32 	%f41, [%rd25];
	mul.wide.s32 	%rd26, %r79, 4;
	add.s64 	%rd27, %rd1, %rd26;
	ld.global.f32 	%f42, [%rd27];
	fma.rn.f32 	%f43, %f41, %f42, %f67;
	add.s32 	%r80, %r77, %r47;
	mad.lo.s32 	%r81, %r80, %r48, %r3;
	mul.wide.s32 	%rd28, %r81, 4;
	add.s64 	%rd29, %rd2, %rd28;
	ld.global.f32 	%f44, [%rd29];
	ld.global.f32 	%f45, [%rd27+4];
	fma.rn.f32 	%f46, %f44, %f45, %f43;
	add.s32 	%r82, %r80, %r47;
	mad.lo.s32 	%r83, %r82, %r48, %r3;
	mul.wide.s32 	%rd30, %r83, 4;
	add.s64 	%rd31, %rd2, %rd30;
	ld.global.f32 	%f47, [%rd31];
	ld.global.f32 	%f48, [%rd27+8];
	fma.rn.f32 	%f49, %f47, %f48, %f46;
	add.s32 	%r84, %r82, %r47;
	mad.lo.s32 	%r85, %r84, %r48, %r3;
	mul.wide.s32 	%rd32, %r85, 4;
	add.s64 	%rd33, %rd2, %rd32;
	ld.global.f32 	%f50, [%rd33];
	ld.global.f32 	%f51, [%rd27+12];
	fma.rn.f32 	%f67, %f50, %f51, %f49;
	add.s32 	%r109, %r109, 4;
$L__BB16_7:
	setp.eq.s32 	%p6, %r41, 0;
	@%p6 bra 	$L__BB16_12;
	setp.eq.s32 	%p7, %r41, 1;
	@%p7 bra 	$L__BB16_10;
	add.s32 	%r86, %r109, %r6;
	mad.lo.s32 	%r87, %r86, %r47, %r2;
	mad.lo.s32 	%r88, %r87, %r48, %r3;
	add.s32 	%r89, %r109, %r7;
	mul.wide.s32 	%rd34, %r88, 4;
	add.s64 	%rd35, %rd2, %rd34;
	ld.global.f32 	%f53, [%rd35];
	mul.wide.s32 	%rd36, %r89, 4;
	add.s64 	%rd37, %rd1, %rd36;
	ld.global.f32 	%f54, [%rd37];
	fma.rn.f32 	%f55, %f53, %f54, %f67;
	add.s32 	%r90, %r87, %r47;
	mad.lo.s32 	%r91, %r90, %r48, %r3;
	mul.wide.s32 	%rd38, %r91, 4;
	add.s64 	%rd39, %rd2, %rd38;
	ld.global.f32 	%f56, [%rd39];
	ld.global.f32 	%f57, [%rd37+4];
	fma.rn.f32 	%f67, %f56, %f57, %f55;
	add.s32 	%r109, %r109, 2;
$L__BB16_10:
	and.b32  	%r92, %r49, 1;
	setp.eq.b32 	%p8, %r92, 1;
	not.pred 	%p9, %p8;
	@%p9 bra 	$L__BB16_12;
	add.s32 	%r93, %r109, %r6;
	mad.lo.s32 	%r94, %r93, %r47, %r2;
	mad.lo.s32 	%r95, %r94, %r48, %r3;
	add.s32 	%r96, %r109, %r7;
	mul.wide.s32 	%rd40, %r95, 4;
	add.s64 	%rd41, %rd2, %rd40;
	ld.global.f32 	%f58, [%rd41];
	mul.wide.s32 	%rd42, %r96, 4;
	add.s64 	%rd43, %rd1, %rd42;
	ld.global.f32 	%f59, [%rd43];
	fma.rn.f32 	%f67, %f58, %f59, %f67;
$L__BB16_12:
	ld.param.u64 	%rd47, [_Z51InputBatch_1_Input_7x7_InChannel_672_OutChannel_192PKfS0_Pfiiiiiiiiiiii_param_2];
	cvta.to.global.u64 	%rd44, %rd47;
	add.s32 	%r97, %r5, %r3;
	mul.wide.s32 	%rd45, %r97, 4;
	add.s64 	%rd46, %rd44, %rd45;
	st.global.f32 	[%rd46], %f67;
	ret;

}
	// .globl	_Z51InputBatch_8_Input_7x7_InChannel_672_OutChannel_192PKfS0_Pfiiiiiiiiiiii
.visible .entry _Z51InputBatch_8_Input_7x7_InChannel_672_OutChannel_192PKfS0_Pfiiiiiiiiiiii(
	.param .u64 .ptr .align 1 _Z51InputBatch_8_Input_7x7_InChannel_672_OutChannel_192PKfS0_Pfiiiiiiiiiiii_param_0,
	.param .u64 .ptr .align 1 _Z51InputBatch_8_Input_7x7_InChannel_672_OutChannel_192PKfS0_Pfiiiiiiiiiiii_param_1,
	.param .u64 .ptr .align 1 _Z51InputBatch_8_Input_7x7_InChannel_672_OutChannel_192PKfS0_Pfiiiiiiiiiiii_param_2,
	.param .u32 _Z51InputBatch_8_Input_7x7_InChannel_672_OutChannel_192PKfS0_Pfiiiiiiiiiiii_param_3,
	.param .u32 _Z51InputBatch_8_Input_7x7_InChannel_672_OutChannel_192PKfS0_Pfiiiiiiiiiiii_param_4,
	.param .u32 _Z51InputBatch_8_Input_7x7_InChannel_672_OutChannel_192PKfS0_Pfiiiiiiiiiiii_param_5,
	.param .u32 _Z51InputBatch_8_Input_7x7_InChannel_672_OutChannel_192PKfS0_Pfiiiiiiiiiiii_param_6,
	.param .u32 _Z51InputBatch_8_Input_7x7_InChannel_672_OutChannel_192PKfS0_Pfiiiiiiiiiiii_param_7,
	.param .u32 _Z51InputBatch_8_Input_7x7_InChannel_672_OutChannel_192PKfS0_Pfiiiiiiiiiiii_param_8,
	.param .u32 _Z51InputBatch_8_Input_7x7_InChannel_672_OutChannel_192PKfS0_Pfiiiiiiiiiiii_param_9,
	.param .u32 _Z51InputBatch_8_Input_7x7_InChannel_672_OutChannel_192PKfS0_Pfiiiiiiiiiiii_param_10,
	.param .u32 _Z51InputBatch_8_Input_7x7_InChannel_672_OutChannel_192PKfS0_Pfiiiiiiiiiiii_param_11,
	.param .u32 _Z51InputBatch_8_Input_7x7_InChannel_672_OutChannel_192PKfS0_Pfiiiiiiiiiiii_param_12,
	.param .u32 _Z51InputBatch_8_Input_7x7_InChannel_672_OutChannel_192PKfS0_Pfiiiiiiiiiiii_param_13,
	.param .u32 _Z51InputBatch_8_Input_7x7_InChannel_672_OutChannel_192PKfS0_Pfiiiiiiiiiiii_param_14
)
{


	ret;

}
	// .globl	_Z52InputBatch_1_Input_7x7_InChannel_192_OutChannel_1152PKfS0_Pfiiiiiiiiiiii
.visible .entry _Z52InputBatch_1_Input_7x7_InChannel_192_OutChannel_1152PKfS0_Pfiiiiiiiiiiii(
	.param .u64 .ptr .align 1 _Z52InputBatch_1_Input_7x7_InChannel_192_OutChannel_1152PKfS0_Pfiiiiiiiiiiii_param_0,
	.param .u64 .ptr .align 1 _Z52InputBatch_1_Input_7x7_InChannel_192_OutChannel_1152PKfS0_Pfiiiiiiiiiiii_param_1,
	.param .u64 .ptr .align 1 _Z52InputBatch_1_Input_7x7_InChannel_192_OutChannel_1152PKfS0_Pfiiiiiiiiiiii_param_2,
	.param .u32 _Z52InputBatch_1_Input_7x7_InChannel_192_OutChannel_1152PKfS0_Pfiiiiiiiiiiii_param_3,
	.param .u32 _Z52InputBatch_1_Input_7x7_InChannel_192_OutChannel_1152PKfS0_Pfiiiiiiiiiiii_param_4,
	.param .u32 _Z52InputBatch_1_Input_7x7_InChannel_192_OutChannel_1152PKfS0_Pfiiiiiiiiiiii_param_5,
	.param .u32 _Z52InputBatch_1_Input_7x7_InChannel_192_OutChannel_1152PKfS0_Pfiiiiiiiiiiii_param_6,
	.param .u32 _Z52InputBatch_1_Input_7x7_InChannel_192_OutChannel_1152PKfS0_Pfiiiiiiiiiiii_param_7,
	.param .u32 _Z52InputBatch_1_Input_7x7_InChannel_192_OutChannel_1152PKfS0_Pfiiiiiiiiiiii_param_8,
	.param .u32 _Z52InputBatch_1_Input_7x7_InChannel_192_OutChannel_1152PKfS0_Pfiiiiiiiiiiii_param_9,
	.param .u32 _Z52InputBatch_1_Input_7x7_InChannel_192_OutChannel_1152PKfS0_Pfiiiiiiiiiiii_param_10,
	.param .u32 _Z52InputBatch_1_Input_7x7_InChannel_192_OutChannel_1152PKfS0_Pfiiiiiiiiiiii_param_11,
	.param .u32 _Z52InputBatch_1_Input_7x7_InChannel_192_OutChannel_1152PKfS0_Pfiiiiiiiiiiii_param_12,
	.param .u32 _Z52InputBatch_1_Input_7x7_InChannel_192_OutChannel_1152PKfS0_Pfiiiiiiiiiiii_param_13,
	.param .u32 _Z52InputBatch_1_Input_7x7_InChannel_192_OutChannel_1152PKfS0_Pfiiiiiiiiiiii_param_14
)
{
	.reg .pred 	%p<10>;
	.reg .b32 	%r<111>;
	.reg .b32 	%f<68>;
	.reg .b64 	%rd<48>;

	ld.param.u64 	%rd4, [_Z52InputBatch_1_Input_7x7_InChannel_192_OutChannel_1152PKfS0_Pfiiiiiiiiiiii_param_0];
	ld.param.u64 	%rd5, [_Z52InputBatch_1_Input_7x7_InChannel_192_OutChannel_1152PKfS0_Pfiiiiiiiiiiii_param_1];
	ld.param.u32 	%r46, [_Z52InputBatch_1_Input_7x7_InChannel_192_OutChannel_1152PKfS0_Pfiiiiiiiiiiii_param_4];
	ld.param.u32 	%r47, [_Z52InputBatch_1_Input_7x7_InChannel_192_OutChannel_1152PKfS0_Pfiiiiiiiiiiii_param_5];
	ld.param.u32 	%r48, [_Z52InputBatch_1_Input_7x7_InChannel_192_OutChannel_1152PKfS0_Pfiiiiiiiiiiii_param_6];
	ld.param.u32 	%r49, [_Z52InputBatch_1_Input_7x7_InChannel_192_OutChannel_1152PKfS0_Pfiiiiiiiiiiii_param_8];
	ld.param.u32 	%r50, [_Z52InputBatch_1_Input_7x7_InChannel_192_OutChannel_1152PKfS0_Pfiiiiiiiiiiii_param_12];
	ld.param.u32 	%r51, [_Z52InputBatch_1_Input_7x7_InChannel_192_OutChannel_1152PKfS0_Pfiiiiiiiiiiii_param_13];
	ld.param.u32 	%r52, [_Z52InputBatch_1_Input_7x7_InChannel_192_OutChannel_1152PKfS0_Pfiiiiiiiiiiii_param_14];
	cvta.to.global.u64 	%rd1, %rd5;
	cvta.to.global.u64 	%rd2, %rd4;
	mov.u32 	%r1, %ctaid.x;
	mov.u32 	%r53, %ctaid.y;
	shl.b32 	%r54, %r53, 4;
	mov.u32 	%r55, %tid.z;
	mov.u32 	%r2, %tid.y;
	mov.u32 	%r3, %tid.x;
	add.s32 	%r4, %r54, %r55;
	mad.lo.s32 	%r56, %r50, %r1, %r4;
	mad.lo.s32 	%r57, %r56, %r51, %r2;
	mul.lo.s32 	%r5, %r57, %r52;
	setp.lt.s32 	%p1, %r49, 1;
	mov.f32 	%f67, 0f00000000;
	@%p1 bra 	$L__BB18_12;
	mul.lo.s32 	%r6, %r46, %r1;
	mul.lo.s32 	%r7, %r49, %r4;
	and.b32  	%r8, %r49, 7;
	setp.lt.u32 	%p2, %r49, 8;
	mov.f32 	%f67, 0f00000000;
	mov.b32 	%r109, 0;
	@%p2 bra 	$L__BB18_4;
	and.b32  	%r109, %r49, 2147483640;
	neg.s32 	%r107, %r109;
	mul.lo.s32 	%r59, %r1, %r47;
	mad.lo.s32 	%r60, %r59, %r46, %r2;
	mad.lo.s32 	%r106, %r48, %r60, %r3;
	mul.lo.s32 	%r61, %r48, %r47;
	shl.b32 	%r12, %r61, 3;
	add.s32 	%r62, %r6, 7;
	mad.lo.s32 	%r63, %r47, %r62, %r2;
	mad.lo.s32 	%r105, %r48, %r63, %r3;
	add.s32 	%r64, %r6, 6;
	mad.lo.s32 	%r65, %r47, %r64, %r2;
	mad.lo.s32 	%r104, %r48, %r65, %r3;
	add.s32 	%r66, %r6, 5;
	mad.lo.s32 	%r67, %r47, %r66, %r2;
	mad.lo.s32 	%r103, %r48, %r67, %r3;
	add.s32 	%r68, %r6, 4;
	mad.lo.s32 	%r69, %r47, %r68, %r2;
	mad.lo.s32 	%r102, %r48, %r69, %r3;
	add.s32 	%r70, %r6, 3;
	mad.lo.s32 	%r71, %r47, %r70, %r2;
	mad.lo.s32 	%r101, %r48, %r71, %r3;
	add.s32 	%r72, %r6, 2;
	mad.lo.s32 	%r73, %r47, %r72, %r2;
	mad.lo.s32 	%r100, %r48, %r73, %r3;
	mad.lo.s32 	%r74, %r47, %r6, %r47;
	add.s32 	%r75, %r2, %r74;
	mad.lo.s32 	%r98, %r48, %r75, %r3;
	mov.f32 	%f67, 0f00000000;
	mov.u32 	%r99, %r7;
$L__BB18_3:
	.pragma "nounroll";
	mul.wide.s32 	%rd6, %r99, 4;
	add.s64 	%rd7, %rd1, %rd6;
	mul.wide.s32 	%rd8, %r106, 4;
	add.s64 	%rd9, %rd2, %rd8;
	ld.global.f32 	%f17, [%rd9];
	ld.global.f32 	%f18, [%rd7];
	fma.rn.f32 	%f19, %f17, %f18, %f67;
	mul.wide.s32 	%rd10, %r98, 4;
	add.s64 	%rd11, %rd2, %rd10;
	ld.global.f32 	%f20, [%rd11];
	ld.global.f32 	%f21, [%rd7+4];
	fma.rn.f32 	%f22, %f20, %f21, %f19;
	mul.wide.s32 	%rd12, %r100, 4;
	add.s64 	%rd13, %rd2, %rd12;
	ld.global.f32 	%f23, [%rd13];
	ld.global.f32 	%f24, [%rd7+8];
	fma.rn.f32 	%f25, %f23, %f24, %f22;
	mul.wide.s32 	%rd14, %r101, 4;
	add.s64 	%rd15, %rd2, %rd14;
	ld.global.f32 	%f26, [%rd15];
	ld.global.f32 	%f27, [%rd7+12];
	fma.rn.f32 	%f28, %f26, %f27, %f25;
	mul.wide.s32 	%rd16, %r102, 4;
	add.s64 	%rd17, %rd2, %rd16;
	ld.global.f32 	%f29, [%rd17];
	ld.global.f32 	%f30, [%rd7+16];
	fma.rn.f32 	%f31, %f29, %f30, %f28;
	mul.wide.s32 	%rd18, %r103, 4;
	add.s64 	%rd19, %rd2, %rd18;
	ld.global.f32 	%f32, [%rd19];
	ld.global.f32 	%f33, [%rd7+20];
	fma.rn.f32 	%f34, %f32, %f33, %f31;
	mul.wide.s32 	%rd20, %r104, 4;
	add.s64 	%rd21, %rd2, %rd20;
	ld.global.f32 	%f35, [%rd21];
	ld.global.f32 	%f36, [%rd7+24];
	fma.rn.f32 	%f37, %f35, %f36, %f34;
	mul.wide.s32 	%rd22, %r105, 4;
	add.s64 	%rd23, %rd2, %rd22;
	ld.global.f32 	%f38, [%rd23];
	ld.global.f32 	%f39, [%rd7+28];
	fma.rn.f32 	%f67, %f38, %f39, %f37;
	add.s32 	%r107, %r107, 8;
	add.s32 	%r106, %r106, %r12;
	add.s32 	%r105, %r105, %r12;
	add.s32 	%r104, %r104, %r12;
	add.s32 	%r103, %r103, %r12;
	add.s32 	%r102, %r102, %r12;
	add.s32 	%r101, %r101, %r12;
	add.s32 	%r100, %r100, %r12;
	add.s32 	%r99, %r99, 8;
	add.s32 	%r98, %r98, %r12;
	setp.ne.s32 	%p3, %r107, 0;
	@%p3 bra 	$L__BB18_3;
$L__BB18_4:
	setp.eq.s32 	%p4, %r8, 0;
	@%p4 bra 	$L__BB18_12;
	and.b32  	%r41, %r49, 3;
	setp.lt.u32 	%p5, %r8, 4;
	@%p5 bra 	$L__BB18_7;
	add.s32 	%r76, %r109, %r6;
	mad.lo.s32 	%r77, %r76, %r47, %r2;
	mad.lo.s32 	%r78, %r77, %r48, %r3;
	add.s32 	%r79, %r109, %r7;
	mul.wide.s32 	%rd24, %r78, 4;
	add.s64 	%rd25, %rd2, %rd24;
	ld.global.f32 	%f41, [%rd25];
	mul.wide.s32 	%rd26, %r79, 4;
	add.s64 	%rd27, %rd1, %rd26;
	ld.global.f32 	%f42, [%rd27];
	fma.rn.f32 	%f43, %f41, %f42, %f67;
	add.s32 	%r80, %r77, %r47;
	mad.lo.s32 	%r81, %r80, %r48, %r3;
	mul.wide.s32 	%rd28, %r81, 4;
	add.s64 	%rd29, %rd2, %rd28;
	ld.global.f32 	%f44, [%rd29];
	ld.global.f32 	%f45, [%rd27+4];
	fma.rn.f32 	%f46, %f44, %f45, %f43;
	add.s32 	%r82, %r80, %r47;
	mad.lo.s32 	%r83, %r82, %r48, %r3;
	mul.wide.s32 	%rd30, %r83, 4;
	add.s64 	%rd31, %rd2, %rd30;
	ld.global.f32 	%f47, [%rd31];
	ld.global.f32 	%f48, [%rd27+8];
	fma.rn.f32 	%f49, %f47, %f48, %f46;
	add.s32 	%r84, %r82, %r47;
	mad.lo.s32 	%r85, %r84, %r48, %r3;
	mul.wide.s32 	%rd32, %r85, 4;
	add.s64 	%rd33, %rd2, %rd32;
	ld.global.f32 	%f50, [%rd33];
	ld.global.f32 	%f51, [%rd27+12];
	fma.rn.f32 	%f67, %f50, %f51, %f49;
	add.s32 	%r109, %r109, 4;
$L__BB18_7:
	setp.eq.s32 	%p6, %r41, 0;
	@%p6 bra 	$L__BB18_12;
	setp.eq.s32 	%p7, %r41, 1;
	@%p7 bra 	$L__BB18_10;
	add.s32 	%r86, %r109, %r6;
	mad.lo.s32 	%r87, %r86, %r47, %r2;
	mad.lo.s32 	%r88, %r87, %r48, %r3;
	add.s32 	%r89, %r109, %r7;
	mul.wide.s32 	%rd34, %r88, 4;
	add.s64 	%rd35, %rd2, %rd34;
	ld.global.f32 	%f53, [%rd35];
	mul.wide.s32 	%rd36, %r89, 4;
	add.s64 	%rd37, %rd1, %rd36;
	ld.global.f32 	%f54, [%rd37];
	fma.rn.f32 	%f55, %f53, %f54, %f67;
	add.s32 	%r90, %r87, %r47;
	mad.lo.s32 	%r91, %r90, %r48, %r3;
	mul.wide.s32 	%rd38, %r91, 4;
	add.s64 	%rd39, %rd2, %rd38;
	ld.global.f32 	%f56, [%rd39];
	ld.global.f32 	%f57, [%rd37+4];
	fma.rn.f32 	%f67, %f56, %f57, %f55;
	add.s32 	%r109, %r109, 2;
$L__BB18_10:
	and.b32  	%r92, %r49, 1;
	setp.eq.b32 	%p8, %r92, 1;
	not.pred 	%p9, %p8;
	@%p9 bra 	$L__BB18_12;
	add.s32 	%r93, %r109, %r6;
	mad.lo.s32 	%r94, %r93, %r47, %r2;
	mad.lo.s32 	%r95, %r94, %r48, %r3;
	add.s32 	%r96, %r109, %r7;
	mul.wide.s32 	%rd40, %r95, 4;
	add.s64 	%rd41, %rd2, %rd40;
	ld.global.f32 	%f58, [%rd41];
	mul.wide.s32 	%rd42, %r96, 4;
	add.s64 	%rd43, %rd1, %rd42;
	ld.global.f32 	%f59, [%rd43];
	fma.rn.f32 	%f67, %f58, %f59, %f67;
$L__BB18_12:
	ld.param.u64 	%rd47, [_Z52InputBatch_1_Input_7x7_InChannel_192_OutChannel_1152PKfS0_Pfiiiiiiiiiiii_param_2];
	cvta.to.global.u64 	%rd44, %rd47;
	add.s32 	%r97, %r5, %r3;
	mul.wide.s32 	%rd45, %r97, 4;
	add.s64 	%rd46, %rd44, %rd45;
	st.global.f32 	[%rd46], %f67;
	ret;

}
	// .globl	_Z52InputBatch_8_Input_7x7_InChannel_192_OutChannel_1152PKfS0_Pfiiiiiiiiiiii
.visible .entry _Z52InputBatch_8_Input_7x7_InChannel_192_OutChannel_1152PKfS0_Pfiiiiiiiiiiii(
	.param .u64 .ptr .align 1 _Z52InputBatch_8_Input_7x7_InChannel_192_OutChannel_1152PKfS0_Pfiiiiiiiiiiii_param_0,
	.param .u64 .ptr .align 1 _Z52InputBatch_8_Input_7x7_InChannel_192_OutChannel_1152PKfS0_Pfiiiiiiiiiiii_param_1,
	.param .u64 .ptr .align 1 _Z52InputBatch_8_Input_7x7_InChannel_192_OutChannel_1152PKfS0_Pfiiiiiiiiiiii_param_2,
	.param .u32 _Z52InputBatch_8_Input_7x7_InChannel_192_OutChannel_1152PKfS0_Pfiiiiiiiiiiii_param_3,
	.param .u32 _Z52InputBatch_8_Input_7x7_InChannel_192_OutChannel_1152PKfS0_Pfiiiiiiiiiiii_param_4,
	.param .u32 _Z52InputBatch_8_Input_7x7_InChannel_192_OutChannel_1152PKfS0_Pfiiiiiiiiiiii_param_5,
	.param .u32 _Z52InputBatch_8_Input_7x7_InChannel_192_OutChannel_1152PKfS0_Pfiiiiiiiiiiii_param_6,
	.param .u32 _Z52InputBatch_8_Input_7x7_InChannel_192_OutChannel_1152PKfS0_Pfiiiiiiiiiiii_param_7,
	.param .u32 _Z52InputBatch_8_Input_7x7_InChannel_192_OutChannel_1152PKfS0_Pfiiiiiiiiiiii_param_8,
	.param .u32 _Z52InputBatch_8_Input_7x7_InChannel_192_OutChannel_1152PKfS0_Pfiiiiiiiiiiii_param_9,
	.param .u32 _Z52InputBatch_8_Input_7x7_InChannel_192_OutChannel_1152PKfS0_Pfiiiiiiiiiiii_param_10,
	.param .u32 _Z52InputBatch_8_Input_7x7_InChannel_192_OutChannel_1152PKfS0_Pfiiiiiiiiiiii_param_11,
	.param .u32 _Z52InputBatch_8_Input_7x7_InChannel_192_OutChannel_1152PKfS0_Pfiiiiiiiiiiii_param_12,
	.param .u32 _Z52InputBatch_8_Input_7x7_InChannel_192_OutChannel_1152PKfS0_Pfiiiiiiiiiiii_param_13,
	.param .u32 _Z52InputBatch_8_Input_7x7_InChannel_192_OutChannel_1152PKfS0_Pfiiiiiiiiiiii_param_14
)
{


	ret;

}
	// .globl	_Z52InputBatch_1_Input_7x7_InChannel_1152_OutChannel_192PKfS0_Pfiiiiiiiiiiii
.visible .entry _Z52InputBatch_1_Input_7x7_InChannel_1152_OutChannel_192PKfS0_Pfiiiiiiiiiiii(
	.param .u64 .ptr .align 1 _Z52InputBatch_1_Input_7x7_InChannel_1152_OutChannel_192PKfS0_Pfiiiiiiiiiiii_param_0,
	.param .u64 .ptr .align 1 _Z52InputBatch_1_Input_7x7_InChannel_1152_OutChannel_192PKfS0_Pfiiiiiiiiiiii_param_1,
	.param .u64 .ptr .align 1 _Z52InputBatch_1_Input_7x7_InChannel_1152_OutChannel_192PKfS0_Pfiiiiiiiiiiii_param_2,
	.param .u32 _Z52InputBatch_1_Input_7x7_InChannel_1152_OutChannel_192PKfS0_Pfiiiiiiiiiiii_param_3,
	.param .u32 _Z52InputBatch_1_Input_7x7_InChannel_1152_OutChannel_192PKfS0_Pfiiiiiiiiiiii_param_4,
	.param .u32 _Z52InputBatch_1_Input_7x7_InChannel_1152_OutChannel_192PKfS0_Pfiiiiiiiiiiii_param_5,
	.param .u32 _Z52InputBatch_1_Input_7x7_InChannel_1152_OutChannel_192PKfS0_Pfiiiiiiiiiiii_param_6,
	.param .u32 _Z52InputBatch_1_Input_7x7_InChannel_1152_OutChannel_192PKfS0_Pfiiiiiiiiiiii_param_7,
	.param .u32 _Z52InputBatch_1_Input_7x7_InChannel_1152_OutChannel_192PKfS0_Pfiiiiiiiiiiii_param_8,
	.param .u32 _Z52InputBatch_1_Input_7x7_InChannel_1152_OutChannel_192PKfS0_Pfiiiiiiiiiiii_param_9,
	.param .u32 _Z52InputBatch_1_Input_7x7_InChannel_1152_OutChannel_192PKfS0_Pfiiiiiiiiiiii_param_10,
	.param .u32 _Z52InputBatch_1_Input_7x7_InChannel_1152_OutChannel_192PKfS0_Pfiiiiiiiiiiii_param_11,
	.param .u32 _Z52InputBatch_1_Input_7x7_InChannel_1152_OutChannel_192PKfS0_Pfiiiiiiiiiiii_param_12,
	.param .u32 _Z52InputBatch_1_Input_7x7_InChannel_1152_OutChannel_192PKfS0_Pfiiiiiiiiiiii_param_13,
	.param .u32 _Z52InputBatch_1_Input_7x7_InChannel_1152_OutChannel_192PKfS0_Pfiiiiiiiiiiii_param_14
)
{
	.reg .pred 	%p<10>;
	.reg .b32 	%r<111>;
	.reg .b32 	%f<68>;
	.reg .b64 	%rd<48>;

	ld.param.u64 	%rd4, [_Z52InputBatch_1_Input_7x7_InChannel_1152_OutChannel_192PKfS0_Pfiiiiiiiiiiii_param_0];
	ld.param.u64 	%rd5, [_Z52InputBatch_1_Input_7x7_InChannel_1152_OutChannel_192PKfS0_Pfiiiiiiiiiiii_param_1];
	ld.param.u32 	%r46, [_Z52InputBatch_1_Input_7x7_InChannel_1152_OutChannel_192PKfS0_Pfiiiiiiiiiiii_param_4];
	ld.param.u32 	%r47, [_Z52InputBatch_1_Input_7x7_InChannel_1152_OutChannel_192PKfS0_Pfiiiiiiiiiiii_param_5];
	ld.param.u32 	%r48, [_Z52InputBatch_1_Input_7x7_InChannel_1152_OutChannel_192PKfS0_Pfiiiiiiiiiiii_param_6];
	ld.param.u32 	%r49, [_Z52InputBatch_1_Input_7x7_InChannel_1152_OutChannel_192PKfS0_Pfiiiiiiiiiiii_param_8];
	ld.param.u32 	%r50, [_Z52InputBatch_1_Input_7x7_InChannel_1152_OutChannel_192PKfS0_Pfiiiiiiiiiiii_param_12];
	ld.param.u32 	%r51, [_Z52InputBatch_1_Input_7x7_InChannel_1152_OutChannel_192PKfS0_Pfiiiiiiiiiiii_param_13];
	ld.param.u32 	%r52, [_Z52InputBatch_1_Input_7x7_InChannel_1152_OutChannel_192PKfS0_Pfiiiiiiiiiiii_param_14];
	cvta.to.global.u64 	%rd1, %rd5;
	cvta.to.global.u64 	%rd2, %rd4;
	mov.u32 	%r1, %ctaid.x;
	mov.u32 	%r53, %ctaid.y;
	shl.b32 	%r54, %r53, 4;
	mov.u32 	%r55, %tid.z;
	mov.u32 	%r2, %tid.y;
	mov.u32 	%r3, %tid.x;
	add.s32 	%r4, %r54, %r55;
	mad.lo.s32 	%r56, %r50, %r1, %r4;
	mad.lo.s32 	%r57, %r56, %r51, %r2;
	mul.lo.s32 	%r5, %r57, %r52;
	setp.lt.s32 	%p1, %r49, 1;
	mov.f32 	%f67, 0f00000000;
	@%p1 bra 	$L__BB20_12;
	mul.lo.s32 	%r6, %r46, %r1;
	mul.lo.s32 	%r7, %r49, %r4;
	and.b32  	%r8, %r49, 7;
	setp.lt.u32 	%p2, %r49, 8;
	mov.f32 	%f67, 0f00000000;
	mov.b32 	%r109, 0;
	@%p2 bra 	$L__BB20_4;
	and.b32  	%r109, %r49, 2147483640;
	neg.s32 	%r107, %r109;
	mul.lo.s32 	%r59, %r1, %r47;
	mad.lo.s32 	%r60, %r59, %r46, %r2;
	mad.lo.s32 	%r106, %r48, %r60, %r3;
	mul.lo.s32 	%r61, %r48, %r47;
	shl.b32 	%r12, %r61, 3;
	add.s32 	%r62, %r6, 7;
	mad.lo.s32 	%r63, %r47, %r62, %r2;
	mad.lo.s32 	%r105, %r48, %r63, %r3;
	add.s32 	%r64, %r6, 6;
	mad.lo.s32 	%r65, %r47, %r64, %r2;
	mad.lo.s32 	%r104, %r48, %r65, %r3;
	add.s32 	%r66, %r6, 5;
	mad.lo.s32 	%r67, %r47, %r66, %r2;
	mad.lo.s32 	%r103, %r48, %r67, %r3;
	add.s32 	%r68, %r6, 4;
	mad.lo.s32 	%r69, %r47, %r68, %r2;
	mad.lo.s32 	%r102, %r48, %r69, %r3;
	add.s32 	%r70, %r6, 3;
	mad.lo.s32 	%r71, %r47, %r70, %r2;
	mad.lo.s32 	%r101, %r48, %r71, %r3;
	add.s32 	%r72, %r6, 2;
	mad.lo.s32 	%r73, %r47, %r72, %r2;
	mad.lo.s32 	%r100, %r48, %r73, %r3;
	mad.lo.s32 	%r74, %r47, %r6, %r47;
	add.s32 	%r75, %r2, %r74;
	mad.lo.s32 	%r98, %r48, %r75, %r3;
	mov.f32 	%f67, 0f00000000;
	mov.u32 	%r99, %r7;
$L__BB20_3:
	.pragma "nounroll";
	mul.wide.s32 	%rd6, %r99, 4;
	add.s64 	%rd7, %rd1, %rd6;
	mul.wide.s32 	%rd8, %r106, 4;
	add.s64 	%rd9, %rd2, %rd8;
	ld.global.f32 	%f17, [%rd9];
	ld.global.f32 	%f18, [%rd7];
	fma.rn.f32 	%f19, %f17, %f18, %f67;
	mul.wide.s32 	%rd10, %r98, 4;
	add.s64 	%rd11, %rd2, %rd10;
	ld.global.f32 	%f20, [%rd11];
	ld.global.f32 	%f21, [%rd7+4];
	fma.rn.f32 	%f22, %f20, %f21, %f19;
	mul.wide.s32 	%rd12, %r100, 4;
	add.s64 	%rd13, %rd2, %rd12;
	ld.global.f32 	%f23, [%rd13];
	ld.global.f32 	%f24, [%rd7+8];
	fma.rn.f32 	%f25, %f23, %f24, %f22;
	mul.wide.s32 	%rd14, %r101, 4;
	add.s64 	%rd15, %rd2, %rd14;
	ld.global.f32 	%f26, [%rd15];
	ld.global.f32 	%f27, [%rd7+12];
	fma.rn.f32 	%f28, %f26, %f27, %f25;
	mul.wide.s32 	%rd16, %r102, 4;
	add.s64 	%rd17, %rd2, %rd16;
	ld.global.f32 	%f29, [%rd17];
	ld.global.f32 	%f30, [%rd7+16];
	fma.rn.f32 	%f31, %f29, %f30, %f28;
	mul.wide.s32 	%rd18, %r103, 4;
	add.s64 	%rd19, %rd2, %rd18;
	ld.global.f32 	%f32, [%rd19];
	ld.global.f32 	%f33, [%rd7+20];
	fma.rn.f32 	%f34, %f32, %f33, %f31;
	mul.wide.s32 	%rd20, %r104, 4;
	add.s64 	%rd21, %rd2, %rd20;
	ld.global.f32 	%f35, [%rd21];
	ld.global.f32 	%f36, [%rd7+24];
	fma.rn.f32 	%f37, %f35, %f36, %f34;
	mul.wide.s32 	%rd22, %r105, 4;
	add.s64 	%rd23, %rd2, %rd22;
	ld.global.f32 	%f38, [%rd23];
	ld.global.f32 	%f39, [%rd7+28];
	fma.rn.f32 	%f67, %f38, %f39, %f37;
	add.s32 	%r107, %r107, 8;
	add.s32 	%r106, %r106, %r12;
	add.s32 	%r105, %r105, %r12;
	add.s32 	%r104, %r104, %r12;
	add.s32 	%r103, %r103, %r12;
	add.s32 	%r102, %r102, %r12;
	add.s32 	%r101, %r101, %r12;
	add.s32 	%r100, %r100, %r12;
	add.s32 	%r99, %r99, 8;
	add.s32 	%r98, %r98, %r12;
	setp.ne.s32 	%p3, %r107, 0;
	@%p3 bra 	$L__BB20_3;
$L__BB20_4:
	setp.eq.s32 	%p4, %r8, 0;
	@%p4 bra 	$L__BB20_12;
	and.b32  	%r41, %r49, 3;
	setp.lt.u32 	%p5, %r8, 4;
	@%p5 bra 	$L__BB20_7;
	add.s32 	%r76, %r109, %r6;
	mad.lo.s32 	%r77, %r76, %r47, %r2;
	mad.lo.s32 	%r78, %r77, %r48, %r3;
	add.s32 	%r79, %r109, %r7;
	mul.wide.s32 	%rd24, %r78, 4;
	add.s64 	%rd25, %rd2, %rd24;
	ld.global.f32 	%f41, [%rd25];
	mul.wide.s32 	%rd26, %r79, 4;
	add.s64 	%rd27, %rd1, %rd26;
	ld.global.f32 	%f42, [%rd27];
	fma.rn.f32 	%f43, %f41, %f42, %f67;
	add.s32 	%r80, %r77, %r47;
	mad.lo.s32 	%r81, %r80, %r48, %r3;
	mul.wide.s32 	%rd28, %r81, 4;
	add.s64 	%rd29, %rd2, %rd28;
	ld.global.f32 	%f44, [%rd29];
	ld.global.f32 	%f45, [%rd27+4];
	fma.rn.f32 	%f46, %f44, %f45, %f43;
	add.s32 	%r82, %r80, %r47;
	mad.lo.s32 	%r83, %r82, %r48, %r3;
	mul.wide.s32 	%rd30, %r83, 4;
	add.s64 	%rd31, %rd2, %rd30;
	ld.global.f32 	%f47, [%rd31];
	ld.global.f32 	%f48, [%rd27+8];
	fma.rn.f32 	%f49, %f47, %f48, %f46;
	add.s32 	%r84, %r82, %r47;
	mad.lo.s32 	%r85, %r84, %r48, %r3;
	mul.wide.s32 	%rd32, %r85, 4;
	add.s64 	%rd33, %rd2, %rd32;
	ld.global.f32 	%f50, [%rd33];
	ld.global.f32 	%f51, [%rd27+12];
	fma.rn.f32 	%f67, %f50, %f51, %f49;
	add.s32 	%r109, %r109, 4;
$L__BB20_7:
	setp.eq.s32 	%p6, %r41, 0;
	@%p6 bra 	$L__BB20_12;
	setp.eq.s32 	%p7, %r41, 1;
	@%p7 bra 	$L__BB20_10;
	add.s32 	%r86, %r109, %r6;
	mad.lo.s32 	%r87, %r86, %r47, %r2;
	mad.lo.s32 	%r88, %r87, %r48, %r3;
	add.s32 	%r89, %r109, %r7;
	mul.wide.s32 	%rd34, %r88, 4;
	add.s64 	%rd35, %rd2, %rd34;
	ld.global.f32 	%f53, [%rd35];
	mul.wide.s32 	%rd36, %r89, 4;
	add.s64 	%rd37, %rd1, %rd36;
	ld.global.f32 	%f54, [%rd37];
	fma.rn.f32 	%f55, %f53, %f54, %f67;
	add.s32 	%r90, %r87, %r47;
	mad.lo.s32 	%r91, %r90, %r48, %r3;
	mul.wide.s32 	%rd38, %r91, 4;
	add.s64 	%rd39, %rd2, %rd38;
	ld.global.f32 	%f56, [%rd39];
	ld.global.f32 	%f57, [%rd37+4];
	fma.rn.f32 	%f67, %f56, %f57, %f55;
	add.s32 	%r109, %r109, 2;
$L__BB20_10:
	and.b32  	%r92, %r49, 1;
	setp.eq.b32 	%p8, %r92, 1;
	not.pred 	%p9, %p8;
	@%p9 bra 	$L__BB20_12;
	add.s32 	%r93, %r109, %r6;
	mad.lo.s32 	%r94, %r93, %r47, %r2;
	mad.lo.s32 	%r95, %r94, %r48, %r3;
	add.s32 	%r96, %r109, %r7;
	mul.wide.s32 	%rd40, %r95, 4;
	add.s64 	%rd41, %rd2, %rd40;
	ld.global.f32 	%f58, [%rd41];
	mul.wide.s32 	%rd42, %r96, 4;
	add.s64 	%rd43, %rd1, %rd42;
	ld.global.f32 	%f59, [%rd43];
	fma.rn.f32 	%f67, %f58, %f59, %f67;
$L__BB20_12:
	ld.param.u64 	%rd47, [_Z52InputBatch_1_Input_7x7_InChannel_1152_OutChannel_192PKfS0_Pfiiiiiiiiiiii_param_2];
	cvta.to.global.u64 	%rd44, %rd47;
	add.s32 	%r97, %r5, %r3;
	mul.wide.s32 	%rd45, %r97, 4;
	add.s64 	%rd46, %rd44, %rd45;
	st.global.f32 	[%rd46], %f67;
	ret;

}
	// .globl	_Z52InputBatch_1_Input_7x7_InChannel_1152_OutChannel_320PKfS0_Pfiiiiiiiiiiii
.visible .entry _Z52InputBatch_1_Input_7x7_InChannel_1152_OutChannel_320PKfS0_Pfiiiiiiiiiiii(
	.param .u64 .ptr .align 1 _Z52InputBatch_1_Input_7x7_InChannel_1152_OutChannel_320PKfS0_Pfiiiiiiiiiiii_param_0,
	.param .u64 .ptr .align 1 _Z52InputBatch_1_Input_7x7_InChannel_1152_OutChannel_320PKfS0_Pfiiiiiiiiiiii_param_1,
	.param .u64 .ptr .align 1 _Z52InputBatch_1_Input_7x7_InChannel_1152_OutChannel_320PKfS0_Pfiiiiiiiiiiii_param_2,
	.param .u32 _Z52InputBatch_1_Input_7x7_InChannel_1152_OutChannel_320PKfS0_Pfiiiiiiiiiiii_param_3,
	.param .u32 _Z52InputBatch_1_Input_7x7_InChannel_1152_OutChannel_320PKfS0_Pfiiiiiiiiiiii_param_4,
	.param .u32 _Z52InputBatch_1_Input_7x7_InChannel_1152_OutChannel_320PKfS0_Pfiiiiiiiiiiii_param_5,
	.param .u32 _Z52InputBatch_1_Input_7x7_InChannel_1152_OutChannel_320PKfS0_Pfiiiiiiiiiiii_param_6,
	.param .u32 _Z52InputBatch_1_Input_7x7_InChannel_1152_OutChannel_320PKfS0_Pfiiiiiiiiiiii_param_7,
	.param .u32 _Z52InputBatch_1_Input_7x7_InChannel_1152_OutChannel_320PKfS0_Pfiiiiiiiiiiii_param_8,
	.param .u32 _Z52InputBatch_1_Input_7x7_InChannel_1152_OutChannel_320PKfS0_Pfiiiiiiiiiiii_param_9,
	.param .u32 _Z52InputBatch_1_Input_7x7_InChannel_1152_OutChannel_320PKfS0_Pfiiiiiiiiiiii_param_10,
	.param .u32 _Z52InputBatch_1_Input_7x7_InChannel_1152_OutChannel_320PKfS0_Pfiiiiiiiiiiii_param_11,
	.param .u32 _Z52InputBatch_1_Input_7x7_InChannel_1152_OutChannel_320PKfS0_Pfiiiiiiiiiiii_param_12,
	.param .u32 _Z52InputBatch_1_Input_7x7_InChannel_1152_OutChannel_320PKfS0_Pfiiiiiiiiiiii_param_13,
	.param .u32 _Z52InputBatch_1_Input_7x7_InChannel_1152_OutChannel_320PKfS0_Pfiiiiiiiiiiii_param_14
)
{
	.reg .pred 	%p<10>;
	.reg .b32 	%r<111>;
	.reg .b32 	%f<68>;
	.reg .b64 	%rd<48>;

	ld.param.u64 	%rd4, [_Z52InputBatch_1_Input_7x7_InChannel_1152_OutChannel_320PKfS0_Pfiiiiiiiiiiii_param_0];
	ld.param.u64 	%rd5, [_Z52InputBatch_1_Input_7x7_InChannel_1152_OutChannel_320PKfS0_Pfiiiiiiiiiiii_param_1];
	ld.param.u32 	%r46, [_Z52InputBatch_1_Input_7x7_InChannel_1152_OutChannel_320PKfS0_Pfiiiiiiiiiiii_param_4];
	ld.param.u32 	%r47, [_Z52InputBatch_1_Input_7x7_InChannel_1152_OutChannel_320PKfS0_Pfiiiiiiiiiiii_param_5];
	ld.param.u32 	%r48, [_Z52InputBatch_1_Input_7x7_InChannel_1152_OutChannel_320PKfS0_Pfiiiiiiiiiiii_param_6];
	ld.param.u32 	%r49, [_Z52InputBatch_1_Input_7x7_InChannel_1152_OutChannel_320PKfS0_Pfiiiiiiiiiiii_param_8];
	ld.param.u32 	%r50, [_Z52InputBatch_1_Input_7x7_InChannel_1152_OutChannel_320PKfS0_Pfiiiiiiiiiiii_param_12];
	ld.param.u32 	%r51, [_Z52InputBatch_1_Input_7x7_InChannel_1152_OutChannel_320PKfS0_Pfiiiiiiiiiiii_param_13];
	ld.param.u32 	%r52, [_Z52InputBatch_1_Input_7x7_InChannel_1152_OutChannel_320PKfS0_Pfiiiiiiiiiiii_param_14];
	cvta.to.global.u64 	%rd1, %rd5;
	cvta.to.global.u64 	%rd2, %rd4;
	mov.u32 	%r1, %ctaid.x;
	mov.u32 	%r53, %ctaid.y;
	shl.b32 	%r54, %r53, 4;
	mov.u32 	%r55, %tid.z;
	mov.u32 	%r2, %tid.y;
	mov.u32 	%r3, %tid.x;
	add.s32 	%r4, %r54, %r55;
	mad.lo.s32 	%r56, %r50, %r1, %r4;
	mad.lo.s32 	%r57, %r56, %r51, %r2;
	mul.lo.s32 	%r5, %r57, %r52;
	setp.lt.s32 	%p1, %r49, 1;
	mov.f32 	%f67, 0f00000000;
	@%p1 bra 	$L__BB21_12;
	mul.lo.s32 	%r6, %r46, %r1;
	mul.lo.s32 	%r7, %r49, %r4;
	and.b32  	%r8, %r49, 7;
	setp.lt.u32 	%p2, %r49, 8;
	mov.f32 	%f67, 0f00000000;
	mov.b32 	%r109, 0;
	@%p2 bra 	$L__BB21_4;
	and.b32  	%r109, %r49, 2147483640;
	neg.s32 	%r107, %r109;
	mul.lo.s32 	%r59, %r1, %r47;
	mad.lo.s32 	%r60, %r59, %r46, %r2;
	mad.lo.s32 	%r106, %r48, %r60, %r3;
	mul.lo.s32 	%r61, %r48, %r47;
	shl.b32 	%r12, %r61, 3;
	add.s32 	%r62, %r6, 7;
	mad.lo.s32 	%r63, %r47, %r62, %r2;
	mad.lo.s32 	%r105, %r48, %r63, %r3;
	add.s32 	%r64, %r6, 6;
	mad.lo.s32 	%r65, %r47, %r64, %r2;
	mad.lo.s32 	%r104, %r48, %r65, %r3;
	add.s32 	%r66, %r6, 5;
	mad.lo.s32 	%r67, %r47, %r66, %r2;
	mad.lo.s32 	%r103, %r48, %r67, %r3;
	add.s32 	%r68, %r6, 4;
	mad.lo.s32 	%r69, %r47, %r68, %r2;
	mad.lo.s32 	%r102, %r48, %r69, %r3;
	add.s32 	%r70, %r6, 3;
	mad.lo.s32 	%r71, %r47, %r70, %r2;
	mad.lo.s32 	%r101, %r48, %r71, %r3;
	add.s32 	%r72, %r6, 2;
	mad.lo.s32 	%r73, %r47, %r72, %r2;
	mad.lo.s32 	%r100, %r48, %r73, %r3;
	mad.lo.s32 	%r74, %r47, %r6, %r47;
	add.s32 	%r75, %r2, %r74;
	mad.lo.s32 	%r98, %r48, %r75, %r3;
	mov.f32 	%f67, 0f00000000;
	mov.u32 	%r99, %r7;
$L__BB21_3:
	.pragma "nounroll";
	mul.wide.s32 	%rd6, %r99, 4;
	add.s64 	%rd7, %rd1, %rd6;
	mul.wide.s32 	%rd8, %r106, 4;
	add.s64 	%rd9, %rd2, %rd8;
	ld.global.f32 	%f17, [%rd9];
	ld.global.f32 	%f18, [%rd7];
	fma.rn.f32 	%f19, %f17, %f18, %f67;
	mul.wide.s32 	%rd10, %r98, 4;
	add.s64 	%rd11, %rd2, %rd10;
	ld.global.f32 	%f20, [%rd11];
	ld.global.f32 	%f21, [%rd7+4];
	fma.rn.f32 	%f22, %f20, %f21, %f19;
	mul.wide.s32 	%rd12, %r100, 4;
	add.s64 	%rd13, %rd2, %rd12;
	ld.global.f32 	%f23, [%rd13];
	ld.global.f32 	%f24, [%rd7+8];
	fma.rn.f32 	%f25, %f23, %f24, %f22;
	mul.wide.s32 	%rd14, %r101, 4;
	add.s64 	%rd15, %rd2, %rd14;
	ld.global.f32 	%f26, [%rd15];
	ld.global.f32 	%f27, [%rd7+12];
	fma.rn.f32 	%f28, %f26, %f27, %f25;
	mul.wide.s32 	%rd16, %r102, 4;
	add.s64 	%rd17, %rd2, %rd16;
	ld.global.f32 	%f29, [%rd17];
	ld.global.f32 	%f30, [%rd7+16];
	fma.rn.f32 	%f31, %f29, %f30, %f28;
	mul.wide.s32 	%rd18, %r103, 4;
	add.s64 	%rd19, %rd2, %rd18;
	ld.global.f32 	%f32, [%rd19];
	ld.global.f32 	%f33, [%rd7+20];
	fma.rn.f32 	%f34, %f32, %f33, %f31;
	mul.wide.s32 	%rd20, %r104, 4;
	add.s64 	%rd21, %rd2, %rd20;
	ld.global.f32 	%f35, [%rd21];
	ld.global.f32 	%f36, [%rd7+24];
	fma.rn.f32 	%f37, %f35, %f36, %f34;
	mul.wide.s32 	%rd22, %r105, 4;
	add.s64 	%rd23, %rd2, %rd22;
	ld.global.f32 	%f38, [%rd23];
	ld.global.f32 	%f39, [%rd7+28];
	fma.rn.f32 	%f67, %f38, %f39, %f37;
	add.s32 	%r107, %r107, 8;
	add.s32 	%r106, %r106, %r12;
	add.s32 	%r105, %r105, %r12;
	add.s32 	%r104, %r104, %r12;
	add.s32 	%r103, %r103, %r12;
	add.s32 	%r102, %r102, %r12;
	add.s32 	%r101, %r101, %r12;
	add.s32 	%r100, %r100, %r12;
	add.s32 	%r99, %r99, 8;
	add.s32 	%r98, %r98, %r12;
	setp.ne.s32 	%p3, %r107, 0;
	@%p3 bra 	$L__BB21_3;
$L__BB21_4:
	setp.eq.s32 	%p4, %r8, 0;
	@%p4 bra 	$L__BB21_12;
	and.b32  	%r41, %r49, 3;
	setp.lt.u32 	%p5, %r8, 4;
	@%p5 bra 	$L__BB21_7;
	add.s32 	%r76, %r109, %r6;
	mad.lo.s32 	%r77, %r76, %r47, %r2;
	mad.lo.s32 	%r78, %r77, %r48, %r3;
	add.s32 	%r79, %r109, %r7;
	mul.wide.s32 	%rd24, %r78, 4;
	add.s64 	%rd25, %rd2, %rd24;
	ld.global.f32 	%f41, [%rd25];
	mul.wide.s32 	%rd26, %r79, 4;
	add.s64 	%rd27, %rd1, %rd26;
	ld.global.f32 	%f42, [%rd27];
	fma.rn.f32 	%f43, %f41, %f42, %f67;
	add.s32 	%r80, %r77, %r47;
	mad.lo.s32 	%r81, %r80, %r48, %r3;
	mul.wide.s32 	%rd28, %r81, 4;
	add.s64 	%rd29, %rd2, %rd28;
	ld.global.f32 	%f44, [%rd29];
	ld.global.f32 	%f45, [%rd27+4];
	fma.rn.f32 	%f46, %f44, %f45, %f43;
	add.s32 	%r82, %r80, %r47;
	mad.lo.s32 	%r83, %r82, %r48, %r3;
	mul.wide.s32 	%rd30, %r83, 4;
	add.s64 	%rd31, %rd2, %rd30;
	ld.global.f32 	%f47, [%rd31];
	ld.global.f32 	%f48, [%rd27+8];
	fma.rn.f32 	%f49, %f47, %f48, %f46;
	add.s32 	%r84, %r82, %r47;
	mad.lo.s32 	%r85, %r84, %r48, %r3;
	mul.wide.s32 	%rd32, %r85, 4;
	add.s64 	%rd33, %rd2, %rd32;
	ld.global.f32 	%f50, [%rd33];
	ld.global.f32 	%f51, [%rd27+12];
	fma.rn.f32 	%f67, %f50, %f51, %f49;
	add.s32 	%r109, %r109, 4;
$L__BB21_7:
	setp.eq.s32 	%p6, %r41, 0;
	@%p6 bra 	$L__BB21_12;
	setp.eq.s32 	%p7, %r41, 1;
	@%p7 bra 	$L__BB21_10;
	add.s32 	%r86, %r109, %r6;
	mad.lo.s32 	%r87, %r86, %r47, %r2;
	mad.lo.s32 	%r88, %r87, %r48, %r3;
	add.s32 	%r89, %r109, %r7;
	mul.wide.s32 	%rd34, %r88, 4;
	add.s64 	%rd35, %rd2, %rd34;
	ld.global.f32 	%f53, [%rd35];
	mul.wide.s32 	%rd36, %r89, 4;
	add.s64 	%rd37, %rd1, %rd36;
	ld.global.f32 	%f54, [%rd37];
	fma.rn.f32 	%f55, %f53, %f54, %f67;
	add.s32 	%r90, %r87, %r47;
	mad.lo.s32 	%r91, %r90, %r48, %r3;
	mul.wide.s32 	%rd38, %r91, 4;
	add.s64 	%rd39, %rd2, %rd38;
	ld.global.f32 	%f56, [%rd39];
	ld.global.f32 	%f57, [%rd37+4];
	fma.rn.f32 	%f67, %f56, %f57, %f55;
	add.s32 	%r109, %r109, 2;
$L__BB21_10:
	and.b32  	%r92, %r49, 1;
	setp.eq.b32 	%p8, %r92, 1;
	not.pred 	%p9, %p8;
	@%p9 bra 	$L__BB21_12;
	add.s32 	%r93, %r109, %r6;
	mad.lo.s32 	%r94, %r93, %r47, %r2;
	mad.lo.s32 	%r95, %r94, %r48, %r3;
	add.s32 	%r96, %r109, %r7;
	mul.wide.s32 	%rd40, %r95, 4;
	add.s64 	%rd41, %rd2, %rd40;
	ld.global.f32 	%f58, [%rd41];
	mul.wide.s32 	%rd42, %r96, 4;
	add.s64 	%rd43, %rd1, %rd42;
	ld.global.f32 	%f59, [%rd43];
	fma.rn.f32 	%f67, %f58, %f59, %f67;
$L__BB21_12:
	ld.param.u64 	%rd47, [_Z52InputBatch_1_Input_7x7_InChannel_1152_OutChannel_320PKfS0_Pfiiiiiiiiiiii_param_2];
	cvta.to.global.u64 	%rd44, %rd47;
	add.s32 	%r97, %r5, %r3;
	mul.wide.s32 	%rd45, %r97, 4;
	add.s64 	%rd46, %rd44, %rd45;
	st.global.f32 	[%rd46], %f67;
	ret;

}


// ===== COMPILED SASS (sm_100) =====

	.target	sm_100

	.elftype	@"ET_EXEC"


//--------------------- .note.nv.tkinfo           --------------------------
	.section	.note.nv.tkinfo,"",@"SHT_NOTE"
	.sectionflags	@"SHF_NOTE_NV_TKINFO"
	.tkinfo
        /*0018*/ 	.word	0x00000002
        /*0030*/ 	.string	""
        /*0030*/ 	.string	"ptxas"
        /*0030*/ 	.string	"Cuda compilation tools, release 13.0, V13.0.88"
        /*0030*/ 	.string	"Build cuda_13.0.r13.0/compiler.36424714_0"
        /*0030*/ 	.string	"-arch sm_100 -m 64 "



//--------------------- .note.nv.cuinfo           --------------------------
	.section	.note.nv.cuinfo,"",@"SHT_NOTE"
	.sectionflags	@"SHF_NOTE_NV_CUINFO"
        /*0018*/ 	.short	0x0002
        /*001a*/ 	.short	0x0064
        /*001c*/ 	.short	0x0082
	.zero		2


//--------------------- .nv.info                  --------------------------
	.section	.nv.info,"",@"SHT_CUDA_INFO"
	.align	4


	//----- nvinfo : EIATTR_REGCOUNT
	.align		4
        /*0000*/ 	.byte	0x04, 0x2f
        /*0002*/ 	.short	(.L_1 - .L_0)
	.align		4
.L_0:
        /*0004*/ 	.word	index@(_Z6warmupv)
        /*0008*/ 	.word	0x00000004


	//----- nvinfo : EIATTR_FRAME_SIZE
	.align		4
.L_1:
        /*000c*/ 	.byte	0x04, 0x11
        /*000e*/ 	.short	(.L_3 - .L_2)
	.align		4
.L_2:
        /*0010*/ 	.word	index@(_Z6warmupv)
        /*0014*/ 	.word	0x00000000


	//----- nvinfo : EIATTR_REGCOUNT
	.align		4
.L_3:
        /*0018*/ 	.byte	0x04, 0x2f
        /*001a*/ 	.short	(.L_5 - .L_4)
	.align		4
.L_4:
        /*001c*/ 	.word	index@(_Z51InputBatch_1_Input_7x7_InChannel_576_OutChannel_160PKfS0_Pfiiiiiiiiiiii)
        /*0020*/ 	.word	0x00000020


	//----- nvinfo : EIATTR_FRAME_SIZE
	.align		4
.L_5:
        /*0024*/ 	.byte	0x04, 0x11
        /*0026*/ 	.short	(.L_7 - .L_6)
	.align		4
.L_6:
        /*0028*/ 	.word	index@(_Z51InputBatch_1_Input_7x7_InChannel_576_OutChannel_160PKfS0_Pfiiiiiiiiiiii)
        /*002c*/ 	.word	0x00000000


	//----- nvinfo : EIATTR_REGCOUNT
	.align		4
.L_7:
        /*0030*/ 	.byte	0x04, 0x2f
        /*0032*/ 	.short	(.L_9 - .L_8)
	.align		4
.L_8:
        /*0034*/ 	.word	index@(_Z51InputBatch_8_Input_7x7_InChannel_576_OutChannel_160PKfS0_Pfiiiiiiiiiiii)
        /*0038*/ 	.word	0x00000020


	//----- nvinfo : EIATTR_FRAME_SIZE
	.align		4
.L_9:
        /*003c*/ 	.byte	0x04, 0x11
        /*003e*/ 	.short	(.L_11 - .L_10)
	.align		4
.L_10:
        /*0040*/ 	.word	index@(_Z51InputBatch_8_Input_7x7_InChannel_576_OutChannel_160PKfS0_Pfiiiiiiiiiiii)
        /*0044*/ 	.word	0x00000000


	//----- nvinfo : EIATTR_REGCOUNT
	.align		4
.L_11:
        /*0048*/ 	.byte	0x04, 0x2f
        /*004a*/ 	.short	(.L_13 - .L_12)
	.align		4
.L_12:
        /*004c*/ 	.word	index@(_Z52InputBatch_16_Input_7x7_InChannel_576_OutChannel_160PKfS0_Pfiiiiiiiiiiii)
        /*0050*/ 	.word	0x00000004


	//----- nvinfo : EIATTR_FRAME_SIZE
	.align		4
.L_13:
        /*0054*/ 	.byte	0x04, 0x11
        /*0056*/ 	.short	(.L_15 - .L_14)
	.align		4
.L_14:
        /*0058*/ 	.word	index@(_Z52InputBatch_16_Input_7x7_InChannel_576_OutChannel_160PKfS0_Pfiiiiiiiiiiii)
        /*005c*/ 	.word	0x00000000


	//----- nvinfo : EIATTR_REGCOUNT
	.align		4
.L_15:
        /*0060*/ 	.byte	0x04, 0x2f
        /*0062*/ 	.short	(.L_17 - .L_16)
	.align		4
.L_16:
        /*0064*/ 	.word	index@(_Z56InputBatch_128_Input_7x7_InChannel_576_OutChannel_160_v1PKfS0_Pfiiiiiiiiiiii)
        /*0068*/ 	.word	0x000000fe


	//----- nvinfo : EIATTR_FRAME_SIZE
	.align		4
.L_17:
        /*006c*/ 	.byte	0x04, 0x11
        /*006e*/ 	.short	(.L_19 - .L_18)
	.align		4
.L_18:
        /*0070*/ 	.word	index@(_Z56InputBatch_128_Input_7x7_InChannel_576_OutChannel_160_v1PKfS0_Pfiiiiiiiiiiii)
        /*0074*/ 	.word	0x00000000


	//----- nvinfo : EIATTR_REGCOUNT
	.align		4
.L_19:
        /*0078*/ 	.byte	0x04, 0x2f
        /*007a*/ 	.short	(.L_21 - .L_20)
	.align		4
.L_20:
        /*007c*/ 	.word	index@(_Z56InputBatch_128_Input_7x7_InChannel_576_OutChannel_160_v2PKfS0_Pfiiiiiiiiiiii)
        /*0080*/ 	.word	0x0000007e


	//----- nvinfo : EIATTR_FRAME_SIZE
	.align		4
.L_21:
        /*0084*/ 	.byte	0x04, 0x11
        /*0086*/ 	.short	(.L_23 - .L_22)
	.align		4
.L_22:
        /*0088*/ 	.word	index@(_Z56InputBatch_128_Input_7x7_InChannel_576_OutChannel_160_v2PKfS0_Pfiiiiiiiiiiii)
        /*008c*/ 	.word	0x00000000


	//----- nvinfo : EIATTR_REGCOUNT
	.align		4
.L_23:
        /*0090*/ 	.byte	0x04, 0x2f
        /*0092*/ 	.short	(.L_25 - .L_24)
	.align		4
.L_24:
        /*0094*/ 	.word	index@(_Z56InputBatch_128_Input_7x7_InChannel_576_OutChannel_160_v3PKfS0_Pfiiiiiiiiiiii)
        /*0098*/ 	.word	0x00000060


	//----- nvinfo : EIATTR_FRAME_SIZE
	.align		4
.L_25:
        /*009c*/ 	.byte	0x04, 0x11
        /*009e*/ 	.short	(.L_27 - .L_26)
	.align		4
.L_26:
        /*00a0*/ 	.word	index@(_Z56InputBatch_128_Input_7x7_InChannel_576_OutChannel_160_v3PKfS0_Pfiiiiiiiiiiii)
        /*00a4*/ 	.word	0x00000000


	//----- nvinfo : EIATTR_REGCOUNT
	.align		4
.L_27:
        /*00a8*/ 	.byte	0x04, 0x2f
        /*00aa*/ 	.short	(.L_29 - .L_28)
	.align		4
.L_28:
        /*00ac*/ 	.word	index@(_Z51InputBatch_1_Input_7x7_InChannel_160_OutChannel_960PKfS0_Pfiiiiiiiiiiii)
        /*00b0*/ 	.word	0x00000020


	//----- nvinfo : EIATTR_FRAME_SIZE
	.align		4
.L_29:
        /*00b4*/ 	.byte	0x04, 0x11
        /*00b6*/ 	.short	(.L_31 - .L_30)
	.align		4
.L_30:
        /*00b8*/ 	.word	index@(_Z51InputBatch_1_Input_7x7_InChannel_160_OutChannel_960PKfS0_Pfiiiiiiiiiiii)
        /*00bc*/ 	.word	0x00000000


	//----- nvinfo : EIATTR_REGCOUNT
	.align		4
.L_31:
        /*00c0*/ 	.byte	0x04, 0x2f
        /*00c2*/ 	.short	(.L_33 - .L_32)
	.align		4
.L_32:
        /*00c4*/ 	.word	index@(_Z51InputBatch_8_Input_7x7_InChannel_160_OutChannel_960PKfS0_Pfiiiiiiiiiiii)
        /*00c8*/ 	.word	0x00000004


	//----- nvinfo : EIATTR_FRAME_SIZE
	.align		4
.L_33:
        /*00cc*/ 	.byte	0x04, 0x11
        /*00ce*/ 	.short	(.L_35 - .L_34)
	.align		4
.L_34:
        /*00d0*/ 	.word	index@(_Z51InputBatch_8_Input_7x7_InChannel_160_OutChannel_960PKfS0_Pfiiiiiiiiiiii)
        /*00d4*/ 	.word	0x00000000


	//----- nvinfo : EIATTR_REGCOUNT
	.align		4
.L_35:
        /*00d8*/ 	.byte	0x04, 0x2f
        /*00da*/ 	.short	(.L_37 - .L_36)
	.align		4
.L_36:
        /*00dc*/ 	.word	index@(_Z51InputBatch_1_Input_7x7_InChannel_960_OutChannel_160PKfS0_Pfiiiiiiiiiiii)
        /*00e0*/ 	.word	0x00000020


	//----- nvinfo : EIATTR_FRAME_SIZE
	.align		4
.L_37:
        /*00e4*/ 	.byte	0x04, 0x11
        /*00e6*/ 	.short	(.L_39 - .L_38)
	.align		4
.L_38:
        /*00e8*/ 	.word	index@(_Z51InputBatch_1_Input_7x7_InChannel_960_OutChannel_160PKfS0_Pfiiiiiiiiiiii)
        /*00ec*/ 	.word	0x00000000


	//----- nvinfo : EIATTR_REGCOUNT
	.align		4
.L_39:
        /*00f0*/ 	.byte	0x04, 0x2f
        /*00f2*/ 	.short	(.L_41 - .L_40)
	.align		4
.L_40:
        /*00f4*/ 	.word	index@(_Z51InputBatch_8_Input_7x7_InChannel_960_OutChannel_160PKfS0_Pfiiiiiiiiiiii)
        /*00f8*/ 	.word	0x00000020


	//----- nvinfo : EIATTR_FRAME_SIZE
	.align		4
.L_41:
        /*00fc*/ 	.byte	0x04, 0x11
        /*00fe*/ 	.short	(.L_43 - .L_42)
	.align		4
.L_42:
        /*0100*/ 	.word	index@(_Z51InputBatch_8_Input_7x7_InChannel_960_OutChannel_160PKfS0_Pfiiiiiiiiiiii)
        /*0104*/ 	.word	0x00000000


	//----- nvinfo : EIATTR_REGCOUNT
	.align		4
.L_43:
        /*0108*/ 	.byte	0x04, 0x2f
        /*010a*/ 	.short	(.L_45 - .L_44)
	.align		4
.L_44:
        /*010c*/ 	.word	index@(_Z52InputBatch_16_Input_7x7_InChannel_960_OutChannel_160PKfS0_Pfiiiiiiiiiiii)
        /*0110*/ 	.word	0x00000004


	//----- nvinfo : EIATTR_FRAME_SIZE
	.align		4
.L_45:
        /*0114*/ 	.byte	0x04, 0x11
        /*0116*/ 	.short	(.L_47 - .L_46)
	.align		4
.L_46:
        /*0118*/ 	.word	index@(_Z52InputBatch_16_Input_7x7_InChannel_960_OutChannel_160PKfS0_Pfiiiiiiiiiiii)
        /*011c*/ 	.word	0x00000000


	//----- nvinfo : EIATTR_REGCOUNT
	.align		4
.L_47:
        /*0120*/ 	.byte	0x04, 0x2f
        /*0122*/ 	.short	(.L_49 - .L_48)
	.align		4
.L_48:
        /*0124*/ 	.word	index@(_Z51InputBatch_1_Input_7x7_InChannel_960_OutChannel_320PKfS0_Pfiiiiiiiiiiii)
        /*0128*/ 	.word	0x00000020


	//----- nvinfo : EIATTR_FRAME_SIZE
	.align		4
.L_49:
        /*012c*/ 	.byte	0x04, 0x11
        /*012e*/ 	.short	(.L_51 - .L_50)
	.align		4
.L_50:
        /*0130*/ 	.word	index@(_Z51InputBatch_1_Input_7x7_InChannel_960_OutChannel_320PKfS0_Pfiiiiiiiiiiii)
        /*0134*/ 	.word	0x00000000


	//----- nvinfo : EIATTR_REGCOUNT
	.align		4
.L_51:
        /*0138*/ 	.byte	0x04, 0x2f
        /*013a*/ 	.short	(.L_53 - .L_52)
	.align		4
.L_52:
        /*013c*/ 	.word	index@(_Z51InputBatch_8_Input_7x7_InChannel_960_OutChannel_320PKfS0_Pfiiiiiiiiiiii)
        /*0140*/ 	.word	0x00000004


	//----- nvinfo : EIATTR_FRAME_SIZE
	.align		4
.L_53:
        /*0144*/ 	.byte	0x04, 0x11
        /*0146*/ 	.short	(.L_55 - .L_54)
	.align		4
.L_54:
        /*0148*/ 	.word	index@(_Z51InputBatch_8_Input_7x7_InChannel_960_OutChannel_320PKfS0_Pfiiiiiiiiiiii)
        /*014c*/ 	.word	0x00000000


	//----- nvinfo : EIATTR_REGCOUNT
	.align		4
.L_55:
        /*0150*/ 	.byte	0x04, 0x2f
        /*0152*/ 	.short	(.L_57 - .L_56)
	.align		4
.L_56:
        /*0154*/ 	.word	index@(_Z52InputBatch_1_Input_7x7_InChannel_320_OutChannel_1280PKfS0_Pfiiiiiiiiiiii)
        /*0158*/ 	.word	0x00000020


	//----- nvinfo : EIATTR_FRAME_SIZE
	.align		4
.L_57:
        /*015c*/ 	.byte	0x04, 0x11
        /*015e*/ 	.short	(.L_59 - .L_58)
	.align		4
.L_58:
        /*0160*/ 	.word	index@(_Z52InputBatch_1_Input_7x7_InChannel_320_OutChannel_1280PKfS0_Pfiiiiiiiiiiii)
        /*0164*/ 	.word	0x00000000


	//----- nvinfo : EIATTR_REGCOUNT
	.align		4
.L_59:
        /*0168*/ 	.byte	0x04, 0x2f
        /*016a*/ 	.short	(.L_61 - .L_60)
	.align		4
.L_60:
        /*016c*/ 	.word	index@(_Z52InputBatch_8_Input_7x7_InChannel_320_OutChannel_1280PKfS0_Pfiiiiiiiiiiii)
        /*0170*/ 	.word	0x00000020


	//----- nvinfo : EIATTR_FRAME_SIZE
	.align		4
.L_61:
        /*0174*/ 	.byte	0x04, 0x11
        /*0176*/ 	.short	(.L_63 - .L_62)
	.align		4
.L_62:
        /*0178*/ 	.word	index@(_Z52InputBatch_8_Input_7x7_InChannel_320_OutChannel_1280PKfS0_Pfiiiiiiiiiiii)
        /*017c*/ 	.word	0x00000000


	//----- nvinfo : EIATTR_REGCOUNT
	.align		4
.L_63:
        /*0180*/ 	.byte	0x04, 0x2f
        /*0182*/ 	.short	(.L_65 - .L_64)
	.align		4
.L_64:
        /*0184*/ 	.word	index@(_Z51InputBatch_1_Input_7x7_InChannel_672_OutChannel_192PKfS0_Pfiiiiiiiiiiii)
        /*0188*/ 	.word	0x00000020


	//----- nvinfo : EIATTR_FRAME_SIZE
	.align		4
.L_65:
        /*018c*/ 	.byte	0x04, 0x11
        /*018e*/ 	.short	(.L_67 - .L_66)
	.align		4
.L_66:
        /*0190*/ 	.word	index@(_Z51InputBatch_1_Input_7x7_InChannel_672_OutChannel_192PKfS0_Pfiiiiiiiiiiii)
        /*0194*/ 	.word	0x00000000


	//----- nvinfo : EIATTR_REGCOUNT
	.align		4
.L_67:
        /*0198*/ 	.byte	0x04, 0x2f
        /*019a*/ 	.short	(.L_69 - .L_68)
	.align		4
.L_68:
        /*019c*/ 	.word	index@(_Z51InputBatch_8_Input_7x7_InChannel_672_OutChannel_192PKfS0_Pfiiiiiiiiiiii)
        /*01a0*/ 	.word	0x00000004


	//----- nvinfo : EIATTR_FRAME_SIZE
	.align		4
.L_69:
        /*01a4*/ 	.byte	0x04, 0x11
        /*01a6*/ 	.short	(.L_71 - .L_70)
	.align		4
.L_70:
        /*01a8*/ 	.word	index@(_Z51InputBatch_8_Input_7x7_InChannel_672_OutChannel_192PKfS0_Pfiiiiiiiiiiii)
        /*01ac*/ 	.word	0x00000000


	//----- nvinfo : EIATTR_REGCOUNT
	.align		4
.L_71:
        /*01b0*/ 	.byte	0x04, 0x2f
        /*01b2*/ 	.short	(.L_73 - .L_72)
	.align		4
.L_72:
        /*01b4*/ 	.word	index@(_Z52InputBatch_1_Input_7x7_InChannel_192_OutChannel_1152PKfS0_Pfiiiiiiiiiiii)
        /*01b8*/ 	.word	0x00000020


	//----- nvinfo : EIATTR_FRAME_SIZE
	.align		4
.L_73:
        /*01bc*/ 	.byte	0x04, 0x11
        /*01be*/ 	.short	(.L_75 - .L_74)
	.align		4
.L_74:
        /*01c0*/ 	.word	index@(_Z52InputBatch_1_Input_7x7_InChannel_192_OutChannel_1152PKfS0_Pfiiiiiiiiiiii)
        /*01c4*/ 	.word	0x00000000


	//----- nvinfo : EIATTR_REGCOUNT
	.align		4
.L_75:
        /*01c8*/ 	.byte	0x04, 0x2f
        /*01ca*/ 	.short	(.L_77 - .L_76)
	.align		4
.L_76:
        /*01cc*/ 	.word	index@(_Z52InputBatch_8_Input_7x7_InChannel_192_OutChannel_1152PKfS0_Pfiiiiiiiiiiii)
        /*01d0*/ 	.word	0x00000004


	//----- nvinfo : EIATTR_FRAME_SIZE
	.align		4
.L_77:
        /*01d4*/ 	.byte	0x04, 0x11
        /*01d6*/ 	.short	(.L_79 - .L_78)
	.align		4
.L_78:
        /*01d8*/ 	.word	index@(_Z52InputBatch_8_Input_7x7_InChannel_192_OutChannel_1152PKfS0_Pfiiiiiiiiiiii)
        /*01dc*/ 	.word	0x00000000


	//----- nvinfo : EIATTR_REGCOUNT
	.align		4
.L_79:
        /*01e0*/ 	.byte	0x04, 0x2f
        /*01e2*/ 	.short	(.L_81 - .L_80)
	.align		4
.L_80:
        /*01e4*/ 	.word	index@(_Z52InputBatch_1_Input_7x7_InChannel_1152_OutChannel_192PKfS0_Pfiiiiiiiiiiii)
        /*01e8*/ 	.word	0x00000020


	//----- nvinfo : EIATTR_FRAME_SIZE
	.align		4
.L_81:
        /*01ec*/ 	.byte	0x04, 0x11
        /*01ee*/ 	.short	(.L_83 - .L_82)
	.align		4
.L_82:
        /*01f0*/ 	.word	index@(_Z52InputBatch_1_Input_7x7_InChannel_1152_OutChannel_192PKfS0_Pfiiiiiiiiiiii)
        /*01f4*/ 	.word	0x00000000


	//----- nvinfo : EIATTR_REGCOUNT
	.align		4
.L_83:
        /*01f8*/ 	.byte	0x04, 0x2f
        /*01fa*/ 	.short	(.L_85 - .L_84)
	.align		4
.L_84:
        /*01fc*/ 	.word	index@(_Z52InputBatch_1_Input_7x7_InChannel_1152_OutChannel_320PKfS0_Pfiiiiiiiiiiii)
        /*0200*/ 	.word	0x00000020


	//----- nvinfo : EIATTR_FRAME_SIZE
	.align		4
.L_85:
        /*0204*/ 	.byte	0x04, 0x11
        /*0206*/ 	.short	(.L_87 - .L_86)
	.align		4
.L_86:
        /*0208*/ 	.word	index@(_Z52InputBatch_1_Input_7x7_InChannel_1152_OutChannel_320PKfS0_Pfiiiiiiiiiiii)
        /*020c*/ 	.word	0x00000000


	//----- nvinfo : EIATTR_MIN_STACK_SIZE
	.align		4
.L_87:
        /*0210*/ 	.byte	0x04, 0x12
        /*0212*/ 	.short	(.L_89 - .L_88)
	.align		4
.L_88:
        /*0214*/ 	.word	index@(_Z52InputBatch_1_Input_7x7_InChannel_1152_OutChannel_320PKfS0_Pfiiiiiiiiiiii)
        /*0218*/ 	.word	0x00000000


	//----- nvinfo : EIATTR_MIN_STACK_SIZE
	.align		4
.L_89:
        /*021c*/ 	.byte	0x04, 0x12
        /*021e*/ 	.short	(.L_91 - .L_90)
	.align		4
.L_90:
        /*0220*/ 	.word	index@(_Z52InputBatch_1_Input_7x7_InChannel_1152_OutChannel_192PKfS0_Pfiiiiiiiiiiii)
        /*0224*/ 	.word	0x00000000


	//----- nvinfo : EIATTR_MIN_STACK_SIZE
	.align		4
.L_91:
        /*0228*/ 	.byte	0x04, 0x12
        /*022a*/ 	.short	(.L_93 - .L_92)
	.align		4
.L_92:
        /*022c*/ 	.word	index@(_Z52InputBatch_8_Input_7x7_InChannel_192_OutChannel_1152PKfS0_Pfiiiiiiiiiiii)
        /*0230*/ 	.word	0x00000000


	//----- nvinfo : EIATTR_MIN_STACK_SIZE
	.align		4
.L_93:
        /*0234*/ 	.byte	0x04, 0x12
        /*0236*/ 	.short	(.L_95 - .L_94)
	.align		4
.L_94:
        /*0238*/ 	.word	index@(_Z52InputBatch_1_Input_7x7_InChannel_192_OutChannel_1152PKfS0_Pfiiiiiiiiiiii)
        /*023c*/ 	.word	0x00000000


	//----- nvinfo : EIATTR_MIN_STACK_SIZE
	.align		4
.L_95:
        /*0240*/ 	.byte	0x04, 0x12
        /*0242*/ 	.short	(.L_97 - .L_96)
	.align		4
.L_96:
        /*0244*/ 	.word	index@(_Z51InputBatch_8_Input_7x7_InChannel_672_OutChannel_192PKfS0_Pfiiiiiiiiiiii)
        /*0248*/ 	.word	0x00000000


	//----- nvinfo : EIATTR_MIN_STACK_SIZE
	.align		4
.L_97:
        /*024c*/ 	.byte	0x04, 0x12
        /*024e*/ 	.short	(.L_99 - .L_98)
	.align		4
.L_98:
        /*0250*/ 	.word	index@(_Z51InputBatch_1_Input_7x7_InChannel_672_OutChannel_192PKfS0_Pfiiiiiiiiiiii)
        /*0254*/ 	.word	0x00000000


	//----- nvinfo : EIATTR_MIN_STACK_SIZE
	.align		4
.L_99:
        /*0258*/ 	.byte	0x04, 0x12
        /*025a*/ 	.short	(.L_101 - .L_100)
	.align		4
.L_100:
        /*025c*/ 	.word	index@(_Z52InputBatch_8_Input_7x7_InChannel_320_OutChannel_1280PKfS0_Pfiiiiiiiiiiii)
        /*0260*/ 	.word	0x00000000


	//----- nvinfo : EIATTR_MIN_STACK_SIZE
	.align		4
.L_101:
        /*0264*/ 	.byte	0x04, 0x12
        /*0266*/ 	.short	(.L_103 - .L_102)
	.align		4
.L_102:
        /*0268*/ 	.word	index@(_Z52InputBatch_1_Input_7x7_InChannel_320_OutChannel_1280PKfS0_Pfiiiiiiiiiiii)
        /*026c*/ 	.word	0x00000000


	//----- nvinfo : EIATTR_MIN_STACK_SIZE
	.align		4
.L_103:
        /*0270*/ 	.byte	0x04, 0x12
        /*0272*/ 	.short	(.L_105 - .L_104)
	.align		4
.L_104:
        /*0274*/ 	.word	index@(_Z51InputBatch_8_Input_7x7_InChannel_960_OutChannel_320PKfS0_Pfiiiiiiiiiiii)
        /*0278*/ 	.word	0x00000000


	//----- nvinfo : EIATTR_MIN_STACK_SIZE
	.align		4
.L_105:
        /*027c*/ 	.byte	0x04, 0x12
        /*027e*/ 	.short	(.L_107 - .L_106)
	.align		4
.L_106:
        /*0280*/ 	.word	index@(_Z51InputBatch_1_Input_7x7_InChannel_960_OutChannel_320PKfS0_Pfiiiiiiiiiiii)
        /*0284*/ 	.word	0x00000000


	//----- nvinfo : EIATTR_MIN_STACK_SIZE
	.align		4
.L_107:
        /*0288*/ 	.byte	0x04, 0x12
        /*028a*/ 	.short	(.L_109 - .L_108)
	.align		4
.L_108:
        /*028c*/ 	.word	index@(_Z52InputBatch_16_Input_7x7_InChannel_960_OutChannel_160PKfS0_Pfiiiiiiiiiiii)
        /*0290*/ 	.word	0x00000000


	//----- nvinfo : EIATTR_MIN_STACK_SIZE
	.align		4
.L_109:
        /*0294*/ 	.byte	0x04, 0x12
        /*0296*/ 	.short	(.L_111 - .L_110)
	.align		4
.L_110:
        /*0298*/ 	.word	index@(_Z51InputBatch_8_Input_7x7_InChannel_960_OutChannel_160PKfS0_Pfiiiiiiiiiiii)
        /*029c*/ 	.word	0x00000000


	//----- nvinfo : EIATTR_MIN_STACK_SIZE
	.align		4
.L_111:
        /*02a0*/ 	.byte	0x04, 0x12
        /*02a2*/ 	.short	(.L_113 - .L_112)
	.align		4
.L_112:
        /*02a4*/ 	.word	index@(_Z51InputBatch_1_Input_7x7_InChannel_960_OutChannel_160PKfS0_Pfiiiiiiiiiiii)
        /*02a8*/ 	.word	0x00000000


	//----- nvinfo : EIATTR_MIN_STACK_SIZE
	.align		4
.L_113:
        /*02ac*/ 	.byte	0x04, 0x12
        /*02ae*/ 	.short	(.L_115 - .L_114)
	.align		4
.L_114:
        /*02b0*/ 	.word	index@(_Z51InputBatch_8_Input_7x7_InChannel_160_OutChannel_960PKfS0_Pfiiiiiiiiiiii)
        /*02b4*/ 	.word	0x00000000


	//----- nvinfo : EIATTR_MIN_STACK_SIZE
	.align		4
.L_115:
        /*02b8*/ 	.byte	0x04, 0x12
        /*02ba*/ 	.short	(.L_117 - .L_116)
	.align		4
.L_116:
        /*02bc*/ 	.word	index@(_Z51InputBatch_1_Input_7x7_InChannel_160_OutChannel_960PKfS0_Pfiiiiiiiiiiii)
        /*02c0*/ 	.word	0x00000000


	//----- nvinfo : EIATTR_MIN_STACK_SIZE
	.align		4
.L_117:
        /*02c4*/ 	.byte	0x04, 0x12
        /*02c6*/ 	.short	(.L_119 - .L_118)
	.align		4
.L_118:
        /*02c8*/ 	.word	index@(_Z56InputBatch_128_Input_7x7_InChannel_576_OutChannel_160_v3PKfS0_Pfiiiiiiiiiiii)
        /*02cc*/ 	.word	0x00000000


	//----- nvinfo : EIATTR_MIN_STACK_SIZE
	.align		4
.L_119:
        /*02d0*/ 	.byte	0x04, 0x12
        /*02d2*/ 	.short	(.L_121 - .L_120)
	.align		4
.L_120:
        /*02d4*/ 	.word	index@(_Z56InputBatch_128_Input_7x7_InChannel_576_OutChannel_160_v2PKfS0_Pfiiiiiiiiiiii)
        /*02d8*/ 	.word	0x00000000


	//----- nvinfo : EIATTR_MIN_STACK_SIZE
	.align		4
.L_121:
        /*02dc*/ 	.byte	0x04, 0x12
        /*02de*/ 	.short	(.L_123 - .L_122)
	.align		4
.L_122:
        /*02e0*/ 	.word	index@(_Z56InputBatch_128_Input_7x7_InChannel_576_OutChannel_160_v1PKfS0_Pfiiiiiiiiiiii)
        /*02e4*/ 	.word	0x00000000


	//----- nvinfo : EIATTR_MIN_STACK_SIZE
	.align		4
.L_123:
        /*02e8*/ 	.byte	0x04, 0x12
        /*02ea*/ 	.short	(.L_125 - .L_124)
	.align		4
.L_124:
        /*02ec*/ 	.word	index@(_Z52InputBatch_16_Input_7x7_InChannel_576_OutChannel_160PKfS0_Pfiiiiiiiiiiii)
        /*02f0*/ 	.word	0x00000000


	//----- nvinfo : EIATTR_MIN_STACK_SIZE
	.align		4
.L_125:
        /*02f4*/ 	.byte	0x04, 0x12
        /*02f6*/ 	.short	(.L_127 - .L_126)
	.align		4
.L_126:
        /*02f8*/ 	.word	index@(_Z51InputBatch_8_Input_7x7_InChannel_576_OutChannel_160PKfS0_Pfiiiiiiiiiiii)
        /*02fc*/ 	.word	0x00000000


	//----- nvinfo : EIATTR_MIN_STACK_SIZE
	.align		4
.L_127:
        /*0300*/ 	.byte	0x04, 0x12
        /*0302*/ 	.short	(.L_129 - .L_128)
	.align		4
.L_128:
        /*0304*/ 	.word	index@(_Z51InputBatch_1_Input_7x7_InChannel_576_OutChannel_160PKfS0_Pfiiiiiiiiiiii)
        /*0308*/ 	.word	0x00000000


	//----- nvinfo : EIATTR_MIN_STACK_SIZE
	.align		4
.L_129:
        /*030c*/ 	.byte	0x04, 0x12
        /*030e*/ 	.short	(.L_131 - .L_130)
	.align		4
.L_130:
        /*0310*/ 	.word	index@(_Z6warmupv)
        /*0314*/ 	.word	0x00000000
.L_131:


//--------------------- .nv.compat                --------------------------
	.section	.nv.compat,"",@"SHT_CUDA_COMPAT_INFO"
	.align	4
        /*0000*/ 	.byte	0x02, 0x09, 0x00, 0x00, 0x02, 0x02, 0x01, 0x00, 0x02, 0x05, 0x05, 0x00, 0x03, 0x07, 0x01, 0x01
        /*0010*/ 	.byte	0x02, 0x03, 0x00, 0x00, 0x02, 0x06, 0x01, 0x00, 0x04, 0x0b, 0x08, 0x00, 0x09, 0x00, 0x00, 0x00
        /*0020*/ 	.byte	0x00, 0x00, 0x00, 0x00


//--------------------- .nv.info._Z52InputBatch_1_Input_7x7_InChannel_1152_OutChannel_320PKfS0_Pfiiiiiiiiiiii --------------------------
	.section	.nv.info._Z52InputBatch_1_Input_7x7_InChannel_1152_OutChannel_320PKfS0_Pfiiiiiiiiiiii,"",@"SHT_CUDA_INFO"
	.sectionflags	@""
	.align	4


	//----- nvinfo : EIATTR_CUDA_API_VERSION
	.align		4
        /*0000*/ 	.byte	0x04, 0x37
        /*0002*/ 	.short	(.L_133 - .L_132)
.L_132:
        /*0004*/ 	.word	0x00000082


	//----- nvinfo : EIATTR_KPARAM_INFO
	.align		4
.L_133:
        /*0008*/ 	.byte	0x04, 0x17
        /*000a*/ 	.short	(.L_135 - .L_134)
.L_134:
        /*000c*/ 	.word	0x00000000
        /*0010*/ 	.short	0x000e
        /*0012*/ 	.short	0x0044
        /*0014*/ 	.byte	0x00, 0xf0, 0x11, 0x00


	//----- nvinfo : EIATTR_KPARAM_INFO
	.align		4
.L_135:
        /*0018*/ 	.byte	0x04, 0x17
        /*001a*/ 	.short	(.L_137 - .L_136)
.L_136:
        /*001c*/ 	.word	0x00000000
        /*0020*/ 	.short	0x000d
        /*0022*/ 	.short	0x0040
        /*0024*/ 	.byte	0x00, 0xf0, 0x11, 0x00


	//----- nvinfo : EIATTR_KPARAM_INFO
	.align		4
.L_137:
        /*0028*/ 	.byte	0x04, 0x17
        /*002a*/ 	.short	(.L_139 - .L_138)
.L_138:
        /*002c*/ 	.word	0x00000000
        /*0030*/ 	.short	0x000c
        /*0032*/ 	.short	0x003c
        /*0034*/ 	.byte	0x00, 0xf0, 0x11, 0x00


	//----- nvinfo : EIATTR_KPARAM_INFO
	.align		4
.L_139:
        /*0038*/ 	.byte	0x04, 0x17
        /*003a*/ 	.short	(.L_141 - .L_140)
.L_140:
        /*003c*/ 	.word	0x00000000
        /*0040*/ 	.short	0x000b
        /*0042*/ 	.short	0x0038
        /*0044*/ 	.byte	0x00, 0xf0, 0x11, 0x00


	//----- nvinfo : EIATTR_KPARAM_INFO
	.align		4
.L_141:
        /*0048*/ 	.byte	0x04, 0x17
        /*004a*/ 	.short	(.L_143 - .L_142)
.L_142:
        /*004c*/ 	.word	0x00000000
        /*0050*/ 	.short	0x000a
        /*0052*/ 	.short	0x0034
        /*0054*/ 	.byte	0x00, 0xf0, 0x11, 0x00


	//----- nvinfo : EIATTR_KPARAM_INFO
	.align		4
.L_143:
        /*0058*/ 	.byte	0x04, 0x17
        /*005a*/ 	.short	(.L_145 - .L_144)
.L_144:
        /*005c*/ 	.word	0x00000000
        /*0060*/ 	.short	0x0009
        /*0062*/ 	.short	0x0030
        /*0064*/ 	.byte	0x00, 0xf0, 0x11, 0x00


	//----- nvinfo : EIATTR_KPARAM_INFO
	.align		4
.L_145:
        /*0068*/ 	.byte	0x04, 0x17
        /*006a*/ 	.short	(.L_147 - .L_146)
.L_146:
        /*006c*/ 	.word	0x00000000
        /*0070*/ 	.short	0x0008
        /*0072*/ 	.short	0x002c
        /*0074*/ 	.byte	0x00, 0xf0, 0x11, 0x00


	//----- nvinfo : EIATTR_KPARAM_INFO
	.align		4
.L_147:
        /*0078*/ 	.byte	0x04, 0x17
        /*007a*/ 	.short	(.L_149 - .L_148)
.L_148:
        /*007c*/ 	.word	0x00000000
        /*0080*/ 	.short	0x0007
        /*0082*/ 	.short	0x0028
        /*0084*/ 	.byte	0x00, 0xf0, 0x11, 0x00


	//----- nvinfo : EIATTR_KPARAM_INFO
	.align		4
.L_149:
        /*0088*/ 	.byte	0x04, 0x17
        /*008a*/ 	.short	(.L_151 - .L_150)
.L_150:
        /*008c*/ 	.word	0x00000000
        /*0090*/ 	.short	0x0006
        /*0092*/ 	.short	0x0024
        /*0094*/ 	.byte	0x00, 0xf0, 0x11, 0x00


	//----- nvinfo : EIATTR_KPARAM_INFO
	.align		4
.L_151:
        /*0098*/ 	.byte	0x04, 0x17
        /*009a*/ 	.short	(.L_153 - .L_152)
.L_152:
        /*009c*/ 	.word	0x00000000
        /*00a0*/ 	.short	0x0005
        /*00a2*/ 	.short	0x0020
        /*00a4*/ 	.byte	0x00, 0xf0, 0x11, 0x00


	//----- nvinfo : EIATTR_KPARAM_INFO
	.align		4
.L_153:
        /*00a8*/ 	.byte	0x04, 0x17
        /*00aa*/ 	.short	(.L_155 - .L_154)
.L_154:
        /*00ac*/ 	.word	0x00000000
        /*00b0*/ 	.short	0x0004
        /*00b2*/ 	.short	0x001c
        /*00b4*/ 	.byte	0x00, 0xf0, 0x11, 0x00


	//----- nvinfo : EIATTR_KPARAM_INFO
	.align		4
.L_155:
        /*00b8*/ 	.byte	0x04, 0x17
        /*00ba*/ 	.short	(.L_157 - .L_156)
.L_156:
        /*00bc*/ 	.word	0x00000000
        /*00c0*/ 	.short	0x0003
        /*00c2*/ 	.short	0x0018
        /*00c4*/ 	.byte	0x00, 0xf0, 0x11, 0x00


	//----- nvinfo : EIATTR_KPARAM_INFO
	.align		4
.L_157:
        /*00c8*/ 	.byte	0x04, 0x17
        /*00ca*/ 	.short	(.L_159 - .L_158)
.L_158:
        /*00cc*/ 	.word	0x00000000
        /*00d0*/ 	.short	0x0002
        /*00d2*/ 	.short	0x0010
        /*00d4*/ 	.byte	0x00, 0xf5, 0x21, 0x00


	//----- nvinfo : EIATTR_KPARAM_INFO
	.align		4
.L_159:
        /*00d8*/ 	.byte	0x04, 0x17
        /*00da*/ 	.short	(.L_161 - .L_160)
.L_160:
        /*00dc*/ 	.word	0x00000000
        /*00e0*/ 	.short	0x0001
        /*00e2*/ 	.short	0x0008
        /*00e4*/ 	.byte	0x00, 0xf5, 0x21, 0x00


	//----- nvinfo : EIATTR_KPARAM_INFO
	.align		4
.L_161:
        /*00e8*/ 	.byte	0x04, 0x17
        /*00ea*/ 	.short	(.L_163 - .L_162)
.L_162:
        /*00ec*/ 	.word	0x00000000
        /*00f0*/ 	.short	0x0000
        /*00f2*/ 	.short	0x0000
        /*00f4*/ 	.byte	0x00, 0xf5, 0x21, 0x00


	//----- nvinfo : EIATTR_SPARSE_MMA_MASK
	.align		4
.L_163:
        /*00f8*/ 	.byte	0x03, 0x50
        /*00fa*/ 	.short	0x0000


	//----- nvinfo : EIATTR_MAXREG_COUNT
	.align		4
        /*00fc*/ 	.byte	0x03, 0x1b
        /*00fe*/ 	.short	0x00ff


	//----- nvinfo : EIATTR_MERCURY_ISA_VERSION
	.align		4
        /*0100*/ 	.byte	0x03, 0x5f
        /*0102*/ 	.short	0x0101


	//----- nvinfo : EIATTR_VRC_CTA_INIT_COUNT
	.align		4
        /*0104*/ 	.byte	0x02, 0x4a
	.zero		1
	.zero		1


	//----- nvinfo : EIATTR_EXIT_INSTR_OFFSETS
	.align		4
        /*0108*/ 	.byte	0x04, 0x1c
        /*010a*/ 	.short	(.L_165 - .L_164)


	//   ....[0]....
.L_164:
        /*010c*/ 	.word	0x00000b20


	//----- nvinfo : EIATTR_CBANK_PARAM_SIZE
	.align		4
.L_165:
        /*0110*/ 	.byte	0x03, 0x19
        /*0112*/ 	.short	0x0048


	//----- nvinfo : EIATTR_PARAM_CBANK
	.align		4
        /*0114*/ 	.byte	0x04, 0x0a
        /*0116*/ 	.short	(.L_167 - .L_166)
	.align		4
.L_166:
        /*0118*/ 	.word	index@(.nv.constant0._Z52InputBatch_1_Input_7x7_InChannel_1152_OutChannel_320PKfS0_Pfiiiiiiiiiiii)
        /*011c*/ 	.short	0x0380
        /*011e*/ 	.short	0x0048


	//----- nvinfo : EIATTR_SW_WAR
	.align		4
.L_167:
        /*0120*/ 	.byte	0x04, 0x36
        /*0122*/ 	.short	(.L_169 - .L_168)
.L_168:
        /*0124*/ 	.word	0x00000008
.L_169:


//--------------------- .nv.info._Z52InputBatch_1_Input_7x7_InChannel_1152_OutChannel_192PKfS0_Pfiiiiiiiiiiii --------------------------
	.section	.nv.info._Z52InputBatch_1_Input_7x7_InChannel_1152_OutChannel_192PKfS0_Pfiiiiiiiiiiii,"",@"SHT_CUDA_INFO"
	.sectionflags	@""
	.align	4


	//----- nvinfo : EIATTR_CUDA_API_VERSION
	.align		4
        /*0000*/ 	.byte	0x04, 0x37
        /*0002*/ 	.short	(.L_171 - .L_170)
.L_170:
        /*0004*/ 	.word	0x00000082


	//----- nvinfo : EIATTR_KPARAM_INFO
	.align		4
.L_171:
        /*0008*/ 	.byte	0x04, 0x17
        /*000a*/ 	.short	(.L_173 - .L_172)
.L_172:
        /*000c*/ 	.word	0x00000000
        /*0010*/ 	.short	0x000e
        /*0012*/ 	.short	0x0044
        /*0014*/ 	.byte	0x00, 0xf0, 0x11, 0x00


	//----- nvinfo : EIATTR_KPARAM_INFO
	.align		4
.L_173:
        /*0018*/ 	.byte	0x04, 0x17
        /*001a*/ 	.short	(.L_175 - .L_174)
.L_174:
        /*001c*/ 	.word	0x00000000
        /*0020*/ 	.short	0x000d
        /*0022*/ 	.short	0x0040
        /*0024*/ 	.byte	0x00, 0xf0, 0x11, 0x00


	//----- nvinfo : EIATTR_KPARAM_INFO
	.align		4
.L_175:
        /*0028*/ 	.byte	0x04, 0x17
        /*002a*/ 	.short	(.L_177 - .L_176)
.L_176:
        /*002c*/ 	.word	0x00000000
        /*0030*/ 	.short	0x000c
        /*0032*/ 	.short	0x003c
        /*0034*/ 	.byte	0x00, 0xf0, 0x11, 0x00


	//----- nvinfo : EIATTR_KPARAM_INFO
	.align		4
.L_177:
        /*0038*/ 	.byte	0x04, 0x17
        /*003a*/ 	.short	(.L_179 - .L_178)
.L_178:
        /*003c*/ 	.word	0x00000000
        /*0040*/ 	.short	0x000b
        /*0042*/ 	.short	0x0038
        /*0044*/ 	.byte	0x00, 0xf0, 0x11, 0x00


	//----- nvinfo : EIATTR_KPARAM_INFO
	.align		4
.L_179:
        /*0048*/ 	.byte	0x04, 0x17
        /*004a*/ 	.short	(.L_181 - .L_180)
.L_180:
        /*004c*/ 	.word	0x00000000
        /*0050*/ 	.short	0x000a
        /*0052*/ 	.short	0x0034
        /*0054*/ 	.byte	0x00, 0xf0, 0x11, 0x00


	//----- nvinfo : EIATTR_KPARAM_INFO
	.align		4
.L_181:
        /*0058*/ 	.byte	0x04, 0x17
        /*005a*/ 	.short	(.L_183 - .L_182)
.L_182:
        /*005c*/ 	.word	0x00000000
        /*0060*/ 	.short	0x0009
        /*0062*/ 	.short	0x0030
        /*0064*/ 	.byte	0x00, 0xf0, 0x11, 0x00


	//----- nvinfo : EIATTR_KPARAM_INFO
	.align		4
.L_183:
        /*0068*/ 	.byte	0x04, 0x17
        /*006a*/ 	.short	(.L_185 - .L_184)
.L_184:
        /*006c*/ 	.word	0x00000000
        /*0070*/ 	.short	0x0008
        /*0072*/ 	.short	0x002c
        /*0074*/ 	.byte	0x00, 0xf0, 0x11, 0x00


	//----- nvinfo : EIATTR_KPARAM_INFO
	.align		4
.L_185:
        /*0078*/ 	.byte	0x04, 0x17
        /*007a*/ 	.short	(.L_187 - .L_186)
.L_186:
        /*007c*/ 	.word	0x00000000
        /*0080*/ 	.short	0x0007
        /*0082*/ 	.short	0x0028
        /*0084*/ 	.byte	0x00, 0xf0, 0x11, 0x00


	//----- nvinfo : EIATTR_KPARAM_INFO
	.align		4
.L_187:
        /*0088*/ 	.byte	0x04, 0x17
        /*008a*/ 	.short	(.L_189 - .L_188)
.L_188:
        /*008c*/ 	.word	0x00000000
        /*0090*/ 	.short	0x0006
        /*0092*/ 	.short	0x0024
        /*0094*/ 	.byte	0x00, 0xf0, 0x11, 0x00


	//----- nvinfo : EIATTR_KPARAM_INFO
	.align		4
.L_189:
        /*0098*/ 	.byte	0x04, 0x17
        /*009a*/ 	.short	(.L_191 - .L_190)
.L_190:
        /*009c*/ 	.word	0x00000000
        /*00a0*/ 	.short	0x0005
        /*00a2*/ 	.short	0x0020
        /*00a4*/ 	.byte	0x00, 0xf0, 0x11, 0x00


	//----- nvinfo : EIATTR_KPARAM_INFO
	.align		4
.L_191:
        /*00a8*/ 	.byte	0x04, 0x17
        /*00aa*/ 	.short	(.L_193 - .L_192)
.L_192:
        /*00ac*/ 	.word	0x00000000
        /*00b0*/ 	.short	0x0004
        /*00b2*/ 	.short	0x001c
        /*00b4*/ 	.byte	0x00, 0xf0, 0x11, 0x00


	//----- nvinfo : EIATTR_KPARAM_INFO
	.align		4
.L_193:
        /*00b8*/ 	.byte	0x04, 0x17
        /*00ba*/ 	.short	(.L_195 - .L_194)
.L_194:
        /*00bc*/ 	.word	0x00000000
        /*00c0*/ 	.short	0x0003
        /*00c2*/ 	.short	0x0018
        /*00c4*/ 	.byte	0x00, 0xf0, 0x11, 0x00


	//----- nvinfo : EIATTR_KPARAM_INFO
	.align		4
.L_195:
        /*00c8*/ 	.byte	0x04, 0x17
        /*00ca*/ 	.short	(.L_197 - .L_196)
.L_196:
        /*00cc*/ 	.word	0x00000000
        /*00d0*/ 	.short	0x0002
        /*00d2*/ 	.short	0x0010
        /*00d4*/ 	.byte	0x00, 0xf5, 0x21, 0x00


	//----- nvinfo : EIATTR_KPARAM_INFO
	.align		4
.L_197:
        /*00d8*/ 	.byte	0x04, 0x17
        /*00da*/ 	.short	(.L_199 - .L_198)
.L_198:
        /*00dc*/ 	.word	0x00000000
        /*00e0*/ 	.short	0x0001
        /*00e2*/ 	.short	0x0008
        /*00e4*/ 	.byte	0x00, 0xf5, 0x21, 0x00


	//----- nvinfo : EIATTR_KPARAM_INFO
	.align		4
.L_199:
        /*00e8*/ 	.byte	0x04, 0x17
        /*00ea*/ 	.short	(.L_201 - .L_200)
.L_200:
        /*00ec*/ 	.word	0x00000000
        /*00f0*/ 	.short	0x0000
        /*00f2*/ 	.short	0x0000
        /*00f4*/ 	.byte	0x00, 0xf5, 0x21, 0x00


	//----- nvinfo : EIATTR_SPARSE_MMA_MASK
	.align		4
.L_201:
        /*00f8*/ 	.byte	0x03, 0x50
        /*00fa*/ 	.short	0x0000


	//----- nvinfo : EIATTR_MAXREG_COUNT
	.align		4
        /*00fc*/ 	.byte	0x03, 0x1b
        /*00fe*/ 	.short	0x00ff


	//----- nvinfo : EIATTR_MERCURY_ISA_VERSION
	.align		4
        /*0100*/ 	.byte	0x03, 0x5f
        /*0102*/ 	.short	0x0101


	//----- nvinfo : EIATTR_VRC_CTA_INIT_COUNT
	.align		4
        /*0104*/ 	.byte	0x02, 0x4a
	.zero		1
	.zero		1


	//----- nvinfo : EIATTR_EXIT_INSTR_OFFSETS
	.align		4
        /*0108*/ 	.byte	0x04, 0x1c
        /*010a*/ 	.short	(.L_203 - .L_202)


	//   ....[0]....
.L_202:
        /*010c*/ 	.word	0x00000b20


	//----- nvinfo : EIATTR_CBANK_PARAM_SIZE
	.align		4
.L_203:
        /*0110*/ 	.byte	0x03, 0x19
        /*0112*/ 	.short	0x0048


	//----- nvinfo : EIATTR_PARAM_CBANK
	.align		4
        /*0114*/ 	.byte	0x04, 0x0a
        /*0116*/ 	.short	(.L_205 - .L_204)
	.align		4
.L_204:
        /*0118*/ 	.word	index@(.nv.constant0._Z52InputBatch_1_Input_7x7_InChannel_1152_OutChannel_192PKfS0_Pfiiiiiiiiiiii)
        /*011c*/ 	.short	0x0380
        /*011e*/ 	.short	0x0048


	//----- nvinfo : EIATTR_SW_WAR
	.align		4
.L_205:
        /*0120*/ 	.byte	0x04, 0x36
        /*0122*/ 	.short	(.L_207 - .L_206)
.L_206:
        /*0124*/ 	.word	0x00000008
.L_207:


//--------------------- .nv.info._Z52InputBatch_8_Input_7x7_InChannel_192_OutChannel_1152PKfS0_Pfiiiiiiiiiiii --------------------------
	.section	.nv.info._Z52InputBatch_8_Input_7x7_InChannel_192_OutChannel_1152PKfS0_Pfiiiiiiiiiiii,"",@"SHT_CUDA_INFO"
	.sectionflags	@""
	.align	4


	//----- nvinfo : EIATTR_CUDA_API_VERSION
	.align		4
        /*0000*/ 	.byte	0x04, 0x37
        /*0002*/ 	.short	(.L_209 - .L_208)
.L_208:
        /*0004*/ 	.word	0x00000082


	//----- nvinfo : EIATTR_KPARAM_INFO
	.align		4
.L_209:
        /*0008*/ 	.byte	0x04, 0x17
        /*000a*/ 	.short	(.L_211 - .L_210)
.L_210:
        /*000c*/ 	.word	0x00000000
        /*0010*/ 	.short	0x000e
        /*0012*/ 	.short	0x0044
        /*0014*/ 	.byte	0x00, 0xf0, 0x11, 0x00


	//----- nvinfo : EIATTR_KPARAM_INFO
	.align		4
.L_211:
        /*0018*/ 	.byte	0x04, 0x17
        /*001a*/ 	.short	(.L_213 - .L_212)
.L_212:
        /*001c*/ 	.word	0x00000000
        /*0020*/ 	.short	0x000d
        /*0022*/ 	.short	0x0040
        /*0024*/ 	.byte	0x00, 0xf0, 0x11, 0x00


	//----- nvinfo : EIATTR_KPARAM_INFO
	.align		4
.L_213:
        /*0028*/ 	.byte	0x04, 0x17
        /*002a*/ 	.short	(.L_215 - .L_214)
.L_214:
        /*002c*/ 	.word	0x00000000
        /*0030*/ 	.short	0x000c
        /*0032*/ 	.short	0x003c
        /*0034*/ 	.byte	0x00, 0xf0, 0x11, 0x00


	//----- nvinfo : EIATTR_KPARAM_INFO
	.align		4
.L_215:
        /*0038*/ 	.byte	0x04, 0x17
        /*003a*/ 	.short	(.L_217 - .L_216)
.L_216:
        /*003c*/ 	.word	0x00000000
        /*0040*/ 	.short	0x000b
        /*0042*/ 	.short	0x0038
        /*0044*/ 	.byte	0x00, 0xf0, 0x11, 0x00


	//----- nvinfo : EIATTR_KPARAM_INFO
	.align		4
.L_217:
        /*0048*/ 	.byte	0x04, 0x17
        /*004a*/ 	.short	(.L_219 - .L_218)
.L_218:
        /*004c*/ 	.word	0x00000000
        /*0050*/ 	.short	0x000a
        /*0052*/ 	.short	0x0034
        /*0054*/ 	.byte	0x00, 0xf0, 0x11, 0x00


	//----- nvinfo : EIATTR_KPARAM_INFO
	.align		4
.L_219:
        /*0058*/ 	.byte	0x04, 0x17
        /*005a*/ 	.short	(.L_221 - .L_220)
.L_220:
        /*005c*/ 	.word	0x00000000
        /*0060*/ 	.short	0x0009
        /*0062*/ 	.short	0x0030
        /*0064*/ 	.byte	0x00, 0xf0, 0x11, 0x00


	//----- nvinfo : EIATTR_KPARAM_INFO
	.align		4
.L_221:
        /*0068*/ 	.byte	0x04, 0x17
        /*006a*/ 	.short	(.L_223 - .L_222)
.L_222:
        /*006c*/ 	.word	0x00000000
        /*0070*/ 	.short	0x0008
        /*0072*/ 	.short	0x002c
        /*0074*/ 	.byte	0x00, 0xf0, 0x11, 0x00


	//----- nvinfo : EIATTR_KPARAM_INFO
	.align		4
.L_223:
        /*0078*/ 	.byte	0x04, 0x17
        /*007a*/ 	.short	(.L_225 - .L_224)
.L_224:
        /*007c*/ 	.word	0x00000000
        /*0080*/ 	.short	0x0007
        /*0082*/ 	.short	0x0028
        /*0084*/ 	.byte	0x00, 0xf0, 0x11, 0x00


	//----- nvinfo : EIATTR_KPARAM_INFO
	.align		4
.L_225:
        /*0088*/ 	.byte	0x04, 0x17
        /*008a*/ 	.short	(.L_227 - .L_226)
.L_226:
        /*008c*/ 	.word	0x00000000
        /*0090*/ 	.short	0x0006
        /*0092*/ 	.short	0x0024
        /*0094*/ 	.byte	0x00, 0xf0, 0x11, 0x00


	//----- nvinfo : EIATTR_KPARAM_INFO
	.align		4
.L_227:
        /*0098*/ 	.byte	0x04, 0x17
        /*009a*/ 	.short	(.L_229 - .L_228)
.L_228:
        /*009c*/ 	.word	0x00000000
        /*00a0*/ 	.short	0x0005
        /*00a2*/ 	.short	0x0020
        /*00a4*/ 	.byte	0x00, 0xf0, 0x11, 0x00


	//----- nvinfo : EIATTR_KPARAM_INFO
	.align		4
.L_229:
        /*00a8*/ 	.byte	0x04, 0x17
        /*00aa*/ 	.short	(.L_231 - .L_230)
.L_230:
        /*00ac*/ 	.word	0x00000000
        /*00b0*/ 	.short	0x0004
        /*00b2*/ 	.short	0x001c
        /*00b4*/ 	.byte	0x00, 0xf0, 0x11, 0x00


	//----- nvinfo : EIATTR_KPARAM_INFO
	.align		4
.L_231:
        /*00b8*/ 	.byte	0x04, 0x17
        /*00ba*/ 	.short	(.L_233 - .L_232)
.L_232:
        /*00bc*/ 	.word	0x00000000
        /*00c0*/ 	.short	0x0003
        /*00c2*/ 	.short	0x0018
        /*00c4*/ 	.byte	0x00, 0xf0, 0x11, 0x00


	//----- nvinfo : EIATTR_KPARAM_INFO
	.align		4
.L_233:
        /*00c8*/ 	.byte	0x04, 0x17
        /*00ca*/ 	.short	(.L_235 - .L_234)
.L_234:
        /*00cc*/ 	.word	0x00000000
        /*00d0*/ 	.short	0x0002
        /*00d2*/ 	.short	0x0010
        /*00d4*/ 	.byte	0x00, 0xf5, 0x21, 0x00


	//----- nvinfo : EIATTR_KPARAM_INFO
	.align		4
.L_235:
        /*00d8*/ 	.byte	0x04, 0x17
        /*00da*/ 	.short	(.L_237 - .L_236)
.L_236:
        /*00dc*/ 	.word	0x00000000
        /*00e0*/ 	.short	0x0001
        /*00e2*/ 	.short	0x0008
        /*00e4*/ 	.byte	0x00, 0xf5, 0x21, 0x00


	//----- nvinfo : EIATTR_KPARAM_INFO
	.align		4
.L_237:
        /*00e8*/ 	.byte	0x04, 0x17
        /*00ea*/ 	.short	(.L_239 - .L_238)
.L_238:
        /*00ec*/ 	.word	0x00000000
        /*00f0*/ 	.short	0x0000
        /*00f2*/ 	.short	0x0000
        /*00f4*/ 	.byte	0x00, 0xf5, 0x21, 0x00


	//----- nvinfo : EIATTR_SPARSE_MMA_MASK
	.align		4
.L_239:
        /*00f8*/ 	.byte	0x03, 0x50
        /*00fa*/ 	.short	0x0000


	//----- nvinfo : EIATTR_MAXREG_COUNT
	.align		4
        /*00fc*/ 	.byte	0x03, 0x1b
        /*00fe*/ 	.short	0x00ff


	//----- nvinfo : EIATTR_MERCURY_ISA_VERSION
	.align		4
        /*0100*/ 	.byte	0x03, 0x5f
        /*0102*/ 	.short	0x0101


	//----- nvinfo : EIATTR_VRC_CTA_INIT_COUNT
	.align		4
        /*0104*/ 	.byte	0x02, 0x4a
	.zero		1
	.zero		1


	//----- nvinfo : EIATTR_EXIT_INSTR_OFFSETS
	.align		4
        /*0108*/ 	.byte	0x04, 0x1c
        /*010a*/ 	.short	(.L_241 - .L_240)


	//   ....[0]....
.L_240:
        /*010c*/ 	.word	0x00000010


	//----- nvinfo : EIATTR_CBANK_PARAM_SIZE
	.align		4
.L_241:
        /*0110*/ 	.byte	0x03, 0x19
        /*0112*/ 	.short	0x0048


	//----- nvinfo : EIATTR_PARAM_CBANK
	.align		4
        /*0114*/ 	.byte	0x04, 0x0a
        /*0116*/ 	.short	(.L_243 - .L_242)
	.align		4
.L_242:
        /*0118*/ 	.word	index@(.nv.constant0._Z52InputBatch_8_Input_7x7_InChannel_192_OutChannel_1152PKfS0_Pfiiiiiiiiiiii)
        /*011c*/ 	.short	0x0380
        /*011e*/ 	.short	0x0048


	//----- nvinfo : EIATTR_SW_WAR
	.align		4
.L_243:
        /*0120*/ 	.byte	0x04, 0x36
        /*0122*/ 	.short	(.L_245 - .L_244)
.L_244:
        /*0124*/ 	.word	0x00000008
.L_245:


//--------------------- .nv.info._Z52InputBatch_1_Input_7x7_InChannel_192_OutChannel_1152PKfS0_Pfiiiiiiiiiiii --------------------------
	.section	.nv.info._Z52InputBatch_1_Input_7x7_InChannel_192_OutChannel_1152PKfS0_Pfiiiiiiiiiiii,"",@"SHT_CUDA_INFO"
	.sectionflags	@""
	.align	4


	//----- nvinfo : EIATTR_CUDA_API_VERSION
	.align		4
        /*0000*/ 	.byte	0x04, 0x37
        /*0002*/ 	.short	(.L_247 - .L_246)
.L_246:
        /*0004*/ 	.word	0x00000082


	//----- nvinfo : EIATTR_KPARAM_INFO
	.align		4
.L_247:
        /*0008*/ 	.byte	0x04, 0x17
        /*000a*/ 	.short	(.L_249 - .L_248)
.L_248:
        /*000c*/ 	.word	0x00000000
        /*0010*/ 	.short	0x000e
        /*0012*/ 	.short	0x0044
        /*0014*/ 	.byte	0x00, 0xf0, 0x11, 0x00


	//----- nvinfo : EIATTR_KPARAM_INFO
	.align		4
.L_249:
        /*0018*/ 	.byte	0x04, 0x17
        /*001a*/ 	.short	(.L_251 - .L_250)
.L_250:
        /*001c*/ 	.word	0x00000000
        /*0020*/ 	.short	0x000d
        /*0022*/ 	.short	0x0040
        /*0024*/ 	.byte	0x00, 0xf0, 0x11, 0x00


	//----- nvinfo : EIATTR_KPARAM_INFO
	.align		4
.L_251:
        /*0028*/ 	.byte	0x04, 0x17
        /*002a*/ 	.short	(.L_253 - .L_252)
.L_252:
        /*002c*/ 	.word	0x00000000
        /*0030*/ 	.short	0x000c
        /*0032*/ 	.short	0x003c
        /*0034*/ 	.byte	0x00, 0xf0, 0x11, 0x00


	//----- nvinfo : EIATTR_KPARAM_INFO
	.align		4
.L_253:
        /*0038*/ 	.byte	0x04, 0x17
        /*003a*/ 	.short	(.L_255 - .L_254)
.L_254:
        /*003c*/ 	.word	0x00000000
        /*0040*/ 	.short	0x000b
        /*0042*/ 	.short	0x0038
        /*0044*/ 	.byte	0x00, 0xf0, 0x11, 0x00


	//----- nvinfo : EIATTR_KPARAM_INFO
	.align		4
.L_255:
        /*0048*/ 	.byte	0x04, 0x17
        /*004a*/ 	.short	(.L_257 - .L_256)
.L_256:
        /*004c*/ 	.word	0x00000000
        /*0050*/ 	.short	0x000a
        /*0052*/ 	.short	0x0034
        /*0054*/ 	.byte	0x00, 0xf0, 0x11, 0x00


	//----- nvinfo : EIATTR_KPARAM_INFO
	.align		4
.L_257:
        /*0058*/ 	.byte	0x04, 0x17
        /*005a*/ 	.short	(.L_259 - .L_258)
.L_258:
        /*005c*/ 	.word	0x00000000
        /*0060*/ 	.short	0x0009
        /*0062*/ 	.short	0x0030
        /*0064*/ 	.byte	0x00, 0xf0, 0x11, 0x00


	//----- nvinfo : EIATTR_KPARAM_INFO
	.align		4
.L_259:
        /*0068*/ 	.byte	0x04, 0x17
        /*006a*/ 	.short	(.L_261 - .L_260)
.L_260:
        /*006c*/ 	.word	0x00000000
        /*0070*/ 	.short	0x0008
        /*0072*/ 	.short	0x002c
        /*0074*/ 	.byte	0x00, 0xf0, 0x11, 0x00


	//----- nvinfo : EIATTR_KPARAM_INFO
	.align		4
.L_261:
        /*0078*/ 	.byte	0x04, 0x17
        /*007a*/ 	.short	(.L_263 - .L_262)
.L_262:
        /*007c*/ 	.word	0x00000000
        /*0080*/ 	.short	0x0007
        /*0082*/ 	.short	0x0028
        /*0084*/ 	.byte	0x00, 0xf0, 0x11, 0x00


	//----- nvinfo : EIATTR_KPARAM_INFO
	.align		4
.L_263:
        /*0088*/ 	.byte	0x04, 0x17
        /*008a*/ 	.short	(.L_265 - .L_264)
.L_264:
        /*008c*/ 	.word	0x00000000
        /*0090*/ 	.short	0x0006
        /*0092*/ 	.short	0x0024
        /*0094*/ 	.byte	0x00, 0xf0, 0x11, 0x00


	//----- nvinfo : EIATTR_KPARAM_INFO
	.align		4
.L_265:
        /*0098*/ 	.byte	0x04, 0x17
        /*009a*/ 	.short	(.L_267 - .L_266)
.L_266:
        /*009c*/ 	.word	0x00000000
        /*00a0*/ 	.short	0x0005
        /*00a2*/ 	.short	0x0020
        /*00a4*/ 	.byte	0x00, 0xf0, 0x11, 0x00


	//----- nvinfo : EIATTR_KPARAM_INFO
	.align		4
.L_267:
        /*00a8*/ 	.byte	0x04, 0x17
        /*00aa*/ 	.short	(.L_269 - .L_268)
.L_268:
        /*00ac*/ 	.word	0x00000000
        /*00b0*/ 	.short	0x0004
        /*00b2*/ 	.short	0x001c
        /*00b4*/ 	.byte	0x00, 0xf0, 0x11, 0x00


	//----- nvinfo : EIATTR_KPARAM_INFO
	.align		4
.L_269:
        /*00b8*/ 	.byte	0x04, 0x17
        /*00ba*/ 	.short	(.L_271 - .L_270)
.L_270:
        /*00bc*/ 	.word	0x00000000
        /*00c0*/ 	.short	0x0003
        /*00c2*/ 	.short	0x0018
        /*00c4*/ 	.byte	0x00, 0xf0, 0x11, 0x00


	//----- nvinfo : EIATTR_KPARAM_INFO
	.align		4
.L_271:
        /*00c8*/ 	.byte	0x04, 0x17
        /*00ca*/ 	.short	(.L_273 - .L_272)
.L_272:
        /*00cc*/ 	.word	0x00000000
        /*00d0*/ 	.short	0x0002
        /*00d2*/ 	.short	0x0010
        /*00d4*/ 	.byte	0x00, 0xf5, 0x21, 0x00


	//----- nvinfo : EIATTR_KPARAM_INFO
	.align		4
.L_273:
        /*00d8*/ 	.byte	0x04, 0x17
        /*00da*/ 	.short	(.L_275 - .L_274)
.L_274:
        /*00dc*/ 	.word	0x00000000
        /*00e0*/ 	.short	0x0001
        /*00e2*/ 	.short	0x0008
        /*00e4*/ 	.byte	0x00, 0xf5, 0x21, 0x00


	//----- nvinfo : EIATTR_KPARAM_INFO
	.align		4
.L_275:
        /*00e8*/ 	.byte	0x04, 0x17
        /*00ea*/ 	.short	(.L_277 - .L_276)
.L_276:
        /*00ec*/ 	.word	0x00000000
        /*00f0*/ 	.short	0x0000
        /*00f2*/ 	.short	0x0000
        /*00f4*/ 	.byte	0x00, 0xf5, 0x21, 0x00


	//----- nvinfo : EIATTR_SPARSE_MMA_MASK
	.align		4
.L_277:
        /*00f8*/ 	.byte	0x03, 0x50
        /*00fa*/ 	.short	0x0000


	//----- nvinfo : EIATTR_MAXREG_COUNT
	.align		4
        /*00fc*/ 	.byte	0x03, 0x1b
        /*00fe*/ 	.short	0x00ff


	//----- nvinfo : EIATTR_MERCURY_ISA_VERSION
	.align		4
        /*0100*/ 	.byte	0x03, 0x5f
        /*0102*/ 	.short	0x0101


	//----- nvinfo : EIATTR_VRC_CTA_INIT_COUNT
	.align		4
        /*0104*/ 	.byte	0x02, 0x4a
	.zero		1
	.zero		1


	//----- nvinfo : EIATTR_EXIT_INSTR_OFFSETS
	.align		4
        /*0108*/ 	.byte	0x04, 0x1c
        /*010a*/ 	.short	(.L_279 - .L_278)


	//   ....[0]....
.L_278:
        /*010c*/ 	.word	0x00000b20


	//----- nvinfo : EIATTR_CBANK_PARAM_SIZE
	.align		4
.L_279:
        /*0110*/ 	.byte	0x03, 0x19
        /*0112*/ 	.short	0x0048


	//----- nvinfo : EIATTR_PARAM_CBANK
	.align		4
        /*0114*/ 	.byte	0x04, 0x0a
        /*0116*/ 	.short	(.L_281 - .L_280)
	.align		4
.L_280:
        /*0118*/ 	.word	index@(.nv.constant0._Z52InputBatch_1_Input_7x7_InChannel_192_OutChannel_1152PKfS0_Pfiiiiiiiiiiii)
        /*011c*/ 	.short	0x0380
        /*011e*/ 	.short	0x0048


	//----- nvinfo : EIATTR_SW_WAR
	.align		4
.L_281:
        /*0120*/ 	.byte	0x04, 0x36
        /*0122*/ 	.short	(.L_283 - .L_282)
.L_282:
        /*0124*/ 	.word	0x00000008
.L_283:


//--------------------- .nv.info._Z51InputBatch_8_Input_7x7_InChannel_672_OutChannel_192PKfS0_Pfiiiiiiiiiiii --------------------------
	.section	.nv.info._Z51InputBatch_8_Input_7x7_InChannel_672_OutChannel_192PKfS0_Pfiiiiiiiiiiii,"",@"SHT_CUDA_INFO"
	.sectionflags	@""
	.align	4


	//----- nvinfo : EIATTR_CUDA_API_VERSION
	.align		4
        /*0000*/ 	.byte	0x04, 0x37
        /*0002*/ 	.short	(.L_285 - .L_284)
.L_284:
        /*0004*/ 	.word	0x00000082


	//----- nvinfo : EIATTR_KPARAM_INFO
	.align		4
.L_285:
        /*0008*/ 	.byte	0x04, 0x17
        /*000a*/ 	.short	(.L_287 - .L_286)
.L_286:
        /*000c*/ 	.word	0x00000000
        /*0010*/ 	.short	0x000e
        /*0012*/ 	.short	0x0044
        /*0014*/ 	.byte	0x00, 0xf0, 0x11, 0x00


	//----- nvinfo : EIATTR_KPARAM_INFO
	.align		4
.L_287:
        /*0018*/ 	.byte	0x04, 0x17
        /*001a*/ 	.short	(.L_289 - .L_288)
.L_288:
        /*001c*/ 	.word	0x00000000
        /*0020*/ 	.short	0x000d
        /*0022*/ 	.short	0x0040
        /*0024*/ 	.byte	0x00, 0xf0, 0x11, 0x00


	//----- nvinfo : EIATTR_KPARAM_INFO
	.align		4
.L_289:
        /*0028*/ 	.byte	0x04, 0x17
        /*002a*/ 	.short	(.L_291 - .L_290)
.L_290:
        /*002c*/ 	.word	0x00000000
        /*0030*/ 	.short	0x000c
        /*0032*/ 	.short	0x003c
        /*0034*/ 	.byte	0x00, 0xf0, 0x11, 0x00


	//----- nvinfo : EIATTR_KPARAM_INFO
	.align		4
.L_291:
        /*0038*/ 	.byte	0x04, 0x17
        /*003a*/ 	.short	(.L_293 - .L_292)
.L_292:
        /*003c*/ 	.word	0x00000000
        /*0040*/ 	.short	0x000b
        /*0042*/ 	.short	0x0038
        /*0044*/ 	.byte	0x00, 0xf0, 0x11, 0x00


	//----- nvinfo : EIATTR_KPARAM_INFO
	.align		4
.L_293:
        /*0048*/ 	.byte	0x04, 0x17
        /*004a*/ 	.short	(.L_295 - .L_294)
.L_294:
        /*004c*/ 	.word	0x00000000
        /*0050*/ 	.short	0x000a
        /*0052*/ 	.short	0x0034
        /*0054*/ 	.byte	0x00, 0xf0, 0x11, 0x00


	//----- nvinfo : EIATTR_KPARAM_INFO
	.align		4
.L_295:
        /*0058*/ 	.byte	0x04, 0x17
        /*005a*/ 	.short	(.L_297 - .L_296)
.L_296:
        /*005c*/ 	.word	0x00000000
        /*0060*/ 	.short	0x0009
        /*0062*/ 	.short	0x0030
        /*0064*/ 	.byte	0x00, 0xf0, 0x11, 0x00


	//----- nvinfo : EIATTR_KPARAM_INFO
	.align		4
.L_297:
        /*0068*/ 	.byte	0x04, 0x17
        /*006a*/ 	.short	(.L_299 - .L_298)
.L_298:
        /*006c*/ 	.word	0x00000000
        /*0070*/ 	.short	0x0008
        /*0072*/ 	.short	0x002c
        /*0074*/ 	.byte	0x00, 0xf0, 0x11, 0x00


	//----- nvinfo : EIATTR_KPARAM_INFO
	.align		4
.L_299:
        /*0078*/ 	.byte	0x04, 0x17
        /*007a*/ 	.short	(.L_301 - .L_300)
.L_300:
        /*007c*/ 	.word	0x00000000
        /*0080*/ 	.short	0x0007
        /*0082*/ 	.short	0x0028
        /*0084*/ 	.byte	0x00, 0xf0, 0x11, 0x00


	//----- nvinfo : EIATTR_KPARAM_INFO
	.align		4
.L_301:
        /*0088*/ 	.byte	0x04, 0x17
        /*008a*/ 	.short	(.L_303 - .L_302)
.L_302:
        /*008c*/ 	.word	0x00000000
        /*0090*/ 	.short	0x0006
        /*0092*/ 	.short	0x0024
        /*0094*/ 	.byte	0x00, 0xf0, 0x11, 0x00


	//----- nvinfo : EIATTR_KPARAM_INFO
	.align		4
.L_303:
        /*0098*/ 	.byte	0x04, 0x17
        /*009a*/ 	.short	(.L_305 - .L_304)
.L_304:
        /*009c*/ 	.word	0x00000000
        /*00a0*/ 	.short	0x0005
        /*00a2*/ 	.short	0x0020
        /*00a4*/ 	.byte	0x00, 0xf0, 0x11, 0x00


	//----- nvinfo : EIATTR_KPARAM_INFO
	.align		4
.L_305:
        /*00a8*/ 	.byte	0x04, 0x17
        /*00aa*/ 	.short	(.L_307 - .L_306)
.L_306:
        /*00ac*/ 	.word	0x00000000
        /*00b0*/ 	.short	0x0004
        /*00b2*/ 	.short	0x001c
        /*00b4*/ 	.byte	0x00, 0xf0, 0x11, 0x00


	//----- nvinfo : EIATTR_KPARAM_INFO
	.align		4
.L_307:
        /*00b8*/ 	.byte	0x04, 0x17
        /*00ba*/ 	.short	(.L_309 - .L_308)
.L_308:
        /*00bc*/ 	.word	0x00000000
        /*00c0*/ 	.short	0x0003
        /*00c2*/ 	.short	0x0018
        /*00c4*/ 	.byte	0x00, 0xf0, 0x11, 0x00


	//----- nvinfo : EIATTR_KPARAM_INFO
	.align		4
.L_309:
        /*00c8*/ 	.byte	0x04, 0x17
        /*00ca*/ 	.short	(.L_311 - .L_310)
.L_310:
        /*00cc*/ 	.word	0x00000000
        /*00d0*/ 	.short	0x0002
        /*00d2*/ 	.short	0x0010
        /*00d4*/ 	.byte	0x00, 0xf5, 0x21, 0x00


	//----- nvinfo : EIATTR_KPARAM_INFO
	.align		4
.L_311:
        /*00d8*/ 	.byte	0x04, 0x17
        /*00da*/ 	.short	(.L_313 - .L_312)
.L_312:
        /*00dc*/ 	.word	0x00000000
        /*00e0*/ 	.short	0x0001
        /*00e2*/ 	.short	0x0008
        /*00e4*/ 	.byte	0x00, 0xf5, 0x21, 0x00


	//----- nvinfo : EIATTR_KPARAM_INFO
	.align		4
.L_313:
        /*00e8*/ 	.byte	0x04, 0x17
        /*00ea*/ 	.short	(.L_315 - .L_314)
.L_314:
        /*00ec*/ 	.word	0x00000000
        /*00f0*/ 	.short	0x0000
        /*00f2*/ 	.short	0x0000
        /*00f4*/ 	.byte	0x00, 0xf5, 0x21, 0x00


	//----- nvinfo : EIATTR_SPARSE_MMA_MASK
	.align		4
.L_315:
        /*00f8*/ 	.byte	0x03, 0x50
        /*00fa*/ 	.short	0x0000


	//----- nvinfo : EIATTR_MAXREG_COUNT
	.align		4
        /*00fc*/ 	.byte	0x03, 0x1b
        /*00fe*/ 	.short	0x00ff


	//----- nvinfo : EIATTR_MERCURY_ISA_VERSION
	.align		4
        /*0100*/ 	.byte	0x03, 0x5f
        /*0102*/ 	.short	0x0101


	//----- nvinfo : EIATTR_VRC_CTA_INIT_COUNT
	.align		4
        /*0104*/ 	.byte	0x02, 0x4a
	.zero		1
	.zero		1


	//----- nvinfo : EIATTR_EXIT_INSTR_OFFSETS
	.align		4
        /*0108*/ 	.byte	0x04, 0x1c
        /*010a*/ 	.short	(.L_317 - .L_316)


	//   ....[0]....
.L_316:
        /*010c*/ 	.word	0x00000010


	//----- nvinfo : EIATTR_CBANK_PARAM_SIZE
	.align		4
.L_317:
        /*0110*/ 	.byte	0x03, 0x19
        /*0112*/ 	.short	0x0048


	//----- nvinfo : EIATTR_PARAM_CBANK
	.align		4
        /*0114*/ 	.byte	0x04, 0x0a
        /*0116*/ 	.short	(.L_319 - .L_318)
	.align		4
.L_318:
        /*0118*/ 	.word	index@(.nv.constant0._Z51InputBatch_8_Input_7x7_InChannel_672_OutChannel_192PKfS0_Pfiiiiiiiiiiii)
        /*011c*/ 	.short	0x0380
        /*011e*/ 	.short	0x0048


	//----- nvinfo : EIATTR_SW_WAR
	.align		4
.L_319:
        /*0120*/ 	.byte	0x04, 0x36
        /*0122*/ 	.short	(.L_321 - .L_320)
.L_320:
        /*0124*/ 	.word	0x00000008
.L_321:


//--------------------- .nv.info._Z51InputBatch_1_Input_7x7_InChannel_672_OutChannel_192PKfS0_Pfiiiiiiiiiiii --------------------------
	.section	.nv.info._Z51InputBatch_1_Input_7x7_InChannel_672_OutChannel_192PKfS0_Pfiiiiiiiiiiii,"",@"SHT_CUDA_INFO"
	.sectionflags	@""
	.align	4


	//----- nvinfo : EIATTR_CUDA_API_VERSION
	.align		4
        /*0000*/ 	.byte	0x04, 0x37
        /*0002*/ 	.short	(.L_323 - .L_322)
.L_322:
        /*0004*/ 	.word	0x00000082


	//----- nvinfo : EIATTR_KPARAM_INFO
	.align		4
.L_323:
        /*0008*/ 	.byte	0x04, 0x17
        /*000a*/ 	.short	(.L_325 - .L_324)
.L_324:
        /*000c*/ 	.word	0x00000000
        /*0010*/ 	.short	0x000e
        /*0012*/ 	.short	0x0044
        /*0014*/ 	.byte	0x00, 0xf0, 0x11, 0x00


	//----- nvinfo : EIATTR_KPARAM_INFO
	.align		4
.L_325:
        /*0018*/ 	.byte	0x04, 0x17
        /*001a*/ 	.short	(.L_327 - .L_326)
.L_326:
        /*001c*/ 	.word	0x00000000
        /*0020*/ 	.short	0x000d
        /*0022*/ 	.short	0x0040
        /*0024*/ 	.byte	0x00, 0xf0, 0x11, 0x00


	//----- nvinfo : EIATTR_KPARAM_INFO
	.align		4
.L_327:
        /*0028*/ 	.byte	0x04, 0x17
        /*002a*/ 	.short	(.L_329 - .L_328)
.L_328:
        /*002c*/ 	.word	0x00000000
        /*0030*/ 	.short	0x000c
        /*0032*/ 	.short	0x003c
        /*0034*/ 	.byte	0x00, 0xf0, 0x11, 0x00


	//----- nvinfo : EIATTR_KPARAM_INFO
	.align		4
.L_329:
        /*0038*/ 	.byte	0x04, 0x17
        /*003a*/ 	.short	(.L_331 - .L_330)
.L_330:
        /*003c*/ 	.word	0x00000000
        /*0040*/ 	.short	0x000b
        /*0042*/ 	.short	0x0038
        /*0044*/ 	.byte	0x00, 0xf0, 0x11, 0x00


	//----- nvinfo : EIATTR_KPARAM_INFO
	.align		4
.L_331:
        /*0048*/ 	.byte	0x04, 0x17
        /*004a*/ 	.short	(.L_333 - .L_332)
.L_332:
        /*004c*/ 	.word	0x00000000
        /*0050*/ 	.short	0x000a
        /*0052*/ 	.short	0x0034
        /*0054*/ 	.byte	0x00, 0xf0, 0x11, 0x00


	//----- nvinfo : EIATTR_KPARAM_INFO
	.align		4
.L_333:
        /*0058*/ 	.byte	0x04, 0x17
        /*005a*/ 	.short	(.L_335 - .L_334)
.L_334:
        /*005c*/ 	.word	0x00000000
        /*0060*/ 	.short	0x0009
        /*0062*/ 	.short	0x0030
        /*0064*/ 	.byte	0x00, 0xf0, 0x11, 0x00


	//----- nvinfo : EIATTR_KPARAM_INFO
	.align		4
.L_335:
        /*0068*/ 	.byte	0x04, 0x17
        /*006a*/ 	.short	(.L_337 - .L_336)
.L_336:
        /*006c*/ 	.word	0x00000000
        /*0070*/ 	.short	0x0008
        /*0072*/ 	.short	0x002c
        /*0074*/ 	.byte	0x00, 0xf0, 0x11, 0x00


	//----- nvinfo : EIATTR_KPARAM_INFO
	.align		4
.L_337:
        /*0078*/ 	.byte	0x04, 0x17
        /*007a*/ 	.short	(.L_339 - .L_338)
.L_338:
        /*007c*/ 	.word	0x00000000
        /*0080*/ 	.short	0x0007
        /*0082*/ 	.short	0x0028
        /*0084*/ 	.byte	0x00, 0xf0, 0x11, 0x00


	//----- nvinfo : EIATTR_KPARAM_INFO
	.align		4
.L_339:
        /*0088*/ 	.byte	0x04, 0x17
        /*008a*/ 	.short	(.L_341 - .L_340)
.L_340:
        /*008c*/ 	.word	0x00000000
        /*0090*/ 	.short	0x0006
        /*0092*/ 	.short	0x0024
        /*0094*/ 	.byte	0x00, 0xf0, 0x11, 0x00


	//----- nvinfo : EIATTR_KPARAM_INFO
	.align		4
.L_341:
        /*0098*/ 	.byte	0x04, 0x17
        /*009a*/ 	.short	(.L_343 - .L_342)
.L_342:
        /*009c*/ 	.word	0x00000000
        /*00a0*/ 	.short	0x0005
        /*00a2*/ 	.short	0x0020
        /*00a4*/ 	.byte	0x00, 0xf0, 0x11, 0x00


	//----- nvinfo : EIATTR_KPARAM_INFO
	.align		4
.L_343:
        /*00a8*/ 	.byte	0x04, 0x17
        /*00aa*/ 	.short	(.L_345 - .L_344)
.L_344:
        /*00ac*/ 	.word	0x00000000
        /*00b0*/ 	.short	0x0004
        /*00b2*/ 	.short	0x001c
        /*00b4*/ 	.byte	0x00, 0xf0, 0x11, 0x00


	//----- nvinfo : EIATTR_KPARAM_INFO
	.align		4
.L_345:
        /*00b8*/ 	.byte	0x04, 0x17
        /*00ba*/ 	.short	(.L_347 - .L_346)
.L_346:
        /*00bc*/ 	.word	0x00000000
        /*00c0*/ 	.short	0x0003
        /*00c2*/ 	.short	0x0018
        /*00c4*/ 	.byte	0x00, 0xf0, 0x11, 0x00


	//----- nvinfo : EIATTR_KPARAM_INFO
	.align		4
.L_347:
        /*00c8*/ 	.byte	0x04, 0x17
        /*00ca*/ 	.short	(.L_349 - .L_348)
.L_348:
        /*00cc*/ 	.word	0x00000000
        /*00d0*/ 	.short	0x0002
        /*00d2*/ 	.short	0x0010
        /*00d4*/ 	.byte	0x00, 0xf5, 0x21, 0x00


	//----- nvinfo : EIATTR_KPARAM_INFO
	.align		4
.L_349:
        /*00d8*/ 	.byte	0x04, 0x17
        /*00da*/ 	.short	(.L_351 - .L_350)
.L_350:
        /*00dc*/ 	.word	0x00000000
        /*00e0*/ 	.short	0x0001
        /*00e2*/ 	.short	0x0008
        /*00e4*/ 	.byte	0x00, 0xf5, 0x21, 0x00


	//----- nvinfo : EIATTR_KPARAM_INFO
	.align		4
.L_351:
        /*00e8*/ 	.byte	0x04, 0x17
        /*00ea*/ 	.short	(.L_353 - .L_352)
.L_352:
        /*00ec*/ 	.word	0x00000000
        /*00f0*/ 	.short	0x0000
        /*00f2*/ 	.short	0x0000
        /*00f4*/ 	.byte	0x00, 0xf5, 0x21, 0x00


	//----- nvinfo : EIATTR_SPARSE_MMA_MASK
	.align		4
.L_353:
        /*00f8*/ 	.byte	0x03, 0x50
        /*00fa*/ 	.short	0x0000


	//----- nvinfo : EIATTR_MAXREG_COUNT
	.align		4
        /*00fc*/ 	.byte	0x03, 0x1b
        /*00fe*/ 	.short	0x00ff


	//----- nvinfo : EIATTR_MERCURY_ISA_VERSION
	.align		4
        /*0100*/ 	.byte	0x03, 0x5f
        /*0102*/ 	.short	0x0101


	//----- nvinfo : EIATTR_VRC_CTA_INIT_COUNT
	.align		4
        /*0104*/ 	.byte	0x02, 0x4a
	.zero		1
	.zero		1


	//----- nvinfo : EIATTR_EXIT_INSTR_OFFSETS
	.align		4
        /*0108*/ 	.byte	0x04, 0x1c
        /*010a*/ 	.short	(.L_355 - .L_354)


	//   ....[0]....
.L_354:
        /*010c*/ 	.word	0x00000b20


	//----- nvinfo : EIATTR_CBANK_PARAM_SIZE
	.align		4
.L_355:
        /*0110*/ 	.byte	0x03, 0x19
        /*0112*/ 	.short	0x0048


	//----- nvinfo : EIATTR_PARAM_CBANK
	.align		4
        /*0114*/ 	.byte	0x04, 0x0a
        /*0116*/ 	.short	(.L_357 - .L_356)
	.align		4
.L_356:
        /*0118*/ 	.word	index@(.nv.constant0._Z51InputBatch_1_Input_7x7_InChannel_672_OutChannel_192PKfS0_Pfiiiiiiiiiiii)
        /*011c*/ 	.short	0x0380
        /*011e*/ 	.short	0x0048


	//----- nvinfo : EIATTR_SW_WAR
	.align		4
.L_357:
        /*0120*/ 	.byte	0x04, 0x36
        /*0122*/ 	.short	(.L_359 - .L_358)
.L_358:
        /*0124*/ 	.word	0x00000008
.L_359:


//--------------------- .nv.info._Z52InputBatch_8_Input_7x7_InChannel_320_OutChannel_1280PKfS0_Pfiiiiiiiiiiii --------------------------
	.section	.nv.info._Z52InputBatch_8_Input_7x7_InChannel_320_OutChannel_1280PKfS0_Pfiiiiiiiiiiii,"",@"SHT_CUDA_INFO"
	.sectionflags	@""
	.align	4


	//----- nvinfo : EIATTR_CUDA_API_VERSION
	.align		4
        /*0000*/ 	.byte	0x04, 0x37
        /*0002*/ 	.short	(.L_361 - .L_360)
.L_360:
        /*0004*/ 	.word	0x00000082


	//----- nvinfo : EIATTR_KPARAM_INFO
	.align		4
.L_361:
        /*0008*/ 	.byte	0x04, 0x17
        /*000a*/ 	.short	(.L_363 - .L_362)
.L_362:
        /*000c*/ 	.word	0x00000000
        /*0010*/ 	.short	0x000e
        /*0012*/ 	.short	0x0044
        /*0014*/ 	.byte	0x00, 0xf0, 0x11, 0x00


	//----- nvinfo : EIATTR_KPARAM_INFO
	.align		4
.L_363:
        /*0018*/ 	.byte	0x04, 0x17
        /*001a*/ 	.short	(.L_365 - .L_364)
.L_364:
        /*001c*/ 	.word	0x00000000
        /*0020*/ 	.short	0x000d
        /*0022*/ 	.short	0x0040
        /*0024*/ 	.byte	0x00, 0xf0, 0x11, 0x00


	//----- nvinfo : EIATTR_KPARAM_INFO
	.align		4
.L_365:
        /*0028*/ 	.byte	0x04, 0x17
        /*002a*/ 	.short	(.L_367 - .L_366)
.L_366:
        /*002c*/ 	.word	0x00000000
        /*0030*/ 	.short	0x000c
        /*0032*/ 	.short	0x003c
        /*0034*/ 	.byte	0x00, 0xf0, 0x11, 0x00


	//----- nvinfo : EIATTR_KPARAM_INFO
	.align		4
.L_367:
        /*0038*/ 	.byte	0x04, 0x17
        /*003a*/ 	.short	(.L_369 - .L_368)
.L_368:
        /*003c*/ 	.word	0x00000000
        /*0040*/ 	.short	0x000b
        /*0042*/ 	.short	0x0038
        /*0044*/ 	.byte	0x00, 0xf0, 0x11, 0x00


	//----- nvinfo : EIATTR_KPARAM_INFO
	.align		4
.L_369:
        /*0048*/ 	.byte	0x04, 0x17
        /*004a*/ 	.short	(.L_371 - .L_370)
.L_370:
        /*004c*/ 	.word	0x00000000
        /*0050*/ 	.short	0x000a
        /*0052*/ 	.short	0x0034
        /*0054*/ 	.byte	0x00, 0xf0, 0x11, 0x00


	//----- nvinfo : EIATTR_KPARAM_INFO
	.align		4
.L_371:
        /*0058*/ 	.byte	0x04, 0x17
        /*005a*/ 	.short	(.L_373 - .L_372)
.L_372:
        /*005c*/ 	.word	0x00000000
        /*0060*/ 	.short	0x0009
        /*0062*/ 	.short	0x0030
        /*0064*/ 	.byte	0x00, 0xf0, 0x11, 0x00


	//----- nvinfo : EIATTR_KPARAM_INFO
	.align		4
.L_373:
        /*0068*/ 	.byte	0x04, 0x17
        /*006a*/ 	.short	(.L_375 - .L_374)
.L_374:
        /*006c*/ 	.word	0x00000000
        /*0070*/ 	.short	0x0008
        /*0072*/ 	.short	0x002c
        /*0074*/ 	.byte	0x00, 0xf0, 0x11, 0x00


	//----- nvinfo : EIATTR_KPARAM_INFO
	.align		4
.L_375:
        /*0078*/ 	.byte	0x04, 0x17
        /*007a*/ 	.short	(.L_377 - .L_376)
.L_376:
        /*007c*/ 	.word	0x00000000
        /*0080*/ 	.short	0x0007
        /*0082*/ 	.short	0x0028
        /*0084*/ 	.byte	0x00, 0xf0, 0x11, 0x00


	//----- nvinfo : EIATTR_KPARAM_INFO
	.align		4
.L_377:
        /*0088*/ 	.byte	0x04, 0x17
        /*008a*/ 	.short	(.L_379 - .L_378)
.L_378:
        /*008c*/ 	.word	0x00000000
        /*0090*/ 	.short	0x0006
        /*0092*/ 	.short	0x0024
        /*0094*/ 	.byte	0x00, 0xf0, 0x11, 0x00


	//----- nvinfo : EIATTR_KPARAM_INFO
	.align		4
.L_379:
        /*0098*/ 	.byte	0x04, 0x17
        /*009a*/ 	.short	(.L_381 - .L_380)
.L_380:
        /*009c*/ 	.word	0x00000000
        /*00a0*/ 	.short	0x0005
        /*00a2*/ 	.short	0x0020
        /*00a4*/ 	.byte	0x00, 0xf0, 0x11, 0x00


	//----- nvinfo : EIATTR_KPARAM_INFO
	.align		4
.L_381:
        /*00a8*/ 	.byte	0x04, 0x17
        /*00aa*/ 	.short	(.L_383 - .L_382)
.L_382:
        /*00ac*/ 	.word	0x00000000
        /*00b0*/ 	.short	0x0004
        /*00b2*/ 	.short	0x001c
        /*00b4*/ 	.byte	0x00, 0xf0, 0x11, 0x00


	//----- nvinfo : EIATTR_KPARAM_INFO
	.align		4
.L_383:
        /*00b8*/ 	.byte	0x04, 0x17
        /*00ba*/ 	.short	(.L_385 - .L_384)
.L_384:
        /*00bc*/ 	.word	0x00000000
        /*00c0*/ 	.short	0x0003
        /*00c2*/ 	.short	0x0018
        /*00c4*/ 	.byte	0x00, 0xf0, 0x11, 0x00


	//----- nvinfo : EIATTR_KPARAM_INFO
	.align		4
.L_385:
        /*00c8*/ 	.byte	0x04, 0x17
        /*00ca*/ 	.short	(.L_387 - .L_386)
.L_386:
        /*00cc*/ 	.word	0x00000000
        /*00d0*/ 	.short	0x0002
        /*00d2*/ 	.short	0x0010
        /*00d4*/ 	.byte	0x00, 0xf5, 0x21, 0x00


	//----- nvinfo : EIATTR_KPARAM_INFO
	.align		4
.L_387:
        /*00d8*/ 	.byte	0x04, 0x17
        /*00da*/ 	.short	(.L_389 - .L_388)
.L_388:
        /*00dc*/ 	.word	0x00000000
        /*00e0*/ 	.short	0x0001
        /*00e2*/ 	.short	0x0008
        /*00e4*/ 	.byte	0x00, 0xf5, 0x21, 0x00


	//----- nvinfo : EIATTR_KPARAM_INFO
	.align		4
.L_389:
        /*00e8*/ 	.byte	0x04, 0x17
        /*00ea*/ 	.short	(.L_391 - .L_390)
.L_390:
        /*00ec*/ 	.word	0x00000000
        /*00f0*/ 	.short	0x0000
        /*00f2*/ 	.short	0x0000
        /*00f4*/ 	.byte	0x00, 0xf5, 0x21, 0x00


	//----- nvinfo : EIATTR_SPARSE_MMA_MASK
	.align		4
.L_391:
        /*00f8*/ 	.byte	0x03, 0x50
        /*00fa*/ 	.short	0x0000


	//----- nvinfo : EIATTR_MAXREG_COUNT
	.align		4
        /*00fc*/ 	.byte	0x03, 0x1b
        /*00fe*/ 	.short	0x00ff


	//----- nvinfo : EIATTR_MERCURY_ISA_VERSION
	.align		4
        /*0100*/ 	.byte	0x03, 0x5f
        /*0102*/ 	.short	0x0101


	//----- nvinfo : EIATTR_VRC_CTA_INIT_COUNT
	.align		4
        /*0104*/ 	.byte	0x02, 0x4a
	.zero		1
	.zero		1


	//----- nvinfo : EIATTR_EXIT_INSTR_OFFSETS
	.align		4
        /*0108*/ 	.byte	0x04, 0x1c
        /*010a*/ 	.short	(.L_393 - .L_392)


	//   ....[0]....
.L_392:
        /*010c*/ 	.word	0x00000b20


	//----- nvinfo : EIATTR_CBANK_PARAM_SIZE
	.align		4
.L_393:
        /*0110*/ 	.byte	0x03, 0x19
        /*0112*/ 	.short	0x0048


	//----- nvinfo : EIATTR_PARAM_CBANK
	.align		4
        /*0114*/ 	.byte	0x04, 0x0a
        /*0116*/ 	.short	(.L_395 - .L_394)
	.align		4
.L_394:
        /*0118*/ 	.word	index@(.nv.constant0._Z52InputBatch_8_Input_7x7_InChannel_320_OutChannel_1280PKfS0_Pfiiiiiiiiiiii)
        /*011c*/ 	.short	0x0380
        /*011e*/ 	.short	0x0048


	//----- nvinfo : EIATTR_SW_WAR
	.align		4
.L_395:
        /*0120*/ 	.byte	0x04, 0x36
        /*0122*/ 	.short	(.L_397 - .L_396)
.L_396:
        /*0124*/ 	.word	0x00000008
.L_397:


//--------------------- .nv.info._Z52InputBatch_1_Input_7x7_InChannel_320_OutChannel_1280PKfS0_Pfiiiiiiiiiiii --------------------------
	.section	.nv.info._Z52InputBatch_1_Input_7x7_InChannel_320_OutChannel_1280PKfS0_Pfiiiiiiiiiiii,"",@"SHT_CUDA_INFO"
	.sectionflags	@""
	.align	4


	//----- nvinfo : EIATTR_CUDA_API_VERSION
	.align		4
        /*0000*/ 	.byte	0x04, 0x37
        /*0002*/ 	.short	(.L_399 - .L_398)
.L_398:
        /*0004*/ 	.word	0x00000082


	//----- nvinfo : EIATTR_KPARAM_INFO
	.align		4
.L_399:
        /*0008*/ 	.byte	0x04, 0x17
        /*000a*/ 	.short	(.L_401 - .L_400)
.L_400:
        /*000c*/ 	.word	0x00000000
        /*0010*/ 	.short	0x000e
        /*0012*/ 	.short	0x0044
        /*0014*/ 	.byte	0x00, 0xf0, 0x11, 0x00


	//----- nvinfo : EIATTR_KPARAM_INFO
	.align		4
.L_401:
        /*0018*/ 	.byte	0x04, 0x17
        /*001a*/ 	.short	(.L_403 - .L_402)
.L_402:
        /*001c*/ 	.word	0x00000000
        /*0020*/ 	.short	0x000d
        /*0022*/ 	.short	0x0040
        /*0024*/ 	.byte	0x00, 0xf0, 0x11, 0x00


	//----- nvinfo : EIATTR_KPARAM_INFO
	.align		4
.L_403:
        /*0028*/ 	.byte	0x04, 0x17
        /*002a*/ 	.short	(.L_405 - .L_404)
.L_404:
        /*002c*/ 	.word	0x00000000
        /*0030*/ 	.short	0x000c
        /*0032*/ 	.short	0x003c
        /*0034*/ 	.byte	0x00, 0xf0, 0x11, 0x00


	//----- nvinfo : EIATTR_KPARAM_INFO
	.align		4
.L_405:
        /*0038*/ 	.byte	0x04, 0x17
        /*003a*/ 	.short	(.L_407 - .L_406)
.L_406:
        /*003c*/ 	.word	0x00000000
        /*0040*/ 	.short	0x000b
        /*0042*/ 	.short	0x0038
        /*0044*/ 	.byte	0x00, 0xf0, 0x11, 0x00


	//----- nvinfo : EIATTR_KPARAM_INFO
	.align		4
.L_407:
        /*0048*/ 	.byte	0x04, 0x17
        /*004a*/ 	.short	(.L_409 - .L_408)
.L_408:
        /*004c*/ 	.word	0x00000000
        /*0050*/ 	.short	0x000a
        /*0052*/ 	.short	0x0034
        /*0054*/ 	.byte	0x00, 0xf0, 0x11, 0x00


	//----- nvinfo : EIATTR_KPARAM_INFO
	.align		4
.L_409:
        /*0058*/ 	.byte	0x04, 0x17
        /*005a*/ 	.short	(.L_411 - .L_410)
.L_410:
        /*005c*/ 	.word	0x00000000
        /*0060*/ 	.short	0x0009
        /*0062*/ 	.short	0x0030
        /*0064*/ 	.byte	0x00, 0xf0, 0x11, 0x00


	//----- nvinfo : EIATTR_KPARAM_INFO
	.align		4
.L_411:
        /*0068*/ 	.byte	0x04, 0x17
        /*006a*/ 	.short	(.L_413 - .L_412)
.L_412:
        /*006c*/ 	.word	0x00000000
        /*0070*/ 	.short	0x0008
        /*0072*/ 	.short	0x002c
        /*0074*/ 	.byte	0x00, 0xf0, 0x11, 0x00


	//----- nvinfo : EIATTR_KPARAM_INFO
	.align		4
.L_413:
        /*0078*/ 	.byte	0x04, 0x17
        /*007a*/ 	.short	(.L_415 - .L_414)
.L_414:
        /*007c*/ 	.word	0x00000000
        /*0080*/ 	.short	0x0007
        /*0082*/ 	.short	0x0028
        /*0084*/ 	.byte	0x00, 0xf0, 0x11, 0x00


	//----- nvinfo : EIATTR_KPARAM_INFO
	.align		4
.L_415:
        /*0088*/ 	.byte	0x04, 0x17
        /*008a*/ 	.short	(.L_417 - .L_416)
.L_416:
        /*008c*/ 	.word	0x00000000
        /*0090*/ 	.short	0x0006
        /*0092*/ 	.short	0x0024
        /*0094*/ 	.byte	0x00, 0xf0, 0x11, 0x00


	//----- nvinfo : EIATTR_KPARAM_INFO
	.align		4
.L_417:
        /*0098*/ 	.byte	0x04, 0x17
        /*009a*/ 	.short	(.L_419 - .L_418)
.L_418:
        /*009c*/ 	.word	0x00000000
        /*00a0*/ 	.short	0x0005
        /*00a2*/ 	.short	0x0020
        /*00a4*/ 	.byte	0x00, 0xf0, 0x11, 0x00


	//----- nvinfo : EIATTR_KPARAM_INFO
	.align		4
.L_419:
        /*00a8*/ 	.byte	0x04, 0x17
        /*00aa*/ 	.short	(.L_421 - .L_420)
.L_420:
        /*00ac*/ 	.word	0x00000000
        /*00b0*/ 	.short	0x0004
        /*00b2*/ 	.short	0x001c
        /*00b4*/ 	.byte	0x00, 0xf0, 0x11, 0x00


	//----- nvinfo : EIATTR_KPARAM_INFO
	.align		4
.L_421:
        /*00b8*/ 	.byte	0x04, 0x17
        /*00ba*/ 	.short	(.L_423 - .L_422)
.L_422:
        /*00bc*/ 	.word	0x00000000
        /*00c0*/ 	.short	0x0003
        /*00c2*/ 	.short	0x0018
        /*00c4*/ 	.byte	0x00, 0xf0, 0x11, 0x00


	//----- nvinfo : EIATTR_KPARAM_INFO
	.align		4
.L_423:
        /*00c8*/ 	.byte	0x04, 0x17
        /*00ca*/ 	.short	(.L_425 - .L_424)
.L_424:
        /*00cc*/ 	.word	0x00000000
        /*00d0*/ 	.short	0x0002
        /*00d2*/ 	.short	0x0010
        /*00d4*/ 	.byte	0x00, 0xf5, 0x21, 0x00


	//----- nvinfo : EIATTR_KPARAM_INFO
	.align		4
.L_425:
        /*00d8*/ 	.byte	0x04, 0x17
        /*00da*/ 	.short	(.L_427 - .L_426)
.L_426:
        /*00dc*/ 	.word	0x00000000
        /*00e0*/ 	.short	0x0001
        /*00e2*/ 	.short	0x0008
        /*00e4*/ 	.byte	0x00, 0xf5, 0x21, 0x00


	//----- nvinfo : EIATTR_KPARAM_INFO
	.align		4
.L_427:
        /*00e8*/ 	.byte	0x04, 0x17
        /*00ea*/ 	.short	(.L_429 - .L_428)
.L_428:
        /*00ec*/ 	.word	0x00000000
        /*00f0*/ 	.short	0x0000
        /*00f2*/ 	.short	0x0000
        /*00f4*/ 	.byte	0x00, 0xf5, 0x21, 0x00


	//----- nvinfo : EIATTR_SPARSE_MMA_MASK
	.align		4
.L_429:
        /*00f8*/ 	.byte	0x03, 0x50
        /*00fa*/ 	.short	0x0000


	//----- nvinfo : EIATTR_MAXREG_COUNT
	.align		4
        /*00fc*/ 	.byte	0x03, 0x1b
        /*00fe*/ 	.short	0x00ff


	//----- nvinfo : EIATTR_MERCURY_ISA_VERSION
	.align		4
        /*0100*/ 	.byte	0x03, 0x5f
        /*0102*/ 	.short	0x0101


	//----- nvinfo : EIATTR_VRC_CTA_INIT_COUNT
	.align		4
        /*0104*/ 	.byte	0x02, 0x4a
	.zero		1
	.zero		1


	//----- nvinfo : EIATTR_EXIT_INSTR_OFFSETS
	.align		4
        /*0108*/ 	.byte	0x04, 0x1c
        /*010a*/ 	.short	(.L_431 - .L_430)


	//   ....[0]....
.L_430:
        /*010c*/ 	.word	0x00000b20


	//----- nvinfo : EIATTR_CBANK_PARAM_SIZE
	.align		4
.L_431:
        /*0110*/ 	.byte	0x03, 0x19
        /*0112*/ 	.short	0x0048


	//----- nvinfo : EIATTR_PARAM_CBANK
	.align		4
        /*0114*/ 	.byte	0x04, 0x0a
        /*0116*/ 	.short	(.L_433 - .L_432)
	.align		4
.L_432:
        /*0118*/ 	.word	index@(.nv.constant0._Z52InputBatch_1_Input_7x7_InChannel_320_OutChannel_1280PKfS0_Pfiiiiiiiiiiii)
        /*011c*/ 	.short	0x0380
        /*011e*/ 	.short	0x0048


	//----- nvinfo : EIATTR_SW_WAR
	.align		4
.L_433:
        /*0120*/ 	.byte	0x04, 0x36
        /*0122*/ 	.short	(.L_435 - .L_434)
.L_434:
        /*0124*/ 	.word	0x00000008
.L_435:


//--------------------- .nv.info._Z51InputBatch_8_Input_7x7_InChannel_960_OutChannel_320PKfS0_Pfiiiiiiiiiiii --------------------------
	.section	.nv.info._Z51InputBatch_8_Input_7x7_InChannel_960_OutChannel_320PKfS0_Pfiiiiiiiiiiii,"",@"SHT_CUDA_INFO"
	.sectionflags	@""
	.align	4


	//----- nvinfo : EIATTR_CUDA_API_VERSION
	.align		4
        /*0000*/ 	.byte	0x04, 0x37
        /*0002*/ 	.short	(.L_437 - .L_436)
.L_436:
        /*0004*/ 	.word	0x00000082


	//----- nvinfo : EIATTR_KPARAM_INFO
	.align		4
.L_437:
        /*0008*/ 	.byte	0x04, 0x17
        /*000a*/ 	.short	(.L_439 - .L_438)
.L_438:
        /*000c*/ 	.word	0x00000000
        /*0010*/ 	.short	0x000e
        /*0012*/ 	.short	0x0044
        /*0014*/ 	.byte	0x00, 0xf0, 0x11, 0x00


	//----- nvinfo : EIATTR_KPARAM_INFO
	.align		4
.L_439:
        /*0018*/ 	.byte	0x04, 0x17
        /*001a*/ 	.short	(.L_441 - .L_440)
.L_440:
        /*001c*/ 	.word	0x00000000
        /*0020*/ 	.short	0x000d
        /*0022*/ 	.short	0x0040
        /*0024*/ 	.byte	0x00, 0xf0, 0x11, 0x00


	//----- nvinfo : EIATTR_KPARAM_INFO
	.align		4
.L_441:
        /*0028*/ 	.byte	0x04, 0x17
        /*002a*/ 	.short	(.L_443 - .L_442)
.L_442:
        /*002c*/ 	.word	0x00000000
        /*0030*/ 	.short	0x000c
        /*0032*/ 	.short	0x003c
        /*0034*/ 	.byte	0x00, 0xf0, 0x11, 0x00


	//----- nvinfo : EIATTR_KPARAM_INFO
	.align		4
.L_443:
        /*0038*/ 	.byte	0x04, 0x17
        /*003a*/ 	.short	(.L_445 - .L_444)
.L_444:
        /*003c*/ 	.word	0x00000000
        /*0040*/ 	.short	0x000b
        /*0042*/ 	.short	0x0038
        /*0044*/ 	.byte	0x00, 0xf0, 0x11, 0x00


	//----- nvinfo : EIATTR_KPARAM_INFO
	.align		4
.L_445:
        /*0048*/ 	.byte	0x04, 0x17
        /*004a*/ 	.short	(.L_447 - .L_446)
.L_446:
        /*004c*/ 	.word	0x00000000
        /*0050*/ 	.short	0x000a
        /*0052*/ 	.short	0x0034
        /*0054*/ 	.byte	0x00, 0xf0, 0x11, 0x00


	//----- nvinfo : EIATTR_KPARAM_INFO
	.align		4
.L_447:
        /*0058*/ 	.byte	0x04, 0x17
        /*005a*/ 	.short	(.L_449 - .L_448)
.L_448:
        /*005c*/ 	.word	0x00000000
        /*0060*/ 	.short	0x0009
        /*0062*/ 	.short	0x0030
        /*0064*/ 	.byte	0x00, 0xf0, 0x11, 0x00


	//----- nvinfo : EIATTR_KPARAM_INFO
	.align		4
.L_449:
        /*0068*/ 	.byte	0x04, 0x17
        /*006a*/ 	.short	(.L_451 - .L_450)
.L_450:
        /*006c*/ 	.word	0x00000000
        /*0070*/ 	.short	0x0008
        /*0072*/ 	.short	0x002c
        /*0074*/ 	.byte	0x00, 0xf0, 0x11, 0x00


	//----- nvinfo : EIATTR_KPARAM_INFO
	.align		4
.L_451:
        /*0078*/ 	.byte	0x04, 0x17
        /*007a*/ 	.short	(.L_453 - .L_452)
.L_452:
        /*007c*/ 	.word	0x00000000
        /*0080*/ 	.short	0x0007
        /*0082*/ 	.short	0x0028
        /*0084*/ 	.byte	0x00, 0xf0, 0x11, 0x00


	//----- nvinfo : EIATTR_KPARAM_INFO
	.align		4
.L_453:
        /*0088*/ 	.byte	0x04, 0x17
        /*008a*/ 	.short	(.L_455 - .L_454)
.L_454:
        /*008c*/ 	.word	0x00000000
        /*0090*/ 	.short	0x0006
        /*0092*/ 	.short	0x0024
        /*0094*/ 	.byte	0x00, 0xf0, 0x11, 0x00


	//----- nvinfo : EIATTR_KPARAM_INFO
	.align		4
.L_455:
        /*0098*/ 	.byte	0x04, 0x17
        /*009a*/ 	.short	(.L_457 - .L_456)
.L_456:
        /*009c*/ 	.word	0x00000000
        /*00a0*/ 	.short	0x0005
        /*00a2*/ 	.short	0x0020
        /*00a4*/ 	.byte	0x00, 0xf0, 0x11, 0x00


	//----- nvinfo : EIATTR_KPARAM_INFO
	.align		4
.L_457:
        /*00a8*/ 	.byte	0x04, 0x17
        /*00aa*/ 	.short	(.L_459 - .L_458)
.L_458:
        /*00ac*/ 	.word	0x00000000
        /*00b0*/ 	.short	0x0004
        /*00b2*/ 	.short	0x001c
        /*00b4*/ 	.byte	0x00, 0xf0, 0x11, 0x00


	//----- nvinfo : EIATTR_KPARAM_INFO
	.align		4
.L_459:
        /*00b8*/ 	.byte	0x04, 0x17
        /*00ba*/ 	.short	(.L_461 - .L_460)
.L_460:
        /*00bc*/ 	.word	0x00000000
        /*00c0*/ 	.short	0x0003
        /*00c2*/ 	.short	0x0018
        /*00c4*/ 	.byte	0x00, 0xf0, 0x11, 0x00


	//----- nvinfo : EIATTR_KPARAM_INFO
	.align		4
.L_461:
        /*00c8*/ 	.byte	0x04, 0x17
        /*00ca*/ 	.short	(.L_463 - .L_462)
.L_462:
        /*00cc*/ 	.word	0x00000000
        /*00d0*/ 	.short	0x0002
        /*00d2*/ 	.short	0x0010
        /*00d4*/ 	.byte	0x00, 0xf5, 0x21, 0x00


	//----- nvinfo : EIATTR_KPARAM_INFO
	.align		4
.L_463:
        /*00d8*/ 	.byte	0x04, 0x17
        /*00da*/ 	.short	(.L_465 - .L_464)
.L_464:
        /*00dc*/ 	.word	0x00000000
        /*00e0*/ 	.short	0x0001
        /*00e2*/ 	.short	0x0008
        /*00e4*/ 	.byte	0x00, 0xf5, 0x21, 0x00


	//----- nvinfo : EIATTR_KPARAM_INFO
	.align		4
.L_465:
        /*00e8*/ 	.byte	0x04, 0x17
        /*00ea*/ 	.short	(.L_467 - .L_466)
.L_466:
        /*00ec*/ 	.word	0x00000000
        /*00f0*/ 	.short	0x0000
        /*00f2*/ 	.short	0x0000
        /*00f4*/ 	.byte	0x00, 0xf5, 0x21, 0x00


	//----- nvinfo : EIATTR_SPARSE_MMA_MASK
	.align		4
.L_467:
        /*00f8*/ 	.byte	0x03, 0x50
        /*00fa*/ 	.short	0x0000


	//----- nvinfo : EIATTR_MAXREG_COUNT
	.align		4
        /*00fc*/ 	.byte	0x03, 0x1b
        /*00fe*/ 	.short	0x00ff


	//----- nvinfo : EIATTR_MERCURY_ISA_VERSION
	.align		4
        /*0100*/ 	.byte	0x03, 0x5f
        /*0102*/ 	.short	0x0101


	//----- nvinfo : EIATTR_VRC_CTA_INIT_COUNT
	.align		4
        /*0104*/ 	.byte	0x02, 0x4a
	.zero		1
	.zero		1


	//----- nvinfo : EIATTR_EXIT_INSTR_OFFSETS
	.align		4
        /*0108*/ 	.byte	0x04, 0x1c
        /*010a*/ 	.short	(.L_469 - .L_468)


	//   ....[0]....
.L_468:
        /*010c*/ 	.word	0x00000010


	//----- nvinfo : EIATTR_CBANK_PARAM_SIZE
	.align		4
.L_469:
        /*0110*/ 	.byte	0x03, 0x19
        /*0112*/ 	.short	0x0048


	//----- nvinfo : EIATTR_PARAM_CBANK
	.align		4
        /*0114*/ 	.byte	0x04, 0x0a
        /*0116*/ 	.short	(.L_471 - .L_470)
	.align		4
.L_470:
        /*0118*/ 	.word	index@(.nv.constant0._Z51InputBatch_8_Input_7x7_InChannel_960_OutChannel_320PKfS0_Pfiiiiiiiiiiii)
        /*011c*/ 	.short	0x0380
        /*011e*/ 	.short	0x0048


	//----- nvinfo : EIATTR_SW_WAR
	.align		4
.L_471:
        /*0120*/ 	.byte	0x04, 0x36
        /*0122*/ 	.short	(.L_473 - .L_472)
.L_472:
        /*0124*/ 	.word	0x00000008
.L_473:


//--------------------- .nv.info._Z51InputBatch_1_Input_7x7_InChannel_960_OutChannel_320PKfS0_Pfiiiiiiiiiiii --------------------------
	.section	.nv.info._Z51InputBatch_1_Input_7x7_InChannel_960_OutChannel_320PKfS0_Pfiiiiiiiiiiii,"",@"SHT_CUDA_INFO"
	.sectionflags	@""
	.align	4


	//----- nvinfo : EIATTR_CUDA_API_VERSION
	.align		4
        /*0000*/ 	.byte	0x04, 0x37
        /*0002*/ 	.short	(.L_475 - .L_474)
.L_474:
        /*0004*/ 	.word	0x00000082


	//----- nvinfo : EIATTR_KPARAM_INFO
	.align		4
.L_475:
        /*0008*/ 	.byte	0x04, 0x17
        /*000a*/ 	.short	(.L_477 - .L_476)
.L_476:
        /*000c*/ 	.word	0x00000000
        /*0010*/ 	.short	0x000e
        /*0012*/ 	.short	0x0044
        /*0014*/ 	.byte	0x00, 0xf0, 0x11, 0x00


	//----- nvinfo : EIATTR_KPARAM_INFO
	.align		4
.L_477:
        /*0018*/ 	.byte	0x04, 0x17
        /*001a*/ 	.short	(.L_479 - .L_478)
.L_478:
        /*001c*/ 	.word	0x00000000
        /*0020*/ 	.short	0x000d
        /*0022*/ 	.short	0x0040
        /*0024*/ 	.byte	0x00, 0xf0, 0x11, 0x00


	//----- nvinfo : EIATTR_KPARAM_INFO
	.align		4
.L_479:
        /*0028*/ 	.byte	0x04, 0x17
        /*002a*/ 	.short	(.L_481 - .L_480)
.L_480:
        /*002c*/ 	.word	0x00000000
        /*0030*/ 	.short	0x000c
        /*0032*/ 	.short	0x003c
        /*0034*/ 	.byte	0x00, 0xf0, 0x11, 0x00


	//----- nvinfo : EIATTR_KPARAM_INFO
	.align		4
.L_481:
        /*0038*/ 	.byte	0x04, 0x17
        /*003a*/ 	.short	(.L_483 - .L_482)
.L_482:
        /*003c*/ 	.word	0x00000000
        /*0040*/ 	.short	0x000b
        /*0042*/ 	.short	0x0038
        /*0044*/ 	.byte	0x00, 0xf0, 0x11, 0x00


	//----- nvinfo : EIATTR_KPARAM_INFO
	.align		4
.L_483:
        /*0048*/ 	.byte	0x04, 0x17
        /*004a*/ 	.short	(.L_485 - .L_484)
.L_484:
        /*004c*/ 	.word	0x00000000
        /*0050*/ 	.short	0x000a
        /*0052*/ 	.short	0x0034
        /*0054*/ 	.byte	0x00, 0xf0, 0x11, 0x00


	//----- nvinfo : EIATTR_KPARAM_INFO
	.align		4
.L_485:
        /*0058*/ 	.byte	0x04, 0x17
        /*005a*/ 	.short	(.L_487 - .L_486)
.L_486:
        /*005c*/ 	.word	0x00000000
        /*0060*/ 	.short	0x0009
        /*0062*/ 	.short	0x0030
        /*0064*/ 	.byte	0x00, 0xf0, 0x11, 0x00


	//----- nvinfo : EIATTR_KPARAM_INFO
	.align		4
.L_487:
        /*0068*/ 	.byte	0x04, 0x17
        /*006a*/ 	.short	(.L_489 - .L_488)
.L_488:
        /*006c*/ 	.word	0x00000000
        /*0070*/ 	.short	0x0008
        /*0072*/ 	.short	0x002c
        /*0074*/ 	.byte	0x00, 0xf0, 0x11, 0x00


	//----- nvinfo : EIATTR_KPARAM_INFO
	.align		4
.L_489:
        /*0078*/ 	.byte	0x04, 0x17
        /*007a*/ 	.short	(.L_491 - .L_490)
.L_490:
        /*007c*/ 	.word	0x00000000
        /*0080*/ 	.short	0x0007
        /*0082*/ 	.short	0x0028
        /*0084*/ 	.byte	0x00, 0xf0, 0x11, 0x00


	//----- nvinfo : EIATTR_KPARAM_INFO
	.align		4
.L_491:
        /*0088*/ 	.byte	0x04, 0x17
        /*008a*/ 	.short	(.L_493 - .L_492)
.L_492:
        /*008c*/ 	.word	0x00000000
        /*0090*/ 	.short	0x0006
        /*0092*/ 	.short	0x0024
        /*0094*/ 	.byte	0x00, 0xf0, 0x11, 0x00


	//----- nvinfo : EIATTR_KPARAM_INFO
	.align		4
.L_493:
        /*0098*/ 	.byte	0x04, 0x17
        /*009a*/ 	.short	(.L_495 - .L_494)
.L_494:
        /*009c*/ 	.word	0x00000000
        /*00a0*/ 	.short	0x0005
        /*00a2*/ 	.short	0x0020
        /*00a4*/ 	.byte	0x00, 0xf0, 0x11, 0x00


	//----- nvinfo : EIATTR_KPARAM_INFO
	.align		4
.L_495:
        /*00a8*/ 	.byte	0x04, 0x17
        /*00aa*/ 	.short	(.L_497 - .L_496)
.L_496:
        /*00ac*/ 	.word	0x00000000
        /*00b0*/ 	.short	0x0004
        /*00b2*/ 	.short	0x001c
        /*00b4*/ 	.byte	0x00, 0xf0, 0x11, 0x00


	//----- nvinfo : EIATTR_KPARAM_INFO
	.align		4
.L_497:
        /*00b8*/ 	.byte	0x04, 0x17
        /*00ba*/ 	.short	(.L_499 - .L_498)
.L_498:
        /*00bc*/ 	.word	0x00000000
        /*00c0*/ 	.short	0x0003
        /*00c2*/ 	.short	0x0018
        /*00c4*/ 	.byte	0x00, 0xf0, 0x11, 0x00


	//----- nvinfo : EIATTR_KPARAM_INFO
	.align		4
.L_499:
        /*00c8*/ 	.byte	0x04, 0x17
        /*00ca*/ 	.short	(.L_501 - .L_500)
.L_500:
        /*00cc*/ 	.word	0x00000000
        /*00d0*/ 	.short	0x0002
        /*00d2*/ 	.short	0x0010
        /*00d4*/ 	.byte	0x00, 0xf5, 0x21, 0x00


	//----- nvinfo : EIATTR_KPARAM_INFO
	.align		4
.L_501:
        /*00d8*/ 	.byte	0x04, 0x17
        /*00da*/ 	.short	(.L_503 - .L_502)
.L_502:
        /*00dc*/ 	.word	0x00000000
        /*00e0*/ 	.short	0x0001
        /*00e2*/ 	.short	0x0008
        /*00e4*/ 	.byte	0x00, 0xf5, 0x21, 0x00


	//----- nvinfo : EIATTR_KPARAM_INFO
	.align		4
.L_503:
        /*00e8*/ 	.byte	0x04, 0x17
        /*00ea*/ 	.short	(.L_505 - .L_504)
.L_504:
        /*00ec*/ 	.word	0x00000000
        /*00f0*/ 	.short	0x0000
        /*00f2*/ 	.short	0x0000
        /*00f4*/ 	.byte	0x00, 0xf5, 0x21, 0x00


	//----- nvinfo : EIATTR_SPARSE_MMA_MASK
	.align		4
.L_505:
        /*00f8*/ 	.byte	0x03, 0x50
        /*00fa*/ 	.short	0x0000


	//----- nvinfo : EIATTR_MAXREG_COUNT
	.align		4
        /*00fc*/ 	.byte	0x03, 0x1b
        /*00fe*/ 	.short	0x00ff


	//----- nvinfo : EIATTR_MERCURY_ISA_VERSION
	.align		4
        /*0100*/ 	.byte	0x03, 0x5f
        /*0102*/ 	.short	0x0101


	//----- nvinfo : EIATTR_VRC_CTA_INIT_COUNT
	.align		4
        /*0104*/ 	.byte	0x02, 0x4a
	.zero		1
	.zero		1


	//----- nvinfo : EIATTR_EXIT_INSTR_OFFSETS
	.align		4
        /*0108*/ 	.byte	0x04, 0x1c
        /*010a*/ 	.short	(.L_507 - .L_506)


	//   ....[0]....
.L_506:
        /*010c*/ 	.word	0x00000b20


	//----- nvinfo : EIATTR_CBANK_PARAM_SIZE
	.align		4
.L_507:
        /*0110*/ 	.byte	0x03, 0x19
        /*0112*/ 	.short	0x0048


	//----- nvinfo : EIATTR_PARAM_CBANK
	.align		4
        /*0114*/ 	.byte	0x04, 0x0a
        /*0116*/ 	.short	(.L_509 - .L_508)
	.align		4
.L_508:
        /*0118*/ 	.word	index@(.nv.constant0._Z51InputBatch_1_Input_7x7_InChannel_960_OutChannel_320PKfS0_Pfiiiiiiiiiiii)
        /*011c*/ 	.short	0x0380
        /*011e*/ 	.short	0x0048


	//----- nvinfo : EIATTR_SW_WAR
	.align		4
.L_509:
        /*0120*/ 	.byte	0x04, 0x36
        /*0122*/ 	.short	(.L_511 - .L_510)
.L_510:
        /*0124*/ 	.word	0x00000008
.L_511:


//--------------------- .nv.info._Z52InputBatch_16_Input_7x7_InChannel_960_OutChannel_160PKfS0_Pfiiiiiiiiiiii --------------------------
	.section	.nv.info._Z52InputBatch_16_Input_7x7_InChannel_960_OutChannel_160PKfS0_Pfiiiiiiiiiiii,"",@"SHT_CUDA_INFO"
	.sectionflags	@""
	.align	4


	//----- nvinfo : EIATTR_CUDA_API_VERSION
	.align		4
        /*0000*/ 	.byte	0x04, 0x37
        /*0002*/ 	.short	(.L_513 - .L_512)
.L_512:
        /*0004*/ 	.word	0x00000082


	//----- nvinfo : EIATTR_KPARAM_INFO
	.align		4
.L_513:
        /*0008*/ 	.byte	0x04, 0x17
        /*000a*/ 	.short	(.L_515 - .L_514)
.L_514:
        /*000c*/ 	.word	0x00000000
        /*0010*/ 	.short	0x000e
        /*0012*/ 	.short	0x0044
        /*0014*/ 	.byte	0x00, 0xf0, 0x11, 0x00


	//----- nvinfo : EIATTR_KPARAM_INFO
	.align		4
.L_515:
        /*0018*/ 	.byte	0x04, 0x17
        /*001a*/ 	.short	(.L_517 - .L_516)
.L_516:
        /*001c*/ 	.word	0x00000000
        /*0020*/ 	.short	0x000d
        /*0022*/ 	.short	0x0040
        /*0024*/ 	.byte	0x00, 0xf0, 0x11, 0x00


	//----- nvinfo : EIATTR_KPARAM_INFO
	.align		4
.L_517:
        /*0028*/ 	.byte	0x04, 0x17
        /*002a*/ 	.short	(.L_519 - .L_518)
.L_518:
        /*002c*/ 	.word	0x00000000
        /*0030*/ 	.short	0x000c
        /*0032*/ 	.short	0x003c
        /*0034*/ 	.byte	0x00, 0xf0, 0x11, 0x00


	//----- nvinfo : EIATTR_KPARAM_INFO
	.align		4
.L_519:
        /*0038*/ 	.byte	0x04, 0x17
        /*003a*/ 	.short	(.L_521 - .L_520)
.L_520:
        /*003c*/ 	.word	0x00000000
        /*0040*/ 	.short	0x000b
        /*0042*/ 	.short	0x0038
        /*0044*/ 	.byte	0x00, 0xf0, 0x11, 0x00


	//----- nvinfo : EIATTR_KPARAM_INFO
	.align		4
.L_521:
        /*0048*/ 	.byte	0x04, 0x17
        /*004a*/ 	.short	(.L_523 - .L_522)
.L_522:
        /*004c*/ 	.word	0x00000000
        /*0050*/ 	.short	0x000a
        /*0052*/ 	.short	0x0034
        /*0054*/ 	.byte	0x00, 0xf0, 0x11, 0x00


	//----- nvinfo : EIATTR_KPARAM_INFO
	.align		4
.L_523:
        /*0058*/ 	.byte	0x04, 0x17
        /*005a*/ 	.short	(.L_525 - .L_524)
.L_524:
        /*005c*/ 	.word	0x00000000
        /*0060*/ 	.short	0x0009
        /*0062*/ 	.short	0x0030
        /*0064*/ 	.byte	0x00, 0xf0, 0x11, 0x00


	//----- nvinfo : EIATTR_KPARAM_INFO
	.align		4
.L_525:
        /*0068*/ 	.byte	0x04, 0x17
        /*006a*/ 	.short	(.L_527 - .L_526)
.L_526:
        /*006c*/ 	.word	0x00000000
        /*0070*/ 	.short	0x0008
        /*0072*/ 	.short	0x002c
        /*0074*/ 	.byte	0x00, 0xf0, 0x11, 0x00


	//----- nvinfo : EIATTR_KPARAM_INFO
	.align		4
.L_527:
        /*0078*/ 	.byte	0x04, 0x17
        /*007a*/ 	.short	(.L_529 - .L_528)
.L_528:
        /*007c*/ 	.word	0x00000000
        /*0080*/ 	.short	0x0007
        /*0082*/ 	.short	0x0028
        /*0084*/ 	.byte	0x00, 0xf0, 0x11, 0x00


	//----- nvinfo : EIATTR_KPARAM_INFO
	.align		4
.L_529:
        /*0088*/ 	.byte	0x04, 0x17
        /*008a*/ 	.short	(.L_531 - .L_530)
.L_530:
        /*008c*/ 	.word	0x00000000
        /*0090*/ 	.short	0x0006
        /*0092*/ 	.short	0x0024
        /*0094*/ 	.byte	0x00, 0xf0, 0x11, 0x00


	//----- nvinfo : EIATTR_KPARAM_INFO
	.align		4
.L_531:
        /*0098*/ 	.byte	0x04, 0x17
        /*009a*/ 	.short	(.L_533 - .L_532)
.L_532:
        /*009c*/ 	.word	0x00000000
        /*00a0*/ 	.short	0x0005
        /*00a2*/ 	.short	0x0020
        /*00a4*/ 	.byte	0x00, 0xf0, 0x11, 0x00


	//----- nvinfo : EIATTR_KPARAM_INFO
	.align		4
.L_533:
        /*00a8*/ 	.byte	0x04, 0x17
        /*00aa*/ 	.short	(.L_535 - .L_534)
.L_534:
        /*00ac*/ 	.word	0x00000000
        /*00b0*/ 	.short	0x0004
        /*00b2*/ 	.short	0x001c
        /*00b4*/ 	.byte	0x00, 0xf0, 0x11, 0x00


	//----- nvinfo : EIATTR_KPARAM_INFO
	.align		4
.L_535:
        /*00b8*/ 	.byte	0x04, 0x17
        /*00ba*/ 	.short	(.L_537 - .L_536)
.L_536:
        /*00bc*/ 	.word	0x00000000
        /*00c0*/ 	.short	0x0003
        /*00c2*/ 	.short	0x0018
        /*00c4*/ 	.byte	0x00, 0xf0, 0x11, 0x00


	//----- nvinfo : EIATTR_KPARAM_INFO
	.align		4
.L_537:
        /*00c8*/ 	.byte	0x04, 0x17
        /*00ca*/ 	.short	(.L_539 - .L_538)
.L_538:
        /*00cc*/ 	.word	0x00000000
        /*00d0*/ 	.short	0x0002
        /*00d2*/ 	.short	0x0010
        /*00d4*/ 	.byte	0x00, 0xf5, 0x21, 0x00


	//----- nvinfo : EIATTR_KPARAM_INFO
	.align		4
.L_539:
        /*00d8*/ 	.byte	0x04, 0x17
        /*00da*/ 	.short	(.L_541 - .L_540)
.L_540:
        /*00dc*/ 	.word	0x00000000
        /*00e0*/ 	.short	0x0001
        /*00e2*/ 	.short	0x0008
        /*00e4*/ 	.byte	0x00, 0xf5, 0x21, 0x00


	//----- nvinfo : EIATTR_KPARAM_INFO
	.align		4
.L_541:
        /*00e8*/ 	.byte	0x04, 0x17
        /*00ea*/ 	.short	(.L_543 - .L_542)
.L_542:
        /*00ec*/ 	.word	0x00000000
        /*00f0*/ 	.short	0x0000
        /*00f2*/ 	.short	0x0000
        /*00f4*/ 	.byte	0x00, 0xf5, 0x21, 0x00


	//----- nvinfo : EIATTR_SPARSE_MMA_MASK
	.align		4
.L_543:
        /*00f8*/ 	.byte	0x03, 0x50
        /*00fa*/ 	.short	0x0000


	//----- nvinfo : EIATTR_MAXREG_COUNT
	.align		4
        /*00fc*/ 	.byte	0x03, 0x1b
        /*00fe*/ 	.short	0x00ff


	//----- nvinfo : EIATTR_MERCURY_ISA_VERSION
	.align		4
        /*0100*/ 	.byte	0x03, 0x5f
        /*0102*/ 	.short	0x0101


	//----- nvinfo : EIATTR_VRC_CTA_INIT_COUNT
	.align		4
        /*0104*/ 	.byte	0x02, 0x4a
	.zero		1
	.zero		1


	//----- nvinfo : EIATTR_EXIT_INSTR_OFFSETS
	.align		4
        /*0108*/ 	.byte	0x04, 0x1c
        /*010a*/ 	.short	(.L_545 - .L_544)


	//   ....[0]....
.L_544:
        /*010c*/ 	.word	0x00000010


	//----- nvinfo : EIATTR_CBANK_PARAM_SIZE
	.align		4
.L_545:
        /*0110*/ 	.byte	0x03, 0x19
        /*0112*/ 	.short	0x0048


	//----- nvinfo : EIATTR_PARAM_CBANK
	.align		4
        /*0114*/ 	.byte	0x04, 0x0a
        /*0116*/ 	.short	(.L_547 - .L_546)
	.align		4
.L_546:
        /*0118*/ 	.word	index@(.nv.constant0._Z52InputBatch_16_Input_7x7_InChannel_960_OutChannel_160PKfS0_Pfiiiiiiiiiiii)
        /*011c*/ 	.short	0x0380
        /*011e*/ 	.short	0x0048


	//----- nvinfo : EIATTR_SW_WAR
	.align		4
.L_547:
        /*0120*/ 	.byte	0x04, 0x36
        /*0122*/ 	.short	(.L_549 - .L_548)
.L_548:
        /*0124*/ 	.word	0x00000008
.L_549:


//--------------------- .nv.info._Z51InputBatch_8_Input_7x7_InChannel_960_OutChannel_160PKfS0_Pfiiiiiiiiiiii --------------------------
	.section	.nv.info._Z51InputBatch_8_Input_7x7_InChannel_960_OutChannel_160PKfS0_Pfiiiiiiiiiiii,"",@"SHT_CUDA_INFO"
	.sectionflags	@""
	.align	4


	//----- nvinfo : EIATTR_CUDA_API_VERSION
	.align		4
        /*0000*/ 	.byte	0x04, 0x37
        /*0002*/ 	.short	(.L_551 - .L_550)
.L_550:
        /*0004*/ 	.word	0x00000082


	//----- nvinfo : EIATTR_KPARAM_INFO
	.align		4
.L_551:
        /*0008*/ 	.byte	0x04, 0x17
        /*000a*/ 	.short	(.L_553 - .L_552)
.L_552:
        /*000c*/ 	.word	0x00000000
        /*0010*/ 	.short	0x000e
        /*0012*/ 	.short	0x0044
        /*0014*/ 	.byte	0x00, 0xf0, 0x11, 0x00


	//----- nvinfo : EIATTR_KPARAM_INFO
	.align		4
.L_553:
        /*0018*/ 	.byte	0x04, 0x17
        /*001a*/ 	.short	(.L_555 - .L_554)
.L_554:
        /*001c*/ 	.word	0x00000000
        /*0020*/ 	.short	0x000d
        /*0022*/ 	.short	0x0040
        /*0024*/ 	.byte	0x00, 0xf0, 0x11, 0x00


	//----- nvinfo : EIATTR_KPARAM_INFO
	.align		4
.L_555:
        /*0028*/ 	.byte	0x04, 0x17
        /*002a*/ 	.short	(.L_557 - .L_556)
.L_556:
        /*002c*/ 	.word	0x00000000
        /*0030*/ 	.short	0x000c
        /*0032*/ 	.short	0x003c
        /*0034*/ 	.byte	0x00, 0xf0, 0x11, 0x00


	//----- nvinfo : EIATTR_KPARAM_INFO
	.align		4
.L_557:
        /*0038*/ 	.byte	0x04, 0x17
        /*003a*/ 	.short	(.L_559 - .L_558)
.L_558:
        /*003c*/ 	.word	0x00000000
        /*0040*/ 	.short	0x000b
        /*0042*/ 	.short	0x0038
        /*0044*/ 	.byte	0x00, 0xf0, 0x11, 0x00


	//----- nvinfo : EIATTR_KPARAM_INFO
	.align		4
.L_559:
        /*0048*/ 	.byte	0x04, 0x17
        /*004a*/ 	.short	(.L_561 - .L_560)
.L_560:
        /*004c*/ 	.word	0x00000000
        /*0050*/ 	.short	0x000a
        /*0052*/ 	.short	0x0034
        /*0054*/ 	.byte	0x00, 0xf0, 0x11, 0x00


	//----- nvinfo : EIATTR_KPARAM_INFO
	.align		4
.L_561:
        /*0058*/ 	.byte	0x04, 0x17
        /*005a*/ 	.short	(.L_563 - .L_562)
.L_562:
        /*005c*/ 	.word	0x00000000
        /*0060*/ 	.short	0x0009
        /*0062*/ 	.short	0x0030
        /*0064*/ 	.byte	0x00, 0xf0, 0x11, 0x00


	//----- nvinfo : EIATTR_KPARAM_INFO
	.align		4
.L_563:
        /*0068*/ 	.byte	0x04, 0x17
        /*006a*/ 	.short	(.L_565 - .L_564)
.L_564:
        /*006c*/ 	.word	0x00000000
        /*0070*/ 	.short	0x0008
        /*0072*/ 	.short	0x002c
        /*0074*/ 	.byte	0x00, 0xf0, 0x11, 0x00


	//----- nvinfo : EIATTR_KPARAM_INFO
	.align		4
.L_565:
        /*0078*/ 	.byte	0x04, 0x17
        /*007a*/ 	.short	(.L_567 - .L_566)
.L_566:
        /*007c*/ 	.word	0x00000000
        /*0080*/ 	.short	0x0007
        /*0082*/ 	.short	0x0028
        /*0084*/ 	.byte	0x00, 0xf0, 0x11, 0x00


	//----- nvinfo : EIATTR_KPARAM_INFO
	.align		4
.L_567:
        /*0088*/ 	.byte	0x04, 0x17
        /*008a*/ 	.short	(.L_569 - .L_568)
.L_568:
        /*008c*/ 	.word	0x00000000
        /*0090*/ 	.short	0x0006
        /*0092*/ 	.short	0x0024
        /*0094*/ 	.byte	0x00, 0xf0, 0x11, 0x00


	//----- nvinfo : EIATTR_KPARAM_INFO
	.align		4
.L_569:
        /*0098*/ 	.byte	0x04, 0x17
        /*009a*/ 	.short	(.L_571 - .L_570)
.L_570:
        /*009c*/ 	.word	0x00000000
        /*00a0*/ 	.short	0x0005
        /*00a2*/ 	.short	0x0020
        /*00a4*/ 	.byte	0x00, 0xf0, 0x11, 0x00


	//----- nvinfo : EIATTR_KPARAM_INFO
	.align		4
.L_571:
        /*00a8*/ 	.byte	0x04, 0x17
        /*00aa*/ 	.short	(.L_573 - .L_572)
.L_572:
        /*00ac*/ 	.word	0x00000000
        /*00b0*/ 	.short	0x0004
        /*00b2*/ 	.short	0x001c
        /*00b4*/ 	.byte	0x00, 0xf0, 0x11, 0x00


	//----- nvinfo : EIATTR_KPARAM_INFO
	.align		4
.L_573:
        /*00b8*/ 	.byte	0x04, 0x17
        /*00ba*/ 	.short	(.L_575 - .L_574)
.L_574:
        /*00bc*/ 	.word	0x00000000
        /*00c0*/ 	.short	0x0003
        /*00c2*/ 	.short	0x0018
        /*00c4*/ 	.byte	0x00, 0xf0, 0x11, 0x00


	//----- nvinfo : EIATTR_KPARAM_INFO
	.align		4
.L_575:
        /*00c8*/ 	.byte	0x04, 0x17
        /*00ca*/ 	.short	(.L_577 - .L_576)
.L_576:
        /*00cc*/ 	.word	0x00000000
        /*00d0*/ 	.short	0x0002
        /*00d2*/ 	.short	0x0010
        /*00d4*/ 	.byte	0x00, 0xf5, 0x21, 0x00


	//----- nvinfo : EIATTR_KPARAM_INFO
	.align		4
.L_577:
        /*00d8*/ 	.byte	0x04, 0x17
        /*00da*/ 	.short	(.L_579 - .L_578)
.L_578:
        /*00dc*/ 	.word	0x00000000
        /*00e0*/ 	.short	0x0001
        /*00e2*/ 	.short	0x0008
        /*00e4*/ 	.byte	0x00, 0xf5, 0x21, 0x00


	//----- nvinfo : EIATTR_KPARAM_INFO
	.align		4
.L_579:
        /*00e8*/ 	.byte	0x04, 0x17
        /*00ea*/ 	.short	(.L_581 - .L_580)
.L_580:
        /*00ec*/ 	.word	0x00000000
        /*00f0*/ 	.short	0x0000
        /*00f2*/ 	.short	0x0000
        /*00f4*/ 	.byte	0x00, 0xf5, 0x21, 0x00


	//----- nvinfo : EIATTR_SPARSE_MMA_MASK
	.align		4
.L_581:
        /*00f8*/ 	.byte	0x03, 0x50
        /*00fa*/ 	.short	0x0000


	//----- nvinfo : EIATTR_MAXREG_COUNT
	.align		4
        /*00fc*/ 	.byte	0x03, 0x1b
        /*00fe*/ 	.short	0x00ff


	//----- nvinfo : EIATTR_MERCURY_ISA_VERSION
	.align		4
        /*0100*/ 	.byte	0x03, 0x5f
        /*0102*/ 	.short	0x0101


	//----- nvinfo : EIATTR_VRC_CTA_INIT_COUNT
	.align		4
        /*0104*/ 	.byte	0x02, 0x4a
	.zero		1
	.zero		1


	//----- nvinfo : EIATTR_EXIT_INSTR_OFFSETS
	.align		4
        /*0108*/ 	.byte	0x04, 0x1c
        /*010a*/ 	.short	(.L_583 - .L_582)


	//   ....[0]....
.L_582:
        /*010c*/ 	.word	0x00000b20


	//----- nvinfo : EIATTR_CBANK_PARAM_SIZE
	.align		4
.L_583:
        /*0110*/ 	.byte	0x03, 0x19
        /*0112*/ 	.short	0x0048


	//----- nvinfo : EIATTR_PARAM_CBANK
	.align		4
        /*0114*/ 	.byte	0x04, 0x0a
        /*0116*/ 	.short	(.L_585 - .L_584)
	.align		4
.L_584:
        /*0118*/ 	.word	index@(.nv.constant0._Z51InputBatch_8_Input_7x7_InChannel_960_OutChannel_160PKfS0_Pfiiiiiiiiiiii)
        /*011c*/ 	.short	0x0380
        /*011e*/ 	.short	0x0048


	//----- nvinfo : EIATTR_SW_WAR
	.align		4
.L_585:
        /*0120*/ 	.byte	0x04, 0x36
        /*0122*/ 	.short	(.L_587 - .L_586)
.L_586:
        /*0124*/ 	.word	0x00000008
.L_587:


//--------------------- .nv.info._Z51InputBatch_1_Input_7x7_InChannel_960_OutChannel_160PKfS0_Pfiiiiiiiiiiii --------------------------
	.section	.nv.info._Z51InputBatch_1_Input_7x7_InChannel_960_OutChannel_160PKfS0_Pfiiiiiiiiiiii,"",@"SHT_CUDA_INFO"
	.sectionflags	@""
	.align	4


	//----- nvinfo : EIATTR_CUDA_API_VERSION
	.align		4
        /*0000*/ 	.byte	0x04, 0x37
        /*0002*/ 	.short	(.L_589 - .L_588)
.L_588:
        /*0004*/ 	.word	0x00000082


	//----- nvinfo : EIATTR_KPARAM_INFO
	.align		4
.L_589:
        /*0008*/ 	.byte	0x04, 0x17
        /*000a*/ 	.short	(.L_591 - .L_590)
.L_590:
        /*000c*/ 	.word	0x00000000
        /*0010*/ 	.short	0x000e
        /*0012*/ 	.short	0x0044
        /*0014*/ 	.byte	0x00, 0xf0, 0x11, 0x00


	//----- nvinfo : EIATTR_KPARAM_INFO
	.align		4
.L_591:
        /*0018*/ 	.byte	0x04, 0x17
        /*001a*/ 	.short	(.L_593 - .L_592)
.L_592:
        /*001c*/ 	.word	0x00000000
        /*0020*/ 	.short	0x000d
        /*0022*/ 	.short	0x0040
        /*0024*/ 	.byte	0x00, 0xf0, 0x11, 0x00


	//----- nvinfo : EIATTR_KPARAM_INFO
	.align		4
.L_593:
        /*0028*/ 	.byte	0x04, 0x17
        /*002a*/ 	.short	(.L_595 - .L_594)
.L_594:
        /*002c*/ 	.word	0x00000000
        /*0030*/ 	.short	0x000c
        /*0032*/ 	.short	0x003c
        /*0034*/ 	.byte	0x00, 0xf0, 0x11, 0x00


	//----- nvinfo : EIATTR_KPARAM_INFO
	.align		4
.L_595:
        /*0038*/ 	.byte	0x04, 0x17
        /*003a*/ 	.short	(.L_597 - .L_596)
.L_596:
        /*003c*/ 	.word	0x00000000
        /*0040*/ 	.short	0x000b
        /*0042*/ 	.short	0x0038
        /*0044*/ 	.byte	0x00, 0xf0, 0x11, 0x00


	//----- nvinfo : EIATTR_KPARAM_INFO
	.align		4
.L_597:
        /*0048*/ 	.byte	0x04, 0x17
        /*004a*/ 	.short	(.L_599 - .L_598)
.L_598:
        /*004c*/ 	.word	0x00000000
        /*0050*/ 	.short	0x000a
        /*0052*/ 	.short	0x0034
        /*0054*/ 	.byte	0x00, 0xf0, 0x11, 0x00


	//----- nvinfo : EIATTR_KPARAM_INFO
	.align		4
.L_599:
        /*0058*/ 	.byte	0x04, 0x17
        /*005a*/ 	.short	(.L_601 - .L_600)
.L_600:
        /*005c*/ 	.word	0x00000000
        /*0060*/ 	.short	0x0009
        /*0062*/ 	.short	0x0030
        /*0064*/ 	.byte	0x00, 0xf0, 0x11, 0x00


	//----- nvinfo : EIATTR_KPARAM_INFO
	.align		4
.L_601:
        /*0068*/ 	.byte	0x04, 0x17
        /*006a*/ 	.short	(.L_603 - .L_602)
.L_602:
        /*006c*/ 	.word	0x00000000
        /*0070*/ 	.short	0x0008
        /*0072*/ 	.short	0x002c
        /*0074*/ 	.byte	0x00, 0xf0, 0x11, 0x00


	//----- nvinfo : EIATTR_KPARAM_INFO
	.align		4
.L_603:
        /*0078*/ 	.byte	0x04, 0x17
        /*007a*/ 	.short	(.L_605 - .L_604)
.L_604:
        /*007c*/ 	.word	0x00000000
        /*0080*/ 	.short	0x0007
        /*0082*/ 	.short	0x0028
        /*0084*/ 	.byte	0x00, 0xf0, 0x11, 0x00


	//----- nvinfo : EIATTR_KPARAM_INFO
	.align		4
.L_605:
        /*0088*/ 	.byte	0x04, 0x17
        /*008a*/ 	.short	(.L_607 - .L_606)
.L_606:
        /*008c*/ 	.word	0x00000000
        /*0090*/ 	.short	0x0006
        /*0092*/ 	.short	0x0024
        /*0094*/ 	.byte	0x00, 0xf0, 0x11, 0x00


	//----- nvinfo : EIATTR_KPARAM_INFO
	.align		4
.L_607:
        /*0098*/ 	.byte	0x04, 0x17
        /*009a*/ 	.short	(.L_609 - .L_608)
.L_608:
        /*009c*/ 	.word	0x00000000
        /*00a0*/ 	.short	0x0005
        /*00a2*/ 	.short	0x0020
        /*00a4*/ 	.byte	0x00, 0xf0, 0x11, 0x00


	//----- nvinfo : EIATTR_KPARAM_INFO
	.align		4
.L_609:
        /*00a8*/ 	.byte	0x04, 0x17
        /*00aa*/ 	.short	(.L_611 - .L_610)
.L_610:
        /*00ac*/ 	.word	0x00000000
        /*00b0*/ 	.short	0x0004
        /*00b2*/ 	.short	0x001c
        /*00b4*/ 	.byte	0x00, 0xf0, 0x11, 0x00


	//----- nvinfo : EIATTR_KPARAM_INFO
	.align		4
.L_611:
        /*00b8*/ 	.byte	0x04, 0x17
        /*00ba*/ 	.short	(.L_613 - .L_612)
.L_612:
        /*00bc*/ 	.word	0x00000000
        /*00c0*/ 	.short	0x0003
        /*00c2*/ 	.short	0x0018
        /*00c4*/ 	.byte	0x00, 0xf0, 0x11, 0x00


	//----- nvinfo : EIATTR_KPARAM_INFO
	.align		4
.L_613:
        /*00c8*/ 	.byte	0x04, 0x17
        /*00ca*/ 	.short	(.L_615 - .L_614)
.L_614:
        /*00cc*/ 	.word	0x00000000
        /*00d0*/ 	.short	0x0002
        /*00d2*/ 	.short	0x0010
        /*00d4*/ 	.byte	0x00, 0xf5, 0x21, 0x00


	//----- nvinfo : EIATTR_KPARAM_INFO
	.align		4
.L_615:
        /*00d8*/ 	.byte	0x04, 0x17
        /*00da*/ 	.short	(.L_617 - .L_616)
.L_616:
        /*00dc*/ 	.word	0x00000000
        /*00e0*/ 	.short	0x0001
        /*00e2*/ 	.short	0x0008
        /*00e4*/ 	.byte	0x00, 0xf5, 0x21, 0x00


	//----- nvinfo : EIATTR_KPARAM_INFO
	.align		4
.L_617:
        /*00e8*/ 	.byte	0x04, 0x17
        /*00ea*/ 	.short	(.L_619 - .L_618)
.L_618:
        /*00ec*/ 	.word	0x00000000
        /*00f0*/ 	.short	0x0000
        /*00f2*/ 	.short	0x0000
        /*00f4*/ 	.byte	0x00, 0xf5, 0x21, 0x00


	//----- nvinfo : EIATTR_SPARSE_MMA_MASK
	.align		4
.L_619:
        /*00f8*/ 	.byte	0x03, 0x50
        /*00fa*/ 	.short	0x0000


	//----- nvinfo : EIATTR_MAXREG_COUNT
	.align		4
        /*00fc*/ 	.byte	0x03, 0x1b
        /*00fe*/ 	.short	0x00ff


	//----- nvinfo : EIATTR_MERCURY_ISA_VERSION
	.align		4
        /*0100*/ 	.byte	0x03, 0x5f
        /*0102*/ 	.short	0x0101


	//----- nvinfo : EIATTR_VRC_CTA_INIT_COUNT
	.align		4
        /*0104*/ 	.byte	0x02, 0x4a
	.zero		1
	.zero		1


	//----- nvinfo : EIATTR_EXIT_INSTR_OFFSETS
	.align		4
        /*0108*/ 	.byte	0x04, 0x1c
        /*010a*/ 	.short	(.L_621 - .L_620)


	//   ....[0]....
.L_620:
        /*010c*/ 	.word	0x00000b20


	//----- nvinfo : EIATTR_CBANK_PARAM_SIZE
	.align		4
.L_621:
        /*0110*/ 	.byte	0x03, 0x19
        /*0112*/ 	.short	0x0048


	//----- nvinfo : EIATTR_PARAM_CBANK
	.align		4
        /*0114*/ 	.byte	0x04, 0x0a
        /*0116*/ 	.short	(.L_623 - .L_622)
	.align		4
.L_622:
        /*0118*/ 	.word	index@(.nv.constant0._Z51InputBatch_1_Input_7x7_InChannel_960_OutChannel_160PKfS0_Pfiiiiiiiiiiii)
        /*011c*/ 	.short	0x0380
        /*011e*/ 	.short	0x0048


	//----- nvinfo : EIATTR_SW_WAR
	.align		4
.L_623:
        /*0120*/ 	.byte	0x04, 0x36
        /*0122*/ 	.short	(.L_625 - .L_624)
.L_624:
        /*0124*/ 	.word	0x00000008
.L_625:


//--------------------- .nv.info._Z51InputBatch_8_Input_7x7_InChannel_160_OutChannel_960PKfS0_Pfiiiiiiiiiiii --------------------------
	.section	.nv.info._Z51InputBatch_8_Input_7x7_InChannel_160_OutChannel_960PKfS0_Pfiiiiiiiiiiii,"",@"SHT_CUDA_INFO"
	.sectionflags	@""
	.align	4


	//----- nvinfo : EIATTR_CUDA_API_VERSION
	.align		4
        /*0000*/ 	.byte	0x04, 0x37
        /*0002*/ 	.short	(.L_627 - .L_626)
.L_626:
        /*0004*/ 	.word	0x00000082


	//----- nvinfo : EIATTR_KPARAM_INFO
	.align		4
.L_627:
        /*0008*/ 	.byte	0x04, 0x17
        /*000a*/ 	.short	(.L_629 - .L_628)
.L_628:
        /*000c*/ 	.word	0x00000000
        /*0010*/ 	.short	0x000e
        /*0012*/ 	.short	0x0044
        /*0014*/ 	.byte	0x00, 0xf0, 0x11, 0x00


	//----- nvinfo : EIATTR_KPARAM_INFO
	.align		4
.L_629:
        /*0018*/ 	.byte	0x04, 0x17
        /*001a*/ 	.short	(.L_631 - .L_630)
.L_630:
        /*001c*/ 	.word	0x00000000
        /*0020*/ 	.short	0x000d
        /*0022*/ 	.short	0x0040
        /*0024*/ 	.byte	0x00, 0xf0, 0x11, 0x00


	//----- nvinfo : EIATTR_KPARAM_INFO
	.align		4
.L_631:
        /*0028*/ 	.byte	0x04, 0x17
        /*002a*/ 	.short	(.L_633 - .L_632)
.L_632:
        /*002c*/ 	.word	0x00000000
        /*0030*/ 	.short	0x000c
        /*0032*/ 	.short	0x003c
        /*0034*/ 	.byte	0x00, 0xf0, 0x11, 0x00


	//----- nvinfo : EIATTR_KPARAM_INFO
	.align		4
.L_633:
        /*0038*/ 	.byte	0x04, 0x17
        /*003a*/ 	.short	(.L_635 - .L_634)
.L_634:
        /*003c*/ 	.word	0x00000000
        /*0040*/ 	.short	0x000b
        /*0042*/ 	.short	0x0038
        /*0044*/ 	.byte	0x00, 0xf0, 0x11, 0x00


	//----- nvinfo : EIATTR_KPARAM_INFO
	.align		4
.L_635:
        /*0048*/ 	.byte	0x04, 0x17
        /*004a*/ 	.short	(.L_637 - .L_636)
.L_636:
        /*004c*/ 	.word	0x00000000
        /*0050*/ 	.short	0x000a
        /*0052*/ 	.short	0x0034
        /*0054*/ 	.byte	0x00, 0xf0, 0x11, 0x00


	//----- nvinfo : EIATTR_KPARAM_INFO
	.align		4
.L_637:
        /*0058*/ 	.byte	0x04, 0x17
        /*005a*/ 	.short	(.L_639 - .L_638)
.L_638:
        /*005c*/ 	.word	0x00000000
        /*0060*/ 	.short	0x0009
        /*0062*/ 	.short	0x0030
        /*0064*/ 	.byte	0x00, 0xf0, 0x11, 0x00


	//----- nvinfo : EIATTR_KPARAM_INFO
	.align		4
.L_639:
        /*0068*/ 	.byte	0x04, 0x17
        /*006a*/ 	.short	(.L_641 - .L_640)
.L_640:
        /*006c*/ 	.word	0x00000000
        /*0070*/ 	.short	0x0008
        /*0072*/ 	.short	0x002c
        /*0074*/ 	.byte	0x00, 0xf0, 0x11, 0x00


	//----- nvinfo : EIATTR_KPARAM_INFO
	.align		4
.L_641:
        /*0078*/ 	.byte	0x04, 0x17
        /*007a*/ 	.short	(.L_643 - .L_642)
.L_642:
        /*007c*/ 	.word	0x00000000
        /*0080*/ 	.short	0x0007
        /*0082*/ 	.short	0x0028
        /*0084*/ 	.byte	0x00, 0xf0, 0x11, 0x00


	//----- nvinfo : EIATTR_KPARAM_INFO
	.align		4
.L_643:
        /*0088*/ 	.byte	0x04, 0x17
        /*008a*/ 	.short	(.L_645 - .L_644)
.L_644:
        /*008c*/ 	.word	0x00000000
        /*0090*/ 	.short	0x0006
        /*0092*/ 	.short	0x0024
        /*0094*/ 	.byte	0x00, 0xf0, 0x11, 0x00


	//----- nvinfo : EIATTR_KPARAM_INFO
	.align		4
.L_645:
        /*0098*/ 	.byte	0x04, 0x17
        /*009a*/ 	.short	(.L_647 - .L_646)
.L_646:
        /*009c*/ 	.word	0x00000000
        /*00a0*/ 	.short	0x0005
        /*00a2*/ 	.short	0x0020
        /*00a4*/ 	.byte	0x00, 0xf0, 0x11, 0x00


	//----- nvinfo : EIATTR_KPARAM_INFO
	.align		4
.L_647:
        /*00a8*/ 	.byte	0x04, 0x17
        /*00aa*/ 	.short	(.L_649 - .L_648)
.L_648:
        /*00ac*/ 	.word	0x00000000
        /*00b0*/ 	.short	0x0004
        /*00b2*/ 	.short	0x001c
        /*00b4*/ 	.byte	0x00, 0xf0, 0x11, 0x00


	//----- nvinfo : EIATTR_KPARAM_INFO
	.align		4
.L_649:
        /*00b8*/ 	.byte	0x04, 0x17
        /*00ba*/ 	.short	(.L_651 - .L_650)
.L_650:
        /*00bc*/ 	.word	0x00000000
        /*00c0*/ 	.short	0x0003
        /*00c2*/ 	.short	0x0018
        /*00c4*/ 	.byte	0x00, 0xf0, 0x11, 0x00


	//----- nvinfo : EIATTR_KPARAM_INFO
	.align		4
.L_651:
        /*00c8*/ 	.byte	0x04, 0x17
        /*00ca*/ 	.short	(.L_653 - .L_652)
.L_652:
        /*00cc*/ 	.word	0x00000000
        /*00d0*/ 	.short	0x0002
        /*00d2*/ 	.short	0x0010
        /*00d4*/ 	.byte	0x00, 0xf5, 0x21, 0x00


	//----- nvinfo : EIATTR_KPARAM_INFO
	.align		4
.L_653:
        /*00d8*/ 	.byte	0x04, 0x17
        /*00da*/ 	.short	(.L_655 - .L_654)
.L_654:
        /*00dc*/ 	.word	0x00000000
        /*00e0*/ 	.short	0x0001
        /*00e2*/ 	.short	0x0008
        /*00e4*/ 	.byte	0x00, 0xf5, 0x21, 0x00


	//----- nvinfo : EIATTR_KPARAM_INFO
	.align		4
.L_655:
        /*00e8*/ 	.byte	0x04, 0x17
        /*00ea*/ 	.short	(.L_657 - .L_656)
.L_656:
        /*00ec*/ 	.word	0x00000000
        /*00f0*/ 	.short	0x0000
        /*00f2*/ 	.short	0x0000
        /*00f4*/ 	.byte	0x00, 0xf5, 0x21, 0x00


	//----- nvinfo : EIATTR_SPARSE_MMA_MASK
	.align		4
.L_657:
        /*00f8*/ 	.byte	0x03, 0x50
        /*00fa*/ 	.short	0x0000


	//----- nvinfo : EIATTR_MAXREG_COUNT
	.align		4
        /*00fc*/ 	.byte	0x03, 0x1b
        /*00fe*/ 	.short	0x00ff


	//----- nvinfo : EIATTR_MERCURY_ISA_VERSION
	.align		4
        /*0100*/ 	.byte	0x03, 0x5f
        /*0102*/ 	.short	0x0101


	//----- nvinfo : EIATTR_VRC_CTA_INIT_COUNT
	.align		4
        /*0104*/ 	.byte	0x02, 0x4a
	.zero		1
	.zero		1


	//----- nvinfo : EIATTR_EXIT_INSTR_OFFSETS
	.align		4
        /*0108*/ 	.byte	0x04, 0x1c
        /*010a*/ 	.short	(.L_659 - .L_658)


	//   ....[0]....
.L_658:
        /*010c*/ 	.word	0x00000010


	//----- nvinfo : EIATTR_CBANK_PARAM_SIZE
	.align		4
.L_659:
        /*0110*/ 	.byte	0x03, 0x19
        /*0112*/ 	.short	0x0048


	//----- nvinfo : EIATTR_PARAM_CBANK
	.align		4
        /*0114*/ 	.byte	0x04, 0x0a
        /*0116*/ 	.short	(.L_661 - .L_660)
	.align		4
.L_660:
        /*0118*/ 	.word	index@(.nv.constant0._Z51InputBatch_8_Input_7x7_InChannel_160_OutChannel_960PKfS0_Pfiiiiiiiiiiii)
        /*011c*/ 	.short	0x0380
        /*011e*/ 	.short	0x0048


	//----- nvinfo : EIATTR_SW_WAR
	.align		4
.L_661:
        /*0120*/ 	.byte	0x04, 0x36
        /*0122*/ 	.short	(.L_663 - .L_662)
.L_662:
        /*0124*/ 	.word	0x00000008
.L_663:


//--------------------- .nv.info._Z51InputBatch_1_Input_7x7_InChannel_160_OutChannel_960PKfS0_Pfiiiiiiiiiiii --------------------------
	.section	.nv.info._Z51InputBatch_1_Input_7x7_InChannel_160_OutChannel_960PKfS0_Pfiiiiiiiiiiii,"",@"SHT_CUDA_INFO"
	.sectionflags	@""
	.align	4


	//----- nvinfo : EIATTR_CUDA_API_VERSION
	.align		4
        /*0000*/ 	.byte	0x04, 0x37
        /*0002*/ 	.short	(.L_665 - .L_664)
.L_664:
        /*0004*/ 	.word	0x00000082


	//----- nvinfo : EIATTR_KPARAM_INFO
	.align		4
.L_665:
        /*0008*/ 	.byte	0x04, 0x17
        /*000a*/ 	.short	(.L_667 - .L_666)
.L_666:
        /*000c*/ 	.word	0x00000000
        /*0010*/ 	.short	0x000e
        /*0012*/ 	.short	0x0044
        /*0014*/ 	.byte	0x00, 0xf0, 0x11, 0x00


	//----- nvinfo : EIATTR_KPARAM_INFO
	.align		4
.L_667:
        /*0018*/ 	.byte	0x04, 0x17
        /*001a*/ 	.short	(.L_669 - .L_668)
.L_668:
        /*001c*/ 	.word	0x00000000
        /*0020*/ 	.short	0x000d
        /*0022*/ 	.short	0x0040
        /*0024*/ 	.byte	0x00, 0xf0, 0x11, 0x00


	//----- nvinfo : EIATTR_KPARAM_INFO
	.align		4
.L_669:
        /*0028*/ 	.byte	0x04, 0x17
        /*002a*/ 	.short	(.L_671 - .L_670)
.L_670:
        /*002c*/ 	.word	0x00000000
        /*0030*/ 	.short	0x000c
        /*0032*/ 	.short	0x003c
        /*0034*/ 	.byte	0x00, 0xf0, 0x11, 0x00


	//----- nvinfo : EIATTR_KPARAM_INFO
	.align		4
.L_671:
        /*0038*/ 	.byte	0x04, 0x17
        /*003a*/ 	.short	(.L_673 - .L_672)
.L_672:
        /*003c*/ 	.word	0x00000000
        /*0040*/ 	.short	0x000b
        /*0042*/ 	.short	0x0038
        /*0044*/ 	.byte	0x00, 0xf0, 0x11, 0x00


	//----- nvinfo : EIATTR_KPARAM_INFO
	.align		4
.L_673:
        /*0048*/ 	.byte	0x04, 0x17
        /*004a*/ 	.short	(.L_675 - .L_674)
.L_674:
        /*004c*/ 	.word	0x00000000
        /*0050*/ 	.short	0x000a
        /*0052*/ 	.short	0x0034
        /*0054*/ 	.byte	0x00, 0xf0, 0x11, 0x00


	//----- nvinfo : EIATTR_KPARAM_INFO
	.align		4
.L_675:
        /*0058*/ 	.byte	0x04, 0x17
        /*005a*/ 	.short	(.L_677 - .L_676)
.L_676:
        /*005c*/ 	.word	0x00000000
        /*0060*/ 	.short	0x0009
        /*0062*/ 	.short	0x0030
        /*0064*/ 	.byte	0x00, 0xf0, 0x11, 0x00


	//----- nvinfo : EIATTR_KPARAM_INFO
	.align		4
.L_677:
        /*0068*/ 	.byte	0x04, 0x17
        /*006a*/ 	.short	(.L_679 - .L_678)
.L_678:
        /*006c*/ 	.word	0x00000000
        /*0070*/ 	.short	0x0008
        /*0072*/ 	.short	0x002c
        /*0074*/ 	.byte	0x00, 0xf0, 0x11, 0x00


	//----- nvinfo : EIATTR_KPARAM_INFO
	.align		4
.L_679:
        /*0078*/ 	.byte	0x04, 0x17
        /*007a*/ 	.short	(.L_681 - .L_680)
.L_680:
        /*007c*/ 	.word	0x00000000
        /*0080*/ 	.short	0x0007
        /*0082*/ 	.short	0x0028
        /*0084*/ 	.byte	0x00, 0xf0, 0x11, 0x00


	//----- nvinfo : EIATTR_KPARAM_INFO
	.align		4
.L_681:
        /*0088*/ 	.byte	0x04, 0x17
        /*008a*/ 	.short	(.L_683 - .L_682)
.L_682:
        /*008c*/ 	.word	0x00000000
        /*0090*/ 	.short	0x0006
        /*0092*/ 	.short	0x0024
        /*0094*/ 	.byte	0x00, 0xf0, 0x11, 0x00


	//----- nvinfo : EIATTR_KPARAM_INFO
	.align		4
.L_683:
        /*0098*/ 	.byte	0x04, 0x17
        /*009a*/ 	.short	(.L_685 - .L_684)
.L_684:
        /*009c*/ 	.word	0x00000000
        /*00a0*/ 	.short	0x0005
        /*00a2*/ 	.short	0x0020
        /*00a4*/ 	.byte	0x00, 0xf0, 0x11, 0x00


	//----- nvinfo : EIATTR_KPARAM_INFO
	.align		4
.L_685:
        /*00a8*/ 	.byte	0x04, 0x17
        /*00aa*/ 	.short	(.L_687 - .L_686)
.L_686:
        /*00ac*/ 	.word	0x00000000
        /*00b0*/ 	.short	0x0004
        /*00b2*/ 	.short	0x001c
        /*00b4*/ 	.byte	0x00, 0xf0, 0x11, 0x00


	//----- nvinfo : EIATTR_KPARAM_INFO
	.align		4
.L_687:
        /*00b8*/ 	.byte	0x04, 0x17
        /*00ba*/ 	.short	(.L_689 - .L_688)
.L_688:
        /*00bc*/ 	.word	0x00000000
        /*00c0*/ 	.short	0x0003
        /*00c2*/ 	.short	0x0018
        /*00c4*/ 	.byte	0x00, 0xf0, 0x11, 0x00


	//----- nvinfo : EIATTR_KPARAM_INFO
	.align		4
.L_689:
        /*00c8*/ 	.byte	0x04, 0x17
        /*00ca*/ 	.short	(.L_691 - .L_690)
.L_690:
        /*00cc*/ 	.word	0x00000000
        /*00d0*/ 	.short	0x0002
        /*00d2*/ 	.short	0x0010
        /*00d4*/ 	.byte	0x00, 0xf5, 0x21, 0x00


	//----- nvinfo : EIATTR_KPARAM_INFO
	.align		4
.L_691:
        /*00d8*/ 	.byte	0x04, 0x17
        /*00da*/ 	.short	(.L_693 - .L_692)
.L_692:
        /*00dc*/ 	.word	0x00000000
        /*00e0*/ 	.short	0x0001
        /*00e2*/ 	.short	0x0008
        /*00e4*/ 	.byte	0x00, 0xf5, 0x21, 0x00


	//----- nvinfo : EIATTR_KPARAM_INFO
	.align		4
.L_693:
        /*00e8*/ 	.byte	0x04, 0x17
        /*00ea*/ 	.short	(.L_695 - .L_694)
.L_694:
        /*00ec*/ 	.word	0x00000000
        /*00f0*/ 	.short	0x0000
        /*00f2*/ 	.short	0x0000
        /*00f4*/ 	.byte	0x00, 0xf5, 0x21, 0x00


	//----- nvinfo : EIATTR_SPARSE_MMA_MASK
	.align		4
.L_695:
        /*00f8*/ 	.byte	0x03, 0x50
        /*00fa*/ 	.short	0x0000


	//----- nvinfo : EIATTR_MAXREG_COUNT
	.align		4
        /*00fc*/ 	.byte	0x03, 0x1b
        /*00fe*/ 	.short	0x00ff


	//----- nvinfo : EIATTR_MERCURY_ISA_VERSION
	.align		4
        /*0100*/ 	.byte	0x03, 0x5f
        /*0102*/ 	.short	0x0101


	//----- nvinfo : EIATTR_VRC_CTA_INIT_COUNT
	.align		4
        /*0104*/ 	.byte	0x02, 0x4a
	.zero		1
	.zero		1


	//----- nvinfo : EIATTR_EXIT_INSTR_OFFSETS
	.align		4
        /*0108*/ 	.byte	0x04, 0x1c
        /*010a*/ 	.short	(.L_697 - .L_696)


	//   ....[0]....
.L_696:
        /*010c*/ 	.word	0x00000b20


	//----- nvinfo : EIATTR_CBANK_PARAM_SIZE
	.align		4
.L_697:
        /*0110*/ 	.byte	0x03, 0x19
        /*0112*/ 	.short	0x0048


	//----- nvinfo : EIATTR_PARAM_CBANK
	.align		4
        /*0114*/ 	.byte	0x04, 0x0a
        /*0116*/ 	.short	(.L_699 - .L_698)
	.align		4
.L_698:
        /*0118*/ 	.word	index@(.nv.constant0._Z51InputBatch_1_Input_7x7_InChannel_160_OutChannel_960PKfS0_Pfiiiiiiiiiiii)
        /*011c*/ 	.short	0x0380
        /*011e*/ 	.short	0x0048


	//----- nvinfo : EIATTR_SW_WAR
	.align		4
.L_699:
        /*0120*/ 	.byte	0x04, 0x36
        /*0122*/ 	.short	(.L_701 - .L_700)
.L_700:
        /*0124*/ 	.word	0x00000008
.L_701:


//--------------------- .nv.info._Z56InputBatch_128_Input_7x7_InChannel_576_OutChannel_160_v3PKfS0_Pfiiiiiiiiiiii --------------------------
	.section	.nv.info._Z56InputBatch_128_Input_7x7_InChannel_576_OutChannel_160_v3PKfS0_Pfiiiiiiiiiiii,"",@"SHT_CUDA_INFO"
	.sectionflags	@""
	.align	4


	//----- nvinfo : EIATTR_CUDA_API_VERSION
	.align		4
        /*0000*/ 	.byte	0x04, 0x37
        /*0002*/ 	.short	(.L_703 - .L_702)
.L_702:
        /*0004*/ 	.word	0x00000082


	//----- nvinfo : EIATTR_KPARAM_INFO
	.align		4
.L_703:
        /*0008*/ 	.byte	0x04, 0x17
        /*000a*/ 	.short	(.L_705 - .L_704)
.L_704:
        /*000c*/ 	.word	0x00000000
        /*0010*/ 	.short	0x000e
        /*0012*/ 	.short	0x0044
        /*0014*/ 	.byte	0x00, 0xf0, 0x11, 0x00


	//----- nvinfo : EIATTR_KPARAM_INFO
	.align		4
.L_705:
        /*0018*/ 	.byte	0x04, 0x17
        /*001a*/ 	.short	(.L_707 - .L_706)
.L_706:
        /*001c*/ 	.word	0x00000000
        /*0020*/ 	.short	0x000d
        /*0022*/ 	.short	0x0040
        /*0024*/ 	.byte	0x00, 0xf0, 0x11, 0x00


	//----- nvinfo : EIATTR_KPARAM_INFO
	.align		4
.L_707:
        /*0028*/ 	.byte	0x04, 0x17
        /*002a*/ 	.short	(.L_709 - .L_708)
.L_708:
        /*002c*/ 	.word	0x00000000
        /*0030*/ 	.short	0x000c
        /*0032*/ 	.short	0x003c
        /*0034*/ 	.byte	0x00, 0xf0, 0x11, 0x00


	//----- nvinfo : EIATTR_KPARAM_INFO
	.align		4
.L_709:
        /*0038*/ 	.byte	0x04, 0x17
        /*003a*/ 	.short	(.L_711 - .L_710)
.L_710:
        /*003c*/ 	.word	0x00000000
        /*0040*/ 	.short	0x000b
        /*0042*/ 	.short	0x0038
        /*0044*/ 	.byte	0x00, 0xf0, 0x11, 0x00


	//----- nvinfo : EIATTR_KPARAM_INFO
	.align		4
.L_711:
        /*0048*/ 	.byte	0x04, 0x17
        /*004a*/ 	.short	(.L_713 - .L_712)
.L_712:
        /*004c*/ 	.word	0x00000000
        /*0050*/ 	.short	0x000a
        /*0052*/ 	.short	0x0034
        /*0054*/ 	.byte	0x00, 0xf0, 0x11, 0x00


	//----- nvinfo : EIATTR_KPARAM_INFO
	.align		4
.L_713:
        /*0058*/ 	.byte	0x04, 0x17
        /*005a*/ 	.short	(.L_715 - .L_714)
.L_714:
        /*005c*/ 	.word	0x00000000
        /*0060*/ 	.short	0x0009
        /*0062*/ 	.short	0x0030
        /*0064*/ 	.byte	0x00, 0xf0, 0x11, 0x00


	//----- nvinfo : EIATTR_KPARAM_INFO
	.align		4
.L_715:
        /*0068*/ 	.byte	0x04, 0x17
        /*006a*/ 	.short	(.L_717 - .L_716)
.L_716:
        /*006c*/ 	.word	0x00000000
        /*0070*/ 	.short	0x0008
        /*0072*/ 	.short	0x002c
        /*0074*/ 	.byte	0x00, 0xf0, 0x11, 0x00


	//----- nvinfo : EIATTR_KPARAM_INFO
	.align		4
.L_717:
        /*0078*/ 	.byte	0x04, 0x17
        /*007a*/ 	.short	(.L_719 - .L_718)
.L_718:
        /*007c*/ 	.word	0x00000000
        /*0080*/ 	.short	0x0007
        /*0082*/ 	.short	0x0028
        /*0084*/ 	.byte	0x00, 0xf0, 0x11, 0x00


	//----- nvinfo : EIATTR_KPARAM_INFO
	.align		4
.L_719:
        /*0088*/ 	.byte	0x04, 0x17
        /*008a*/ 	.short	(.L_721 - .L_720)
.L_720:
        /*008c*/ 	.word	0x00000000
        /*0090*/ 	.short	0x0006
        /*0092*/ 	.short	0x0024
        /*0094*/ 	.byte	0x00, 0xf0, 0x11, 0x00


	//----- nvinfo : EIATTR_KPARAM_INFO
	.align		4
.L_721:
        /*0098*/ 	.byte	0x04, 0x17
        /*009a*/ 	.short	(.L_723 - .L_722)
.L_722:
        /*009c*/ 	.word	0x00000000
        /*00a0*/ 	.short	0x0005
        /*00a2*/ 	.short	0x0020
        /*00a4*/ 	.byte	0x00, 0xf0, 0x11, 0x00


	//----- nvinfo : EIATTR_KPARAM_INFO
	.align		4
.L_723:
        /*00a8*/ 	.byte	0x04, 0x17
        /*00aa*/ 	.short	(.L_725 - .L_724)
.L_724:
        /*00ac*/ 	.word	0x00000000
        /*00b0*/ 	.short	0x0004
        /*00b2*/ 	.short	0x001c
        /*00b4*/ 	.byte	0x00, 0xf0, 0x11, 0x00


	//----- nvinfo : EIATTR_KPARAM_INFO
	.align		4
.L_725:
        /*00b8*/ 	.byte	0x04, 0x17
        /*00ba*/ 	.short	(.L_727 - .L_726)
.L_726:
        /*00bc*/ 	.word	0x00000000
        /*00c0*/ 	.short	0x0003
        /*00c2*/ 	.short	0x0018
        /*00c4*/ 	.byte	0x00, 0xf0, 0x11, 0x00


	//----- nvinfo : EIATTR_KPARAM_INFO
	.align		4
.L_727:
        /*00c8*/ 	.byte	0x04, 0x17
        /*00ca*/ 	.short	(.L_729 - .L_728)
.L_728:
        /*00cc*/ 	.word	0x00000000
        /*00d0*/ 	.short	0x0002
        /*00d2*/ 	.short	0x0010
        /*00d4*/ 	.byte	0x00, 0xf5, 0x21, 0x00


	//----- nvinfo : EIATTR_KPARAM_INFO
	.align		4
.L_729:
        /*00d8*/ 	.byte	0x04, 0x17
        /*00da*/ 	.short	(.L_731 - .L_730)
.L_730:
        /*00dc*/ 	.word	0x00000000
        /*00e0*/ 	.short	0x0001
        /*00e2*/ 	.short	0x0008
        /*00e4*/ 	.byte	0x00, 0xf5, 0x21, 0x00


	//----- nvinfo : EIATTR_KPARAM_INFO
	.align		4
.L_731:
        /*00e8*/ 	.byte	0x04, 0x17
        /*00ea*/ 	.short	(.L_733 - .L_732)
.L_732:
        /*00ec*/ 	.word	0x00000000
        /*00f0*/ 	.short	0x0000
        /*00f2*/ 	.short	0x0000
        /*00f4*/ 	.byte	0x00, 0xf5, 0x21, 0x00


	//----- nvinfo : EIATTR_SPARSE_MMA_MASK
	.align		4
.L_733:
        /*00f8*/ 	.byte	0x03, 0x50
        /*00fa*/ 	.short	0x0000


	//----- nvinfo : EIATTR_MAXREG_COUNT
	.align		4
        /*00fc*/ 	.byte	0x03, 0x1b
        /*00fe*/ 	.short	0x00ff


	//----- nvinfo : EIATTR_NUM_BARRIERS
	.align		4
        /*0100*/ 	.byte	0x02, 0x4c
        /*0102*/ 	.byte	0x01
	.zero		1


	//----- nvinfo : EIATTR_MERCURY_ISA_VERSION
	.align		4
        /*0104*/ 	.byte	0x03, 0x5f
        /*0106*/ 	.short	0x0101


	//----- nvinfo : EIATTR_COOP_GROUP_MASK_REGIDS
	.align		4
        /*0108*/ 	.byte	0x04, 0x29
        /*010a*/ 	.short	(.L_735 - .L_734)


	//   ....[0]....
.L_734:
        /*010c*/ 	.word	0xffffffff


	//   ....[1]....
        /*0110*/ 	.word	0xffffffff


	//   ....[2]....
        /*0114*/ 	.word	0xffffffff


	//   ....[3]....
        /*0118*/ 	.word	0xffffffff


	//   ....[4]....
        /*011c*/ 	.word	0xffffffff


	//   ....[5]....
        /*0120*/ 	.word	0xffffffff


	//   ....[6]....
        /*0124*/ 	.word	0xffffffff


	//   ....[7]....
        /*0128*/ 	.word	0xffffffff


	//   ....[8]....
        /*012c*/ 	.word	0xffffffff


	//   ....[9]....
        /*0130*/ 	.word	0xffffffff


	//   ....[10]....
        /*0134*/ 	.word	0xffffffff


	//   ....[11]....
        /*0138*/ 	.word	0xffffffff


	//   ....[12]....
        /*013c*/ 	.word	0xffffffff


	//   ....[13]....
        /*0140*/ 	.word	0xffffffff


	//   ....[14]....
        /*0144*/ 	.word	0xffffffff


	//   ....[15]....
        /*0148*/ 	.word	0xffffffff


	//   ....[16]....
        /*014c*/ 	.word	0xffffffff


	//   ....[17]....
        /*0150*/ 	.word	0xffffffff


	//   ....[18]....
        /*0154*/ 	.word	0xffffffff


	//   ....[19]....
        /*0158*/ 	.word	0xffffffff


	//   ....[20]....
        /*015c*/ 	.word	0xffffffff


	//   ....[21]....
        /*0160*/ 	.word	0xffffffff


	//   ....[22]....
        /*0164*/ 	.word	0xffffffff


	//   ....[23]....
        /*0168*/ 	.word	0xffffffff


	//   ....[24]....
        /*016c*/ 	.word	0xffffffff


	//   ....[25]....
        /*0170*/ 	.word	0xffffffff


	//   ....[26]....
        /*0174*/ 	.word	0xffffffff


	//   ....[27]....
        /*0178*/ 	.word	0xffffffff


	//   ....[28]....
        /*017c*/ 	.word	0xffffffff


	//   ....[29]....
        /*0180*/ 	.word	0xffffffff


	//   ....[30]....
        /*0184*/ 	.word	0xffffffff


	//   ....[31]....
        /*0188*/ 	.word	0xffffffff


	//   ....[32]....
        /*018c*/ 	.word	0xffffffff


	//   ....[33]....
        /*0190*/ 	.word	0xffffffff


	//   ....[34]....
        /*0194*/ 	.word	0xffffffff


	//   ....[35]....
        /*0198*/ 	.word	0xffffffff


	//   ....[36]....
        /*019c*/ 	.word	0xffffffff


	//   ....[37]....
        /*01a0*/ 	.word	0xffffffff


	//   ....[38]....
        /*01a4*/ 	.word	0xffffffff


	//   ....[39]....
        /*01a8*/ 	.word	0xffffffff


	//   ....[40]....
        /*01ac*/ 	.word	0xffffffff


	//   ....[41]....
        /*01b0*/ 	.word	0xffffffff


	//   ....[42]....
        /*01b4*/ 	.word	0xffffffff


	//   ....[43]....
        /*01b8*/ 	.word	0xffffffff


	//   ....[44]....
        /*01bc*/ 	.word	0xffffffff


	//   ....[45]....
        /*01c0*/ 	.word	0xffffffff


	//   ....[46]....
        /*01c4*/ 	.word	0xffffffff


	//   ....[47]....
        /*01c8*/ 	.word	0xffffffff


	//   ....[48]....
        /*01cc*/ 	.word	0xffffffff


	//   ....[49]....
        /*01d0*/ 	.word	0xffffffff


	//   ....[50]....
        /*01d4*/ 	.word	0xffffffff


	//   ....[51]....
        /*01d8*/ 	.word	0xffffffff


	//   ....[52]....
        /*01dc*/ 	.word	0xffffffff


	//   ....[53]....
        /*01e0*/ 	.word	0xffffffff


	//   ....[54]....
        /*01e4*/ 	.word	0xffffffff


	//   ....[55]....
        /*01e8*/ 	.word	0xffffffff


	//   ....[56]....
        /*01ec*/ 	.word	0xffffffff


	//   ....[57]....
        /*01f0*/ 	.word	0xffffffff


	//   ....[58]....
        /*01f4*/ 	.word	0xffffffff


	//   ....[59]....
        /*01f8*/ 	.word	0xffffffff


	//   ....[60]....
        /*01fc*/ 	.word	0xffffffff


	//   ....[61]....
        /*0200*/ 	.word	0xffffffff


	//   ....[62]....
        /*0204*/ 	.word	0xffffffff


	//   ....[63]....
        /*0208*/ 	.word	0xffffffff


	//   ....[64]....
        /*020c*/ 	.word	0xffffffff


	//   ....[65]....
        /*0210*/ 	.word	0xffffffff


	//   ....[66]....
        /*0214*/ 	.word	0xffffffff


	//   ....[67]....
        /*0218*/ 	.word	0xffffffff


	//   ....[68]....
        /*021c*/ 	.word	0xffffffff


	//   ....[69]....
        /*0220*/ 	.word	0xffffffff


	//   ....[70]....
        /*0224*/ 	.word	0xffffffff


	//   ....[71]....
        /*0228*/ 	.word	0xffffffff


	//   ....[72]....
        /*022c*/ 	.word	0xffffffff


	//   ....[73]....
        /*0230*/ 	.word	0xffffffff


	//   ....[74]....
        /*0234*/ 	.word	0xffffffff


	//   ....[75]....
        /*0238*/ 	.word	0xffffffff


	//   ....[76]....
        /*023c*/ 	.word	0xffffffff


	//   ....[77]....
        /*0240*/ 	.word	0xffffffff


	//   ....[78]....
        /*0244*/ 	.word	0xffffffff


	//   ....[79]....
        /*0248*/ 	.word	0xffffffff


	//   ....[80]....
        /*024c*/ 	.word	0xffffffff


	//   ....[81]....
        /*0250*/ 	.word	0xffffffff


	//   ....[82]....
        /*0254*/ 	.word	0xffffffff


	//   ....[83]....
        /*0258*/ 	.word	0xffffffff


	//   ....[84]....
        /*025c*/ 	.word	0xffffffff


	//   ....[85]....
        /*0260*/ 	.word	0xffffffff


	//   ....[86]....
        /*0264*/ 	.word	0xffffffff


	//   ....[87]....
        /*0268*/ 	.word	0xffffffff


	//   ....[88]....
        /*026c*/ 	.word	0xffffffff


	//   ....[89]....
        /*0270*/ 	.word	0xffffffff


	//   ....[90]....
        /*0274*/ 	.word	0xffffffff


	//   ....[91]....
        /*0278*/ 	.word	0xffffffff


	//   ....[92]....
        /*027c*/ 	.word	0xffffffff


	//   ....[93]....
        /*0280*/ 	.word	0xffffffff


	//   ....[94]....
        /*0284*/ 	.word	0xffffffff


	//   ....[95]....
        /*0288*/ 	.word	0xffffffff


	//   ....[96]....
        /*028c*/ 	.word	0xffffffff


	//   ....[97]....
        /*0290*/ 	.word	0xffffffff


	//   ....[98]....
        /*0294*/ 	.word	0xffffffff


	//   ....[99]....
        /*0298*/ 	.word	0xffffffff


	//   ....[100]....
        /*029c*/ 	.word	0xffffffff


	//   ....[101]....
        /*02a0*/ 	.word	0xffffffff


	//   ....[102]....
        /*02a4*/ 	.word	0xffffffff


	//   ....[103]....
        /*02a8*/ 	.word	0xffffffff


	//   ....[104]....
        /*02ac*/ 	.word	0xffffffff


	//   ....[105]....
        /*02b0*/ 	.word	0xffffffff


	//   ....[106]....
        /*02b4*/ 	.word	0xffffffff


	//   ....[107]....
        /*02b8*/ 	.word	0xffffffff


	//   ....[108]....
        /*02bc*/ 	.word	0xffffffff


	//   ....[109]....
        /*02c0*/ 	.word	0xffffffff


	//   ....[110]....
        /*02c4*/ 	.word	0xffffffff


	//   ....[111]....
        /*02c8*/ 	.word	0xffffffff


	//   ....[112]....
        /*02cc*/ 	.word	0xffffffff


	//   ....[113]....
        /*02d0*/ 	.word	0xffffffff


	//   ....[114]....
        /*02d4*/ 	.word	0xffffffff


	//   ....[115]....
        /*02d8*/ 	.word	0xffffffff


	//   ....[116]....
        /*02dc*/ 	.word	0xffffffff


	//   ....[117]....
        /*02e0*/ 	.word	0xffffffff


	//   ....[118]....
        /*02e4*/ 	.word	0xffffffff


	//   ....[119]....
        /*02e8*/ 	.word	0xffffffff


	//   ....[120]....
        /*02ec*/ 	.word	0xffffffff


	//   ....[121]....
        /*02f0*/ 	.word	0xffffffff


	//   ....[122]....
        /*02f4*/ 	.word	0xffffffff


	//   ....[123]....
        /*02f8*/ 	.word	0xffffffff


	//   ....[124]....
        /*02fc*/ 	.word	0xffffffff


	//   ....[125]....
        /*0300*/ 	.word	0xffffffff


	//   ....[126]....
        /*0304*/ 	.word	0xffffffff


	//   ....[127]....
        /*0308*/ 	.word	0xffffffff


	//   ....[128]....
        /*030c*/ 	.word	0xffffffff


	//   ....[129]....
        /*0310*/ 	.word	0xffffffff


	//   ....[130]....
        /*0314*/ 	.word	0xffffffff


	//   ....[131]....
        /*0318*/ 	.word	0xffffffff


	//   ....[132]....
        /*031c*/ 	.word	0xffffffff


	//   ....[133]....
        /*0320*/ 	.word	0xffffffff


	//   ....[134]....
        /*0324*/ 	.word	0xffffffff


	//   ....[135]....
        /*0328*/ 	.word	0xffffffff


	//   ....[136]....
        /*032c*/ 	.word	0xffffffff


	//   ....[137]....
        /*0330*/ 	.word	0xffffffff


	//   ....[138]....
        /*0334*/ 	.word	0xffffffff


	//   ....[139]....
        /*0338*/ 	.word	0xffffffff


	//----- nvinfo : EIATTR_COOP_GROUP_INSTR_OFFSETS
	.align		4
.L_735:
        /*033c*/ 	.byte	0x04, 0x28
        /*033e*/ 	.short	(.L_737 - .L_736)


	//   ....[0]....
.L_736:
        /*0340*/ 	.word	0x00001740


	//   ....[1]....
        /*0344*/ 	.word	0x00001780


	//   ....[2]....
        /*0348*/ 	.word	0x00001790


	//   ....[3]....
        /*034c*/ 	.word	0x000017a0


	//   ....[4]....
        /*0350*/ 	.word	0x000017b0


	//   ....[5]....
        /*0354*/ 	.word	0x000017c0


	//   ....[6]....
        /*0358*/ 	.word	0x000017d0


	//   ....[7]....
        /*035c*/ 	.word	0x00001800


	//   ....[8]....
        /*0360*/ 	.word	0x00001830


	//   ....[9]....
        /*0364*/ 	.word	0x00001850


	//   ....[10]....
        /*0368*/ 	.word	0x00001870


	//   ....[11]....
        /*036c*/ 	.word	0x00001890


	//   ....[12]....
        /*0370*/ 	.word	0x000018b0


	//   ....[13]....
        /*0374*/ 	.word	0x000018d0


	//   ....[14]....
        /*0378*/ 	.word	0x000018f0


	//   ....[15]....
        /*037c*/ 	.word	0x00001910


	//   ....[16]....
        /*0380*/ 	.word	0x00001930


	//   ....[17]....
        /*0384*/ 	.word	0x00001950


	//   ....[18]....
        /*0388*/ 	.word	0x00001970


	//   ....[19]....
        /*038c*/ 	.word	0x00001990


	//   ....[20]....
        /*0390*/ 	.word	0x000019b0


	//   ....[21]....
        /*0394*/ 	.word	0x000019d0


	//   ....[22]....
        /*0398*/ 	.word	0x000019f0


	//   ....[23]....
        /*039c*/ 	.word	0x00001a10


	//   ....[24]....
        /*03a0*/ 	.word	0x00001a30


	//   ....[25]....
        /*03a4*/ 	.word	0x00001a50


	//   ....[26]....
        /*03a8*/ 	.word	0x00001a70


	//   ....[27]....
        /*03ac*/ 	.word	0x00001a90


	//   ....[28]....
        /*03b0*/ 	.word	0x00001ab0


	//   ....[29]....
        /*03b4*/ 	.word	0x00001ad0


	//   ....[30]....
        /*03b8*/ 	.word	0x00001af0


	//   ....[31]....
        /*03bc*/ 	.word	0x00001b10


	//   ....[32]....
        /*03c0*/ 	.word	0x00001b30


	//   ....[33]....
        /*03c4*/ 	.word	0x00001b50


	//   ....[34]....
        /*03c8*/ 	.word	0x00001b70


	//   ....[35]....
        /*03cc*/ 	.word	0x00001b90


	//   ....[36]....
        /*03d0*/ 	.word	0x00001bb0


	//   ....[37]....
        /*03d4*/ 	.word	0x00001bd0


	//   ....[38]....
        /*03d8*/ 	.word	0x00001bf0


	//   ....[39]....
        /*03dc*/ 	.word	0x00001c10


	//   ....[40]....
        /*03e0*/ 	.word	0x00001c30


	//   ....[41]....
        /*03e4*/ 	.word	0x00001c50


	//   ....[42]....
        /*03e8*/ 	.word	0x00001c70


	//   ....[43]....
        /*03ec*/ 	.word	0x00001c90


	//   ....[44]....
        /*03f0*/ 	.word	0x00001cb0


	//   ....[45]....
        /*03f4*/ 	.word	0x00001cd0


	//   ....[46]....
        /*03f8*/ 	.word	0x00001cf0


	//   ....[47]....
        /*03fc*/ 	.word	0x00001d10


	//   ....[48]....
        /*0400*/ 	.word	0x00001d30


	//   ....[49]....
        /*0404*/ 	.word	0x00001d50


	//   ....[50]....
        /*0408*/ 	.word	0x00001d70


	//   ....[51]....
        /*040c*/ 	.word	0x00001d90


	//   ....[52]....
        /*0410*/ 	.word	0x00001db0


	//   ....[53]....
        /*0414*/ 	.word	0x00001dd0


	//   ....[54]....
        /*0418*/ 	.word	0x00001df0


	//   ....[55]....
        /*041c*/ 	.word	0x00001e10


	//   ....[56]....
        /*0420*/ 	.word	0x00001e30


	//   ....[57]....
        /*0424*/ 	.word	0x00001e50


	//   ....[58]....
        /*0428*/ 	.word	0x00001e70


	//   ....[59]....
        /*042c*/ 	.word	0x00001e90


	//   ....[60]....
        /*0430*/ 	.word	0x00001eb0


	//   ....[61]....
        /*0434*/ 	.word	0x00001ed0


	//   ....[62]....
        /*0438*/ 	.word	0x00001ef0


	//   ....[63]....
        /*043c*/ 	.word	0x00001f10


	//   ....[64]....
        /*0440*/ 	.word	0x00001f30


	//   ....[65]....
        /*0444*/ 	.word	0x00001f50


	//   ....[66]....
        /*0448*/ 	.word	0x00001f70


	//   ....[67]....
        /*044c*/ 	.word	0x00001f90


	//   ....[68]....
        /*0450*/ 	.word	0x00001fb0


	//   ....[69]....
        /*0454*/ 	.word	0x00001fd0


	//   ....[70]....
        /*0458*/ 	.word	0x00001ff0


	//   ....[71]....
        /*045c*/ 	.word	0x00002010


	//   ....[72]....
        /*0460*/ 	.word	0x00002030


	//   ....[73]....
        /*0464*/ 	.word	0x00002050


	//   ....[74]....
        /*0468*/ 	.word	0x00002070


	//   ....[75]....
        /*046c*/ 	.word	0x00002090


	//   ....[76]....
        /*0470*/ 	.word	0x000020b0


	//   ....[77]....
        /*0474*/ 	.word	0x000020d0


	//   ....[78]....
        /*0478*/ 	.word	0x000020f0


	//   ....[79]....
        /*047c*/ 	.word	0x00002110


	//   ....[80]....
        /*0480*/ 	.word	0x00002130


	//   ....[81]....
        /*0484*/ 	.word	0x00002150


	//   ....[82]....
        /*0488*/ 	.word	0x00002170


	//   ....[83]....
        /*048c*/ 	.word	0x00002190


	//   ....[84]....
        /*0490*/ 	.word	0x000021b0


	//   ....[85]....
        /*0494*/ 	.word	0x000021d0


	//   ....[86]....
        /*0498*/ 	.word	0x000021f0


	//   ....[87]....
        /*049c*/ 	.word	0x00002210


	//   ....[88]....
        /*04a0*/ 	.word	0x00002230


	//   ....[89]....
        /*04a4*/ 	.word	0x00002250


	//   ....[90]....
        /*04a8*/ 	.word	0x00002270


	//   ....[91]....
        /*04ac*/ 	.word	0x00002290


	//   ....[92]....
        /*04b0*/ 	.word	0x000022b0


	//   ....[93]....
        /*04b4*/ 	.word	0x000022d0


	//   ....[94]....
        /*04b8*/ 	.word	0x00002300


	//   ....[95]....
        /*04bc*/ 	.word	0x00002320


	//   ....[96]....
        /*04c0*/ 	.word	0x00002340


	//   ....[97]....
        /*04c4*/ 	.word	0x00002360


	//   ....[98]....
        /*04c8*/ 	.word	0x00002380


	//   ....[99]....
        /*04cc*/ 	.word	0x000023a0


	//   ....[100]....
        /*04d0*/ 	.word	0x000023c0


	//   ....[101]....
        /*04d4*/ 	.word	0x000023e0


	//   ....[102]....
        /*04d8*/ 	.word	0x00002400


	//   ....[103]....
        /*04dc*/ 	.word	0x00002420


	//   ....[104]....
        /*04e0*/ 	.word	0x00002440


	//   ....[105]....
        /*04e4*/ 	.word	0x00002460


	//   ....[106]....
        /*04e8*/ 	.word	0x00002480


	//   ....[107]....
        /*04ec*/ 	.word	0x000024a0


	//   ....[108]....
        /*04f0*/ 	.word	0x000024c0


	//   ....[109]....
        /*04f4*/ 	.word	0x000024e0


	//   ....[110]....
        /*04f8*/ 	.word	0x00002500


	//   ....[111]....
        /*04fc*/ 	.word	0x00002520


	//   ....[112]....
        /*0500*/ 	.word	0x00002550


	//   ....[113]....
        /*0504*/ 	.word	0x00002570


	//   ....[114]....
        /*0508*/ 	.word	0x00002590


	//   ....[115]....
        /*050c*/ 	.word	0x000025c0


	//   ....[116]....
        /*0510*/ 	.word	0x000025f0


	//   ....[117]....
        /*0514*/ 	.word	0x00002610


	//   ....[118]....
        /*0518*/ 	.word	0x00002630


	//   ....[119]....
        /*051c*/ 	.word	0x00002650


	//   ....[120]....
        /*0520*/ 	.word	0x00002670


	//   ....[121]....
        /*0524*/ 	.word	0x00002690


	//   ....[122]....
        /*0528*/ 	.word	0x000026b0


	//   ....[123]....
        /*052c*/ 	.word	0x000026d0


	//   ....[124]....
        /*0530*/ 	.word	0x00002700


	//   ....[125]....
        /*0534*/ 	.word	0x00002720


	//   ....[126]....
        /*0538*/ 	.word	0x00002740


	//   ....[127]....
        /*053c*/ 	.word	0x00002760


	//   ....[128]....
        /*0540*/ 	.word	0x00002780


	//   ....[129]....
        /*0544*/ 	.word	0x000027a0


	//   ....[130]....
        /*0548*/ 	.word	0x000027b0


	//   ....[131]....
        /*054c*/ 	.word	0x000027c0


	//   ....[132]....
        /*0550*/ 	.word	0x000027d0


	//   ....[133]....
        /*0554*/ 	.word	0x000027e0


	//   ....[134]....
        /*0558*/ 	.word	0x000027f0


	//   ....[135]....
        /*055c*/ 	.word	0x00002800


	//   ....[136]....
        /*0560*/ 	.word	0x00002810


	//   ....[137]....
        /*0564*/ 	.word	0x00002820


	//   ....[138]....
        /*0568*/ 	.word	0x00002830


	//   ....[139]....
        /*056c*/ 	.word	0x00002840


	//----- nvinfo : EIATTR_VRC_CTA_INIT_COUNT
	.align		4
.L_737:
        /*0570*/ 	.byte	0x02, 0x4a
	.zero		1
	.zero		1


	//----- nvinfo : EIATTR_EXIT_INSTR_OFFSETS
	.align		4
        /*0574*/ 	.byte	0x04, 0x1c
        /*0576*/ 	.short	(.L_739 - .L_738)


	//   ....[0]....
.L_738:
        /*0578*/ 	.word	0x00002850


	//   ....[1]....
        /*057c*/ 	.word	0x00002f00


	//----- nvinfo : EIATTR_CRS_STACK_SIZE
	.align		4
.L_739:
        /*0580*/ 	.byte	0x04, 0x1e
        /*0582*/ 	.short	(.L_741 - .L_740)
.L_740:
        /*0584*/ 	.word	0x00000000


	//----- nvinfo : EIATTR_CBANK_PARAM_SIZE
	.align		4
.L_741:
        /*0588*/ 	.byte	0x03, 0x19
        /*058a*/ 	.short	0x0048


	//----- nvinfo : EIATTR_PARAM_CBANK
	.align		4
        /*058c*/ 	.byte	0x04, 0x0a
        /*058e*/ 	.short	(.L_743 - .L_742)
	.align		4
.L_742:
        /*0590*/ 	.word	index@(.nv.constant0._Z56InputBatch_128_Input_7x7_InChannel_576_OutChannel_160_v3PKfS0_Pfiiiiiiiiiiii)
        /*0594*/ 	.short	0x0380
        /*0596*/ 	.short	0x0048


	//----- nvinfo : EIATTR_SW_WAR
	.align		4
.L_743:
        /*0598*/ 	.byte	0x04, 0x36
        /*059a*/ 	.short	(.L_745 - .L_744)
.L_744:
        /*059c*/ 	.word	0x00000008
.L_745:


//--------------------- .nv.info._Z56InputBatch_128_Input_7x7_InChannel_576_OutChannel_160_v2PKfS0_Pfiiiiiiiiiiii --------------------------
	.section	.nv.info._Z56InputBatch_128_Input_7x7_InChannel_576_OutChannel_160_v2PKfS0_Pfiiiiiiiiiiii,"",@"SHT_CUDA_INFO"
	.sectionflags	@""
	.align	4


	//----- nvinfo : EIATTR_CUDA_API_VERSION
	.align		4
        /*0000*/ 	.byte	0x04, 0x37
        /*0002*/ 	.short	(.L_747 - .L_746)
.L_746:
        /*0004*/ 	.word	0x00000082


	//----- nvinfo : EIATTR_KPARAM_INFO
	.align		4
.L_747:
        /*0008*/ 	.byte	0x04, 0x17
        /*000a*/ 	.short	(.L_749 - .L_748)
.L_748:
        /*000c*/ 	.word	0x00000000
        /*0010*/ 	.short	0x000e
        /*0012*/ 	.short	0x0044
        /*0014*/ 	.byte	0x00, 0xf0, 0x11, 0x00


	//----- nvinfo : EIATTR_KPARAM_INFO
	.align		4
.L_749:
        /*0018*/ 	.byte	0x04, 0x17
        /*001a*/ 	.short	(.L_751 - .L_750)
.L_750:
        /*001c*/ 	.word	0x00000000
        /*0020*/ 	.short	0x000d
        /*0022*/ 	.short	0x0040
        /*0024*/ 	.byte	0x00, 0xf0, 0x11, 0x00


	//----- nvinfo : EIATTR_KPARAM_INFO
	.align		4
.L_751:
        /*0028*/ 	.byte	0x04, 0x17
        /*002a*/ 	.short	(.L_753 - .L_752)
.L_752:
        /*002c*/ 	.word	0x00000000
        /*0030*/ 	.short	0x000c
        /*0032*/ 	.short	0x003c
        /*0034*/ 	.byte	0x00, 0xf0, 0x11, 0x00


	//----- nvinfo : EIATTR_KPARAM_INFO
	.align		4
.L_753:
        /*0038*/ 	.byte	0x04, 0x17
        /*003a*/ 	.short	(.L_755 - .L_754)
.L_754:
        /*003c*/ 	.word	0x00000000
        /*0040*/ 	.short	0x000b
        /*0042*/ 	.short	0x0038
        /*0044*/ 	.byte	0x00, 0xf0, 0x11, 0x00


	//----- nvinfo : EIATTR_KPARAM_INFO
	.align		4
.L_755:
        /*0048*/ 	.byte	0x04, 0x17
        /*004a*/ 	.short	(.L_757 - .L_756)
.L_756:
        /*004c*/ 	.word	0x00000000
        /*0050*/ 	.short	0x000a
        /*0052*/ 	.short	0x0034
        /*0054*/ 	.byte	0x00, 0xf0, 0x11, 0x00


	//----- nvinfo : EIATTR_KPARAM_INFO
	.align		4
.L_757:
        /*0058*/ 	.byte	0x04, 0x17
        /*005a*/ 	.short	(.L_759 - .L_758)
.L_758:
        /*005c*/ 	.word	0x00000000
        /*0060*/ 	.short	0x0009
        /*0062*/ 	.short	0x0030
        /*0064*/ 	.byte	0x00, 0xf0, 0x11, 0x00


	//----- nvinfo : EIATTR_KPARAM_INFO
	.align		4
.L_759:
        /*0068*/ 	.byte	0x04, 0x17
        /*006a*/ 	.short	(.L_761 - .L_760)
.L_760:
        /*006c*/ 	.word	0x00000000
        /*0070*/ 	.short	0x0008
        /*0072*/ 	.short	0x002c
        /*0074*/ 	.byte	0x00, 0xf0, 0x11, 0x00


	//----- nvinfo : EIATTR_KPARAM_INFO
	.align		4
.L_761:
        /*0078*/ 	.byte	0x04, 0x17
        /*007a*/ 	.short	(.L_763 - .L_762)
.L_762:
        /*007c*/ 	.word	0x00000000
        /*0080*/ 	.short	0x0007
        /*0082*/ 	.short	0x0028
        /*0084*/ 	.byte	0x00, 0xf0, 0x11, 0x00


	//----- nvinfo : EIATTR_KPARAM_INFO
	.align		4
.L_763:
        /*0088*/ 	.byte	0x04, 0x17
        /*008a*/ 	.short	(.L_765 - .L_764)
.L_764:
        /*008c*/ 	.word	0x00000000
        /*0090*/ 	.short	0x0006
        /*0092*/ 	.short	0x0024
        /*0094*/ 	.byte	0x00, 0xf0, 0x11, 0x00


	//----- nvinfo : EIATTR_KPARAM_INFO
	.align		4
.L_765:
        /*0098*/ 	.byte	0x04, 0x17
        /*009a*/ 	.short	(.L_767 - .L_766)
.L_766:
        /*009c*/ 	.word	0x00000000
        /*00a0*/ 	.short	0x0005
        /*00a2*/ 	.short	0x0020
        /*00a4*/ 	.byte	0x00, 0xf0, 0x11, 0x00


	//----- nvinfo : EIATTR_KPARAM_INFO
	.align		4
.L_767:
        /*00a8*/ 	.byte	0x04, 0x17
        /*00aa*/ 	.short	(.L_769 - .L_768)
.L_768:
        /*00ac*/ 	.word	0x00000000
        /*00b0*/ 	.short	0x0004
        /*00b2*/ 	.short	0x001c
        /*00b4*/ 	.byte	0x00, 0xf0, 0x11, 0x00


	//----- nvinfo : EIATTR_KPARAM_INFO
	.align		4
.L_769:
        /*00b8*/ 	.byte	0x04, 0x17
        /*00ba*/ 	.short	(.L_771 - .L_770)
.L_770:
        /*00bc*/ 	.word	0x00000000
        /*00c0*/ 	.short	0x0003
        /*00c2*/ 	.short	0x0018
        /*00c4*/ 	.byte	0x00, 0xf0, 0x11, 0x00


	//----- nvinfo : EIATTR_KPARAM_INFO
	.align		4
.L_771:
        /*00c8*/ 	.byte	0x04, 0x17
        /*00ca*/ 	.short	(.L_773 - .L_772)
.L_772:
        /*00cc*/ 	.word	0x00000000
        /*00d0*/ 	.short	0x0002
        /*00d2*/ 	.short	0x0010
        /*00d4*/ 	.byte	0x00, 0xf5, 0x21, 0x00


	//----- nvinfo : EIATTR_KPARAM_INFO
	.align		4
.L_773:
        /*00d8*/ 	.byte	0x04, 0x17
        /*00da*/ 	.short	(.L_775 - .L_774)
.L_774:
        /*00dc*/ 	.word	0x00000000
        /*00e0*/ 	.short	0x0001
        /*00e2*/ 	.short	0x0008
        /*00e4*/ 	.byte	0x00, 0xf5, 0x21, 0x00


	//----- nvinfo : EIATTR_KPARAM_INFO
	.align		4
.L_775:
        /*00e8*/ 	.byte	0x04, 0x17
        /*00ea*/ 	.short	(.L_777 - .L_776)
.L_776:
        /*00ec*/ 	.word	0x00000000
        /*00f0*/ 	.short	0x0000
        /*00f2*/ 	.short	0x0000
        /*00f4*/ 	.byte	0x00, 0xf5, 0x21, 0x00


	//----- nvinfo : EIATTR_SPARSE_MMA_MASK
	.align		4
.L_777:
        /*00f8*/ 	.byte	0x03, 0x50
        /*00fa*/ 	.short	0x0000


	//----- nvinfo : EIATTR_MAXREG_COUNT
	.align		4
        /*00fc*/ 	.byte	0x03, 0x1b
        /*00fe*/ 	.short	0x00ff


	//----- nvinfo : EIATTR_NUM_BARRIERS
	.align		4
        /*0100*/ 	.byte	0x02, 0x4c
        /*0102*/ 	.byte	0x01
	.zero		1


	//----- nvinfo : EIATTR_MERCURY_ISA_VERSION
	.align		4
        /*0104*/ 	.byte	0x03, 0x5f
        /*0106*/ 	.short	0x0101


	//----- nvinfo : EIATTR_COOP_GROUP_MASK_REGIDS
	.align		4
        /*0108*/ 	.byte	0x04, 0x29
        /*010a*/ 	.short	(.L_779 - .L_778)


	//   ....[0]....
.L_778:
        /*010c*/ 	.word	0xffffffff


	//   ....[1]....
        /*0110*/ 	.word	0xffffffff


	//   ....[2]....
        /*0114*/ 	.word	0xffffffff


	//   ....[3]....
        /*0118*/ 	.word	0xffffffff


	//   ....[4]....
        /*011c*/ 	.word	0xffffffff


	//   ....[5]....
        /*0120*/ 	.word	0xffffffff


	//   ....[6]....
        /*0124*/ 	.word	0xffffffff


	//   ....[7]....
        /*0128*/ 	.word	0xffffffff


	//   ....[8]....
        /*012c*/ 	.word	0xffffffff


	//   ....[9]....
        /*0130*/ 	.word	0xffffffff


	//   ....[10]....
        /*0134*/ 	.word	0xffffffff


	//   ....[11]....
        /*0138*/ 	.word	0xffffffff


	//   ....[12]....
        /*013c*/ 	.word	0xffffffff


	//   ....[13]....
        /*0140*/ 	.word	0xffffffff


	//   ....[14]....
        /*0144*/ 	.word	0xffffffff


	//   ....[15]....
        /*0148*/ 	.word	0xffffffff


	//   ....[16]....
        /*014c*/ 	.word	0xffffffff


	//   ....[17]....
        /*0150*/ 	.word	0xffffffff


	//   ....[18]....
        /*0154*/ 	.word	0xffffffff


	//   ....[19]....
        /*0158*/ 	.word	0xffffffff


	//   ....[20]....
        /*015c*/ 	.word	0xffffffff


	//   ....[21]....
        /*0160*/ 	.word	0xffffffff


	//   ....[22]....
        /*0164*/ 	.word	0xffffffff


	//   ....[23]....
        /*0168*/ 	.word	0xffffffff


	//   ....[24]....
        /*016c*/ 	.word	0xffffffff


	//   ....[25]....
        /*0170*/ 	.word	0xffffffff


	//   ....[26]....
        /*0174*/ 	.word	0xffffffff


	//   ....[27]....
        /*0178*/ 	.word	0xffffffff


	//   ....[28]....
        /*017c*/ 	.word	0xffffffff


	//   ....[29]....
        /*0180*/ 	.word	0xffffffff


	//   ....[30]....
        /*0184*/ 	.word	0xffffffff


	//   ....[31]....
        /*0188*/ 	.word	0xffffffff


	//   ....[32]....
        /*018c*/ 	.word	0xffffffff


	//   ....[33]....
        /*0190*/ 	.word	0xffffffff


	//   ....[34]....
        /*0194*/ 	.word	0xffffffff


	//   ....[35]....
        /*0198*/ 	.word	0xffffffff


	//   ....[36]....
        /*019c*/ 	.word	0xffffffff


	//   ....[37]....
        /*01a0*/ 	.word	0xffffffff


	//   ....[38]....
        /*01a4*/ 	.word	0xffffffff


	//   ....[39]....
        /*01a8*/ 	.word	0xffffffff


	//   ....[40]....
        /*01ac*/ 	.word	0xffffffff


	//   ....[41]....
        /*01b0*/ 	.word	0xffffffff


	//   ....[42]....
        /*01b4*/ 	.word	0xffffffff


	//   ....[43]....
        /*01b8*/ 	.word	0xffffffff


	//   ....[44]....
        /*01bc*/ 	.word	0xffffffff


	//   ....[45]....
        /*01c0*/ 	.word	0xffffffff


	//   ....[46]....
        /*01c4*/ 	.word	0xffffffff


	//   ....[47]....
        /*01c8*/ 	.word	0xffffffff


	//   ....[48]....
        /*01cc*/ 	.word	0xffffffff


	//   ....[49]....
        /*01d0*/ 	.word	0xffffffff


	//   ....[50]....
        /*01d4*/ 	.word	0xffffffff


	//   ....[51]....
        /*01d8*/ 	.word	0xffffffff


	//   ....[52]....
        /*01dc*/ 	.word	0xffffffff


	//   ....[53]....
        /*01e0*/ 	.word	0xffffffff


	//   ....[54]....
        /*01e4*/ 	.word	0xffffffff


	//   ....[55]....
        /*01e8*/ 	.word	0xffffffff


	//   ....[56]....
        /*01ec*/ 	.word	0xffffffff


	//   ....[57]....
        /*01f0*/ 	.word	0xffffffff


	//   ....[58]....
        /*01f4*/ 	.word	0xffffffff


	//   ....[59]....
        /*01f8*/ 	.word	0xffffffff


	//   ....[60]....
        /*01fc*/ 	.word	0xffffffff


	//   ....[61]....
        /*0200*/ 	.word	0xffffffff


	//   ....[62]....
        /*0204*/ 	.word	0xffffffff


	//   ....[63]....
        /*0208*/ 	.word	0xffffffff


	//   ....[64]....
        /*020c*/ 	.word	0xffffffff


	//   ....[65]....
        /*0210*/ 	.word	0xffffffff


	//   ....[66]....
        /*0214*/ 	.word	0xffffffff


	//   ....[67]....
        /*0218*/ 	.word	0xffffffff


	//   ....[68]....
        /*021c*/ 	.word	0xffffffff


	//   ....[69]....
        /*0220*/ 	.word	0xffffffff


	//   ....[70]....
        /*0224*/ 	.word	0xffffffff


	//   ....[71]....
        /*0228*/ 	.word	0xffffffff


	//   ....[72]....
        /*022c*/ 	.word	0xffffffff


	//   ....[73]....
        /*0230*/ 	.word	0xffffffff


	//   ....[74]....
        /*0234*/ 	.word	0xffffffff


	//   ....[75]....
        /*0238*/ 	.word	0xffffffff


	//   ....[76]....
        /*023c*/ 	.word	0xffffffff


	//   ....[77]....
        /*0240*/ 	.word	0xffffffff


	//   ....[78]....
        /*0244*/ 	.word	0xffffffff


	//   ....[79]....
        /*0248*/ 	.word	0xffffffff


	//   ....[80]....
        /*024c*/ 	.word	0xffffffff


	//   ....[81]....
        /*0250*/ 	.word	0xffffffff


	//   ....[82]....
        /*0254*/ 	.word	0xffffffff


	//   ....[83]....
        /*0258*/ 	.word	0xffffffff


	//   ....[84]....
        /*025c*/ 	.word	0xffffffff


	//   ....[85]....
        /*0260*/ 	.word	0xffffffff


	//   ....[86]....
        /*0264*/ 	.word	0xffffffff


	//   ....[87]....
        /*0268*/ 	.word	0xffffffff


	//   ....[88]....
        /*026c*/ 	.word	0xffffffff


	//   ....[89]....
        /*0270*/ 	.word	0xffffffff


	//   ....[90]....
        /*0274*/ 	.word	0xffffffff


	//   ....[91]....
        /*0278*/ 	.word	0xffffffff


	//   ....[92]....
        /*027c*/ 	.word	0xffffffff


	//   ....[93]....
        /*0280*/ 	.word	0xffffffff


	//   ....[94]....
        /*0284*/ 	.word	0xffffffff


	//   ....[95]....
        /*0288*/ 	.word	0xffffffff


	//   ....[96]....
        /*028c*/ 	.word	0xffffffff


	//   ....[97]....
        /*0290*/ 	.word	0xffffffff


	//   ....[98]....
        /*0294*/ 	.word	0xffffffff


	//   ....[99]....
        /*0298*/ 	.word	0xffffffff


	//   ....[100]....
        /*029c*/ 	.word	0xffffffff


	//   ....[101]....
        /*02a0*/ 	.word	0xffffffff


	//   ....[102]....
        /*02a4*/ 	.word	0xffffffff


	//   ....[103]....
        /*02a8*/ 	.word	0xffffffff


	//   ....[104]....
        /*02ac*/ 	.word	0xffffffff


	//   ....[105]....
        /*02b0*/ 	.word	0xffffffff


	//   ....[106]....
        /*02b4*/ 	.word	0xffffffff


	//   ....[107]....
        /*02b8*/ 	.word	0xffffffff


	//   ....[108]....
        /*02bc*/ 	.word	0xffffffff


	//   ....[109]....
        /*02c0*/ 	.word	0xffffffff


	//   ....[110]....
        /*02c4*/ 	.word	0xffffffff


	//   ....[111]....
        /*02c8*/ 	.word	0xffffffff


	//   ....[112]....
        /*02cc*/ 	.word	0xffffffff


	//   ....[113]....
        /*02d0*/ 	.word	0xffffffff


	//   ....[114]....
        /*02d4*/ 	.word	0xffffffff


	//   ....[115]....
        /*02d8*/ 	.word	0xffffffff


	//   ....[116]....
        /*02dc*/ 	.word	0xffffffff


	//   ....[117]....
        /*02e0*/ 	.word	0xffffffff


	//   ....[118]....
        /*02e4*/ 	.word	0xffffffff


	//   ....[119]....
        /*02e8*/ 	.word	0xffffffff


	//   ....[120]....
        /*02ec*/ 	.word	0xffffffff


	//   ....[121]....
        /*02f0*/ 	.word	0xffffffff


	//   ....[122]....
        /*02f4*/ 	.word	0xffffffff


	//   ....[123]....
        /*02f8*/ 	.word	0xffffffff


	//   ....[124]....
        /*02fc*/ 	.word	0xffffffff


	//   ....[125]....
        /*0300*/ 	.word	0xffffffff


	//   ....[126]....
        /*0304*/ 	.word	0xffffffff


	//   ....[127]....
        /*0308*/ 	.word	0xffffffff


	//   ....[128]....
        /*030c*/ 	.word	0xffffffff


	//   ....[129]....
        /*0310*/ 	.word	0xffffffff


	//   ....[130]....
        /*0314*/ 	.word	0xffffffff


	//   ....[131]....
        /*0318*/ 	.word	0xffffffff


	//   ....[132]....
        /*031c*/ 	.word	0xffffffff


	//   ....[133]....
        /*0320*/ 	.word	0xffffffff


	//   ....[134]....
        /*0324*/ 	.word	0xffffffff


	//   ....[135]....
        /*0328*/ 	.word	0xffffffff


	//   ....[136]....
        /*032c*/ 	.word	0xffffffff


	//   ....[137]....
        /*0330*/ 	.word	0xffffffff


	//   ....[138]....
        /*0334*/ 	.word	0xffffffff


	//   ....[139]....
        /*0338*/ 	.word	0xffffffff


	//----- nvinfo : EIATTR_COOP_GROUP_INSTR_OFFSETS
	.align		4
.L_779:
        /*033c*/ 	.byte	0x04, 0x28
        /*033e*/ 	.short	(.L_781 - .L_780)


	//   ....[0]....
.L_780:
        /*0340*/ 	.word	0x00001c60


	//   ....[1]....
        /*0344*/ 	.word	0x00001c90


	//   ....[2]....
        /*0348*/ 	.word	0x00001ca0


	//   ....[3]....
        /*034c*/ 	.word	0x00001cb0


	//   ....[4]....
        /*0350*/ 	.word	0x00001cc0


	//   ....[5]....
        /*0354*/ 	.word	0x00001cd0


	//   ....[6]....
        /*0358*/ 	.word	0x00001cf0


	//   ....[7]....
        /*035c*/ 	.word	0x00001d10


	//   ....[8]....
        /*0360*/ 	.word	0x00001d30


	//   ....[9]....
        /*0364*/ 	.word	0x00001d50


	//   ....[10]....
        /*0368*/ 	.word	0x00001d70


	//   ....[11]....
        /*036c*/ 	.word	0x00001d90


	//   ....[12]....
        /*0370*/ 	.word	0x00001da0


	//   ....[13]....
        /*0374*/ 	.word	0x00001dc0


	//   ....[14]....
        /*0378*/ 	.word	0x00001de0


	//   ....[15]....
        /*037c*/ 	.word	0x00001e00


	//   ....[16]....
        /*0380*/ 	.word	0x00001e30


	//   ....[17]....
        /*0384*/ 	.word	0x00001e50


	//   ....[18]....
        /*0388*/ 	.word	0x00001e70


	//   ....[19]....
        /*038c*/ 	.word	0x00001e90


	//   ....[20]....
        /*0390*/ 	.word	0x00001eb0


	//   ....[21]....
        /*0394*/ 	.word	0x00001ed0


	//   ....[22]....
        /*0398*/ 	.word	0x00001ee0


	//   ....[23]....
        /*039c*/ 	.word	0x00001f00


	//   ....[24]....
        /*03a0*/ 	.word	0x00001f20


	//   ....[25]....
        /*03a4*/ 	.word	0x00001f40


	//   ....[26]....
        /*03a8*/ 	.word	0x00001f60


	//   ....[27]....
        /*03ac*/ 	.word	0x00001f80


	//   ....[28]....
        /*03b0*/ 	.word	0x00001fa0


	//   ....[29]....
        /*03b4*/ 	.word	0x00001fc0


	//   ....[30]....
        /*03b8*/ 	.word	0x00001ff0


	//   ....[31]....
        /*03bc*/ 	.word	0x00002010


	//   ....[32]....
        /*03c0*/ 	.word	0x00002030


	//   ....[33]....
        /*03c4*/ 	.word	0x00002050


	//   ....[34]....
        /*03c8*/ 	.word	0x00002070


	//   ....[35]....
        /*03cc*/ 	.word	0x00002090


	//   ....[36]....
        /*03d0*/ 	.word	0x000020a0


	//   ....[37]....
        /*03d4*/ 	.word	0x000020c0


	//   ....[38]....
        /*03d8*/ 	.word	0x000020e0


	//   ....[39]....
        /*03dc*/ 	.word	0x00002100


	//   ....[40]....
        /*03e0*/ 	.word	0x00002120


	//   ....[41]....
        /*03e4*/ 	.word	0x00002140


	//   ....[42]....
        /*03e8*/ 	.word	0x00002160


	//   ....[43]....
        /*03ec*/ 	.word	0x00002180


	//   ....[44]....
        /*03f0*/ 	.word	0x000021a0


	//   ....[45]....
        /*03f4*/ 	.word	0x000021c0


	//   ....[46]....
        /*03f8*/ 	.word	0x000021e0


	//   ....[47]....
        /*03fc*/ 	.word	0x00002200


	//   ....[48]....
        /*0400*/ 	.word	0x00002220


	//   ....[49]....
        /*0404*/ 	.word	0x00002240


	//   ....[50]....
        /*0408*/ 	.word	0x00002260


	//   ....[51]....
        /*040c*/ 	.word	0x00002280


	//   ....[52]....
        /*0410*/ 	.word	0x000022b0


	//   ....[53]....
        /*0414*/ 	.word	0x000022d0


	//   ....[54]....
        /*0418*/ 	.word	0x000022f0


	//   ....[55]....
        /*041c*/ 	.word	0x00002310


	//   ....[56]....
        /*0420*/ 	.word	0x00002330


	//   ....[57]....
        /*0424*/ 	.word	0x00002350


	//   ....[58]....
        /*0428*/ 	.word	0x00002360


	//   ....[59]....
        /*042c*/ 	.word	0x00002390


	//   ....[60]....
        /*0430*/ 	.word	0x000023b0


	//   ....[61]....
        /*0434*/ 	.word	0x000023d0


	//   ....[62]....
        /*0438*/ 	.word	0x000023f0


	//   ....[63]....
        /*043c*/ 	.word	0x00002410


	//   ....[64]....
        /*0440*/ 	.word	0x00002430


	//   ....[65]....
        /*0444*/ 	.word	0x00002450


	//   ....[66]....
        /*0448*/ 	.word	0x00002470


	//   ....[67]....
        /*044c*/ 	.word	0x00002490


	//   ....[68]....
        /*0450*/ 	.word	0x000024b0


	//   ....[69]....
        /*0454*/ 	.word	0x000024d0


	//   ....[70]....
        /*0458*/ 	.word	0x000024f0


	//   ....[71]....
        /*045c*/ 	.word	0x00002510


	//   ....[72]....
        /*0460*/ 	.word	0x00002530


	//   ....[73]....
        /*0464*/ 	.word	0x00002550


	//   ....[74]....
        /*0468*/ 	.word	0x00002570


	//   ....[75]....
        /*046c*/ 	.word	0x00002590


	//   ....[76]....
        /*0470*/ 	.word	0x000025b0


	//   ....[77]....
        /*0474*/ 	.word	0x000025d0


	//   ....[78]....
        /*0478*/ 	.word	0x00002600


	//   ....[79]....
        /*047c*/ 	.word	0x00002620


	//   ....[80]....
        /*0480*/ 	.word	0x00002640


	//   ....[81]....
        /*0484*/ 	.word	0x00002660


	//   ....[82]....
        /*0488*/ 	.word	0x00002680


	//   ....[83]....
        /*048c*/ 	.word	0x000026a0


	//   ....[84]....
        /*0490*/ 	.word	0x000026c0


	//   ....[85]....
        /*0494*/ 	.word	0x000026f0


	//   ....[86]....
        /*0498*/ 	.word	0x00002720


	//   ....[87]....
        /*049c*/ 	.word	0x00002740


	//   ....[88]....
        /*04a0*/ 	.word	0x00002760


	//   ....[89]....
        /*04a4*/ 	.word	0x00002780


	//   ....[90]....
        /*04a8*/ 	.word	0x000027a0


	//   ....[91]....
        /*04ac*/ 	.word	0x000027c0


	//   ....[92]....
        /*04b0*/ 	.word	0x000027e0


	//   ....[93]....
        /*04b4*/ 	.word	0x00002800


	//   ....[94]....
        /*04b8*/ 	.word	0x00002820


	//   ....[95]....
        /*04bc*/ 	.word	0x00002840


	//   ....[96]....
        /*04c0*/ 	.word	0x00002860


	//   ....[97]....
        /*04c4*/ 	.word	0x00002880


	//   ....[98]....
        /*04c8*/ 	.word	0x000028a0


	//   ....[99]....
        /*04cc*/ 	.word	0x000028c0


	//   ....[100]....
        /*04d0*/ 	.word	0x000028f0


	//   ....[101]....
        /*04d4*/ 	.word	0x00002910


	//   ....[102]....
        /*04d8*/ 	.word	0x00002930


	//   ....[103]....
        /*04dc*/ 	.word	0x00002950


	//   ....[104]....
        /*04e0*/ 	.word	0x00002970


	//   ....[105]....
        /*04e4*/ 	.word	0x00002990


	//   ....[106]....
        /*04e8*/ 	.word	0x000029a0


	//   ....[107]....
        /*04ec*/ 	.word	0x000029b0


	//   ....[108]....
        /*04f0*/ 	.word	0x000029c0


	//   ....[109]....
        /*04f4*/ 	.word	0x000029d0


	//   ....[110]....
        /*04f8*/ 	.word	0x000029e0


	//   ....[111]....
        /*04fc*/ 	.word	0x000029f0


	//   ....[112]....
        /*0500*/ 	.word	0x00002a00


	//   ....[113]....
        /*0504*/ 	.word	0x00002a10


	//   ....[114]....
        /*0508*/ 	.word	0x00002a20


	//   ....[115]....
        /*050c*/ 	.word	0x00002a30


	//   ....[116]....
        /*0510*/ 	.word	0x00002a40


	//   ....[117]....
        /*0514*/ 	.word	0x00002a50


	//   ....[118]....
        /*0518*/ 	.word	0x00002a60


	//   ....[119]....
        /*051c*/ 	.word	0x00002a70


	//   ....[120]....
        /*0520*/ 	.word	0x00002a80


	//   ....[121]....
        /*0524*/ 	.word	0x00002a90


	//   ....[122]....
        /*0528*/ 	.word	0x00002aa0


	//   ....[123]....
        /*052c*/ 	.word	0x00002ab0


	//   ....[124]....
        /*0530*/ 	.word	0x00002ac0


	//   ....[125]....
        /*0534*/ 	.word	0x00002ad0


	//   ....[126]....
        /*0538*/ 	.word	0x00002ae0


	//   ....[127]....
        /*053c*/ 	.word	0x00002af0


	//   ....[128]....
        /*0540*/ 	.word	0x00002b00


	//   ....[129]....
        /*0544*/ 	.word	0x00002b10


	//   ....[130]....
        /*0548*/ 	.word	0x00002b20


	//   ....[131]....
        /*054c*/ 	.word	0x00002b30


	//   ....[132]....
        /*0550*/ 	.word	0x00002b40


	//   ....[133]....
        /*0554*/ 	.word	0x00002b50


	//   ....[134]....
        /*0558*/ 	.word	0x00002b60


	//   ....[135]....
        /*055c*/ 	.word	0x00002b70


	//   ....[136]....
        /*0560*/ 	.word	0x00002b80


	//   ....[137]....
        /*0564*/ 	.word	0x00002b90


	//   ....[138]....
        /*0568*/ 	.word	0x00002ba0


	//   ....[139]....
        /*056c*/ 	.word	0x00002bb0


	//----- nvinfo : EIATTR_VRC_CTA_INIT_COUNT
	.align		4
.L_781:
        /*0570*/ 	.byte	0x02, 0x4a
	.zero		1
	.zero		1


	//----- nvinfo : EIATTR_EXIT_INSTR_OFFSETS
	.align		4
        /*0574*/ 	.byte	0x04, 0x1c
        /*0576*/ 	.short	(.L_783 - .L_782)


	//   ....[0]....
.L_782:
        /*0578*/ 	.word	0x00002bc0


	//   ....[1]....
        /*057c*/ 	.word	0x00003420


	//----- nvinfo : EIATTR_CRS_STACK_SIZE
	.align		4
.L_783:
        /*0580*/ 	.byte	0x04, 0x1e
        /*0582*/ 	.short	(.L_785 - .L_784)
.L_784:
        /*0584*/ 	.word	0x00000000


	//----- nvinfo : EIATTR_CBANK_PARAM_SIZE
	.align		4
.L_785:
        /*0588*/ 	.byte	0x03, 0x19
        /*058a*/ 	.short	0x0048


	//----- nvinfo : EIATTR_PARAM_CBANK
	.align		4
        /*058c*/ 	.byte	0x04, 0x0a
        /*058e*/ 	.short	(.L_787 - .L_786)
	.align		4
.L_786:
        /*0590*/ 	.word	index@(.nv.constant0._Z56InputBatch_128_Input_7x7_InChannel_576_OutChannel_160_v2PKfS0_Pfiiiiiiiiiiii)
        /*0594*/ 	.short	0x0380
        /*0596*/ 	.short	0x0048


	//----- nvinfo : EIATTR_SW_WAR
	.align		4
.L_787:
        /*0598*/ 	.byte	0x04, 0x36
        /*059a*/ 	.short	(.L_789 - .L_788)
.L_788:
        /*059c*/ 	.word	0x00000008
.L_789:


//--------------------- .nv.info._Z56InputBatch_128_Input_7x7_InChannel_576_OutChannel_160_v1PKfS0_Pfiiiiiiiiiiii --------------------------
	.section	.nv.info._Z56InputBatch_128_Input_7x7_InChannel_576_OutChannel_160_v1PKfS0_Pfiiiiiiiiiiii,"",@"SHT_CUDA_INFO"
	.sectionflags	@""
	.align	4


	//----- nvinfo : EIATTR_CUDA_API_VERSION
	.align		4
        /*0000*/ 	.byte	0x04, 0x37
        /*0002*/ 	.short	(.L_791 - .L_790)
.L_790:
        /*0004*/ 	.word	0x00000082


	//----- nvinfo : EIATTR_KPARAM_INFO
	.align		4
.L_791:
        /*0008*/ 	.byte	0x04, 0x17
        /*000a*/ 	.short	(.L_793 - .L_792)
.L_792:
        /*000c*/ 	.word	0x00000000
        /*0010*/ 	.short	0x000e
        /*0012*/ 	.short	0x0044
        /*0014*/ 	.byte	0x00, 0xf0, 0x11, 0x00


	//----- nvinfo : EIATTR_KPARAM_INFO
	.align		4
.L_793:
        /*0018*/ 	.byte	0x04, 0x17
        /*001a*/ 	.short	(.L_795 - .L_794)
.L_794:
        /*001c*/ 	.word	0x00000000
        /*0020*/ 	.short	0x000d
        /*0022*/ 	.short	0x0040
        /*0024*/ 	.byte	0x00, 0xf0, 0x11, 0x00


	//----- nvinfo : EIATTR_KPARAM_INFO
	.align		4
.L_795:
        /*0028*/ 	.byte	0x04, 0x17
        /*002a*/ 	.short	(.L_797 - .L_796)
.L_796:
        /*002c*/ 	.word	0x00000000
        /*0030*/ 	.short	0x000c
        /*0032*/ 	.short	0x003c
        /*0034*/ 	.byte	0x00, 0xf0, 0x11, 0x00


	//----- nvinfo : EIATTR_KPARAM_INFO
	.align		4
.L_797:
        /*0038*/ 	.byte	0x04, 0x17
        /*003a*/ 	.short	(.L_799 - .L_798)
.L_798:
        /*003c*/ 	.word	0x00000000
        /*0040*/ 	.short	0x000b
        /*0042*/ 	.short	0x0038
        /*0044*/ 	.byte	0x00, 0xf0, 0x11, 0x00


	//----- nvinfo : EIATTR_KPARAM_INFO
	.align		4
.L_799:
        /*0048*/ 	.byte	0x04, 0x17
        /*004a*/ 	.short	(.L_801 - .L_800)
.L_800:
        /*004c*/ 	.word	0x00000000
        /*0050*/ 	.short	0x000a
        /*0052*/ 	.short	0x0034
        /*0054*/ 	.byte	0x00, 0xf0, 0x11, 0x00


	//----- nvinfo : EIATTR_KPARAM_INFO
	.align		4
.L_801:
        /*0058*/ 	.byte	0x04, 0x17
        /*005a*/ 	.short	(.L_803 - .L_802)
.L_802:
        /*005c*/ 	.word	0x00000000
        /*0060*/ 	.short	0x0009
        /*0062*/ 	.short	0x0030
        /*0064*/ 	.byte	0x00, 0xf0, 0x11, 0x00


	//----- nvinfo : EIATTR_KPARAM_INFO
	.align		4
.L_803:
        /*0068*/ 	.byte	0x04, 0x17
        /*006a*/ 	.short	(.L_805 - .L_804)
.L_804:
        /*006c*/ 	.word	0x00000000
        /*0070*/ 	.short	0x0008
        /*0072*/ 	.short	0x002c
        /*0074*/ 	.byte	0x00, 0xf0, 0x11, 0x00


	//----- nvinfo : EIATTR_KPARAM_INFO
	.align		4
.L_805:
        /*0078*/ 	.byte	0x04, 0x17
        /*007a*/ 	.short	(.L_807 - .L_806)
.L_806:
        /*007c*/ 	.word	0x00000000
        /*0080*/ 	.short	0x0007
        /*0082*/ 	.short	0x0028
        /*0084*/ 	.byte	0x00, 0xf0, 0x11, 0x00


	//----- nvinfo : EIATTR_KPARAM_INFO
	.align		4
.L_807:
        /*0088*/ 	.byte	0x04, 0x17
        /*008a*/ 	.short	(.L_809 - .L_808)
.L_808:
        /*008c*/ 	.word	0x00000000
        /*0090*/ 	.short	0x0006
        /*0092*/ 	.short	0x0024
        /*0094*/ 	.byte	0x00, 0xf0, 0x11, 0x00


	//----- nvinfo : EIATTR_KPARAM_INFO
	.align		4
.L_809:
        /*0098*/ 	.byte	0x04, 0x17
        /*009a*/ 	.short	(.L_811 - .L_810)
.L_810:
        /*009c*/ 	.word	0x00000000
        /*00a0*/ 	.short	0x0005
        /*00a2*/ 	.short	0x0020
        /*00a4*/ 	.byte	0x00, 0xf0, 0x11, 0x00


	//----- nvinfo : EIATTR_KPARAM_INFO
	.align		4
.L_811:
        /*00a8*/ 	.byte	0x04, 0x17
        /*00aa*/ 	.short	(.L_813 - .L_812)
.L_812:
        /*00ac*/ 	.word	0x00000000
        /*00b0*/ 	.short	0x0004
        /*00b2*/ 	.short	0x001c
        /*00b4*/ 	.byte	0x00, 0xf0, 0x11, 0x00


	//----- nvinfo : EIATTR_KPARAM_INFO
	.align		4
.L_813:
        /*00b8*/ 	.byte	0x04, 0x17
        /*00ba*/ 	.short	(.L_815 - .L_814)
.L_814:
        /*00bc*/ 	.word	0x00000000
        /*00c0*/ 	.short	0x0003
        /*00c2*/ 	.short	0x0018
        /*00c4*/ 	.byte	0x00, 0xf0, 0x11, 0x00


	//----- nvinfo : EIATTR_KPARAM_INFO
	.align		4
.L_815:
        /*00c8*/ 	.byte	0x04, 0x17
        /*00ca*/ 	.short	(.L_817 - .L_816)
.L_816:
        /*00cc*/ 	.word	0x00000000
        /*00d0*/ 	.short	0x0002
        /*00d2*/ 	.short	0x0010
        /*00d4*/ 	.byte	0x00, 0xf5, 0x21, 0x00


	//----- nvinfo : EIATTR_KPARAM_INFO
	.align		4
.L_817:
        /*00d8*/ 	.byte	0x04, 0x17
        /*00da*/ 	.short	(.L_819 - .L_818)
.L_818:
        /*00dc*/ 	.word	0x00000000
        /*00e0*/ 	.short	0x0001
        /*00e2*/ 	.short	0x0008
        /*00e4*/ 	.byte	0x00, 0xf5, 0x21, 0x00


	//----- nvinfo : EIATTR_KPARAM_INFO
	.align		4
.L_819:
        /*00e8*/ 	.byte	0x04, 0x17
        /*00ea*/ 	.short	(.L_821 - .L_820)
.L_820:
        /*00ec*/ 	.word	0x00000000
        /*00f0*/ 	.short	0x0000
        /*00f2*/ 	.short	0x0000
        /*00f4*/ 	.byte	0x00, 0xf5, 0x21, 0x00


	//----- nvinfo : EIATTR_SPARSE_MMA_MASK
	.align		4
.L_821:
        /*00f8*/ 	.byte	0x03, 0x50
        /*00fa*/ 	.short	0x0000


	//----- nvinfo : EIATTR_MAXREG_COUNT
	.align		4
        /*00fc*/ 	.byte	0x03, 0x1b
        /*00fe*/ 	.short	0x00ff


	//----- nvinfo : EIATTR_NUM_BARRIERS
	.align		4
        /*0100*/ 	.byte	0x02, 0x4c
        /*0102*/ 	.byte	0x01
	.zero		1


	//----- nvinfo : EIATTR_MERCURY_ISA_VERSION
	.align		4
        /*0104*/ 	.byte	0x03, 0x5f
        /*0106*/ 	.short	0x0101


	//----- nvinfo : EIATTR_COOP_GROUP_MASK_REGIDS
	.align		4
        /*0108*/ 	.byte	0x04, 0x29
        /*010a*/ 	.short	(.L_823 - .L_822)


	//   ....[0]....
.L_822:
        /*010c*/ 	.word	0xffffffff


	//   ....[1]....
        /*0110*/ 	.word	0xffffffff


	//   ....[2]....
        /*0114*/ 	.word	0xffffffff


	//   ....[3]....
        /*0118*/ 	.word	0xffffffff


	//   ....[4]....
        /*011c*/ 	.word	0xffffffff


	//   ....[5]....
        /*0120*/ 	.word	0xffffffff


	//   ....[6]....
        /*0124*/ 	.word	0xffffffff


	//   ....[7]....
        /*0128*/ 	.word	0xffffffff


	//   ....[8]....
        /*012c*/ 	.word	0xffffffff


	//   ....[9]....
        /*0130*/ 	.word	0xffffffff


	//   ....[10]....
        /*0134*/ 	.word	0xffffffff


	//   ....[11]....
        /*0138*/ 	.word	0xffffffff


	//   ....[12]....
        /*013c*/ 	.word	0xffffffff


	//   ....[13]....
        /*0140*/ 	.word	0xffffffff


	//   ....[14]....
        /*0144*/ 	.word	0xffffffff


	//   ....[15]....
        /*0148*/ 	.word	0xffffffff


	//   ....[16]....
        /*014c*/ 	.word	0xffffffff


	//   ....[17]....
        /*0150*/ 	.word	0xffffffff


	//   ....[18]....
        /*0154*/ 	.word	0xffffffff


	//   ....[19]....
        /*0158*/ 	.word	0xffffffff


	//   ....[20]....
        /*015c*/ 	.word	0xffffffff


	//   ....[21]....
        /*0160*/ 	.word	0xffffffff


	//   ....[22]....
        /*0164*/ 	.word	0xffffffff


	//   ....[23]....
        /*0168*/ 	.word	0xffffffff


	//   ....[24]....
        /*016c*/ 	.word	0xffffffff


	//   ....[25]....
        /*0170*/ 	.word	0xffffffff


	//   ....[26]....
        /*0174*/ 	.word	0xffffffff


	//   ....[27]....
        /*0178*/ 	.word	0xffffffff


	//   ....[28]....
        /*017c*/ 	.word	0xffffffff


	//   ....[29]....
        /*0180*/ 	.word	0xffffffff


	//   ....[30]....
        /*0184*/ 	.word	0xffffffff


	//   ....[31]....
        /*0188*/ 	.word	0xffffffff


	//   ....[32]....
        /*018c*/ 	.word	0xffffffff


	//   ....[33]....
        /*0190*/ 	.word	0xffffffff


	//   ....[34]....
        /*0194*/ 	.word	0xffffffff


	//   ....[35]....
        /*0198*/ 	.word	0xffffffff


	//   ....[36]....
        /*019c*/ 	.word	0xffffffff


	//   ....[37]....
        /*01a0*/ 	.word	0xffffffff


	//   ....[38]....
        /*01a4*/ 	.word	0xffffffff


	//   ....[39]....
        /*01a8*/ 	.word	0xffffffff


	//   ....[40]....
        /*01ac*/ 	.word	0xffffffff


	//   ....[41]....
        /*01b0*/ 	.word	0xffffffff


	//   ....[42]....
        /*01b4*/ 	.word	0xffffffff


	//   ....[43]....
        /*01b8*/ 	.word	0xffffffff


	//   ....[44]....
        /*01bc*/ 	.word	0xffffffff


	//   ....[45]....
        /*01c0*/ 	.word	0xffffffff


	//   ....[46]....
        /*01c4*/ 	.word	0xffffffff


	//   ....[47]....
        /*01c8*/ 	.word	0xffffffff


	//   ....[48]....
        /*01cc*/ 	.word	0xffffffff


	//   ....[49]....
        /*01d0*/ 	.word	0xffffffff


	//   ....[50]....
        /*01d4*/ 	.word	0xffffffff


	//   ....[51]....
        /*01d8*/ 	.word	0xffffffff


	//   ....[52]....
        /*01dc*/ 	.word	0xffffffff


	//   ....[53]....
        /*01e0*/ 	.word	0xffffffff


	//   ....[54]....
        /*01e4*/ 	.word	0xffffffff


	//   ....[55]....
        /*01e8*/ 	.word	0xffffffff


	//   ....[56]....
        /*01ec*/ 	.word	0xffffffff


	//   ....[57]....
        /*01f0*/ 	.word	0xffffffff


	//   ....[58]....
        /*01f4*/ 	.word	0xffffffff


	//   ....[59]....
        /*01f8*/ 	.word	0xffffffff


	//   ....[60]....
        /*01fc*/ 	.word	0xffffffff


	//   ....[61]....
        /*0200*/ 	.word	0xffffffff


	//   ....[62]....
        /*0204*/ 	.word	0xffffffff


	//   ....[63]....
        /*0208*/ 	.word	0xffffffff


	//   ....[64]....
        /*020c*/ 	.word	0xffffffff


	//   ....[65]....
        /*0210*/ 	.word	0xffffffff


	//   ....[66]....
        /*0214*/ 	.word	0xffffffff


	//   ....[67]....
        /*0218*/ 	.word	0xffffffff


	//   ....[68]....
        /*021c*/ 	.word	0xffffffff


	//   ....[69]....
        /*0220*/ 	.word	0xffffffff


	//   ....[70]....
        /*0224*/ 	.word	0xffffffff


	//   ....[71]....
        /*0228*/ 	.word	0xffffffff


	//   ....[72]....
        /*022c*/ 	.word	0xffffffff


	//   ....[73]....
        /*0230*/ 	.word	0xffffffff


	//   ....[74]....
        /*0234*/ 	.word	0xffffffff


	//   ....[75]....
        /*0238*/ 	.word	0xffffffff


	//   ....[76]....
        /*023c*/ 	.word	0xffffffff


	//   ....[77]....
        /*0240*/ 	.word	0xffffffff


	//   ....[78]....
        /*0244*/ 	.word	0xffffffff


	//   ....[79]....
        /*0248*/ 	.word	0xffffffff


	//   ....[80]....
        /*024c*/ 	.word	0xffffffff


	//   ....[81]....
        /*0250*/ 	.word	0xffffffff


	//   ....[82]....
        /*0254*/ 	.word	0xffffffff


	//   ....[83]....
        /*0258*/ 	.word	0xffffffff


	//   ....[84]....
        /*025c*/ 	.word	0xffffffff


	//   ....[85]....
        /*0260*/ 	.word	0xffffffff


	//   ....[86]....
        /*0264*/ 	.word	0xffffffff


	//   ....[87]....
        /*0268*/ 	.word	0xffffffff


	//   ....[88]....
        /*026c*/ 	.word	0xffffffff


	//   ....[89]....
        /*0270*/ 	.word	0xffffffff


	//   ....[90]....
        /*0274*/ 	.word	0xffffffff


	//   ....[91]....
        /*0278*/ 	.word	0xffffffff


	//   ....[92]....
        /*027c*/ 	.word	0xffffffff


	//   ....[93]....
        /*0280*/ 	.word	0xffffffff


	//   ....[94]....
        /*0284*/ 	.word	0xffffffff


	//   ....[95]....
        /*0288*/ 	.word	0xffffffff


	//   ....[96]....
        /*028c*/ 	.word	0xffffffff


	//   ....[97]....
        /*0290*/ 	.word	0xffffffff


	//   ....[98]....
        /*0294*/ 	.word	0xffffffff


	//   ....[99]....
        /*0298*/ 	.word	0xffffffff


	//   ....[100]....
        /*029c*/ 	.word	0xffffffff


	//   ....[101]....
        /*02a0*/ 	.word	0xffffffff


	//   ....[102]....
        /*02a4*/ 	.word	0xffffffff


	//   ....[103]....
        /*02a8*/ 	.word	0xffffffff


	//   ....[104]....
        /*02ac*/ 	.word	0xffffffff


	//   ....[105]....
        /*02b0*/ 	.word	0xffffffff


	//   ....[106]....
        /*02b4*/ 	.word	0xffffffff


	//   ....[107]....
        /*02b8*/ 	.word	0xffffffff


	//   ....[108]....
        /*02bc*/ 	.word	0xffffffff


	//   ....[109]....
        /*02c0*/ 	.word	0xffffffff


	//   ....[110]....
        /*02c4*/ 	.word	0xffffffff


	//   ....[111]....
        /*02c8*/ 	.word	0xffffffff


	//   ....[112]....
        /*02cc*/ 	.word	0xffffffff


	//   ....[113]....
        /*02d0*/ 	.word	0xffffffff


	//   ....[114]....
        /*02d4*/ 	.word	0xffffffff


	//   ....[115]....
        /*02d8*/ 	.word	0xffffffff


	//   ....[116]....
        /*02dc*/ 	.word	0xffffffff


	//   ....[117]....
        /*02e0*/ 	.word	0xffffffff


	//   ....[118]....
        /*02e4*/ 	.word	0xffffffff


	//   ....[119]....
        /*02e8*/ 	.word	0xffffffff


	//   ....[120]....
        /*02ec*/ 	.word	0xffffffff


	//   ....[121]....
        /*02f0*/ 	.word	0xffffffff


	//   ....[122]....
        /*02f4*/ 	.word	0xffffffff


	//   ....[123]....
        /*02f8*/ 	.word	0xffffffff


	//   ....[124]....
        /*02fc*/ 	.word	0xffffffff


	//   ....[125]....
        /*0300*/ 	.word	0xffffffff


	//   ....[126]....
        /*0304*/ 	.word	0xffffffff


	//   ....[127]....
        /*0308*/ 	.word	0xffffffff


	//   ....[128]....
        /*030c*/ 	.word	0xffffffff


	//   ....[129]....
        /*0310*/ 	.word	0xffffffff


	//   ....[130]....
        /*0314*/ 	.word	0xffffffff


	//   ....[131]....
        /*0318*/ 	.word	0xffffffff


	//   ....[132]....
        /*031c*/ 	.word	0xffffffff


	//   ....[133]....
        /*0320*/ 	.word	0xffffffff


	//   ....[134]....
        /*0324*/ 	.word	0xffffffff


	//   ....[135]....
        /*0328*/ 	.word	0xffffffff


	//   ....[136]....
        /*032c*/ 	.word	0xffffffff


	//   ....[137]....
        /*0330*/ 	.word	0xffffffff


	//   ....[138]....
        /*0334*/ 	.word	0xffffffff


	//   ....[139]....
        /*0338*/ 	.word	0xffffffff


	//   ....[140]....
        /*033c*/ 	.word	0xffffffff


	//   ....[141]....
        /*0340*/ 	.word	0xffffffff


	//   ....[142]....
        /*0344*/ 	.word	0xffffffff


	//   ....[143]....
        /*0348*/ 	.word	0xffffffff


	//   ....[144]....
        /*034c*/ 	.word	0xffffffff


	//   ....[145]....
        /*0350*/ 	.word	0xffffffff


	//   ....[146]....
        /*0354*/ 	.word	0xffffffff


	//   ....[147]....
        /*0358*/ 	.word	0xffffffff


	//   ....[148]....
        /*035c*/ 	.word	0xffffffff


	//   ....[149]....
        /*0360*/ 	.word	0xffffffff


	//   ....[150]....
        /*0364*/ 	.word	0xffffffff


	//   ....[151]....
        /*0368*/ 	.word	0xffffffff


	//   ....[152]....
        /*036c*/ 	.word	0xffffffff


	//   ....[153]....
        /*0370*/ 	.word	0xffffffff


	//   ....[154]....
        /*0374*/ 	.word	0xffffffff


	//   ....[155]....
        /*0378*/ 	.word	0xffffffff


	//   ....[156]....
        /*037c*/ 	.word	0xffffffff


	//   ....[157]....
        /*0380*/ 	.word	0xffffffff


	//   ....[158]....
        /*0384*/ 	.word	0xffffffff


	//   ....[159]....
        /*0388*/ 	.word	0xffffffff


	//   ....[160]....
        /*038c*/ 	.word	0xffffffff


	//   ....[161]....
        /*0390*/ 	.word	0xffffffff


	//   ....[162]....
        /*0394*/ 	.word	0xffffffff


	//   ....[163]....
        /*0398*/ 	.word	0xffffffff


	//   ....[164]....
        /*039c*/ 	.word	0xffffffff


	//   ....[165]....
        /*03a0*/ 	.word	0xffffffff


	//   ....[166]....
        /*03a4*/ 	.word	0xffffffff


	//   ....[167]....
        /*03a8*/ 	.word	0xffffffff


	//   ....[168]....
        /*03ac*/ 	.word	0xffffffff


	//   ....[169]....
        /*03b0*/ 	.word	0xffffffff


	//   ....[170]....
        /*03b4*/ 	.word	0xffffffff


	//   ....[171]....
        /*03b8*/ 	.word	0xffffffff


	//   ....[172]....
        /*03bc*/ 	.word	0xffffffff


	//   ....[173]....
        /*03c0*/ 	.word	0xffffffff


	//   ....[174]....
        /*03c4*/ 	.word	0xffffffff


	//   ....[175]....
        /*03c8*/ 	.word	0xffffffff


	//   ....[176]....
        /*03cc*/ 	.word	0xffffffff


	//   ....[177]....
        /*03d0*/ 	.word	0xffffffff


	//   ....[178]....
        /*03d4*/ 	.word	0xffffffff


	//   ....[179]....
        /*03d8*/ 	.word	0xffffffff


	//   ....[180]....
        /*03dc*/ 	.word	0xffffffff


	//   ....[181]....
        /*03e0*/ 	.word	0xffffffff


	//   ....[182]....
        /*03e4*/ 	.word	0xffffffff


	//   ....[183]....
        /*03e8*/ 	.word	0xffffffff


	//   ....[184]....
        /*03ec*/ 	.word	0xffffffff


	//   ....[185]....
        /*03f0*/ 	.word	0xffffffff


	//   ....[186]....
        /*03f4*/ 	.word	0xffffffff


	//   ....[187]....
        /*03f8*/ 	.word	0xffffffff


	//   ....[188]....
        /*03fc*/ 	.word	0xffffffff


	//   ....[189]....
        /*0400*/ 	.word	0xffffffff


	//   ....[190]....
        /*0404*/ 	.word	0xffffffff


	//   ....[191]....
        /*0408*/ 	.word	0xffffffff


	//   ....[192]....
        /*040c*/ 	.word	0xffffffff


	//   ....[193]....
        /*0410*/ 	.word	0xffffffff


	//   ....[194]....
        /*0414*/ 	.word	0xffffffff


	//   ....[195]....
        /*0418*/ 	.word	0xffffffff


	//   ....[196]....
        /*041c*/ 	.word	0xffffffff


	//   ....[197]....
        /*0420*/ 	.word	0xffffffff


	//   ....[198]....
        /*0424*/ 	.word	0xffffffff


	//   ....[199]....
        /*0428*/ 	.word	0xffffffff


	//   ....[200]....
        /*042c*/ 	.word	0xffffffff


	//   ....[201]....
        /*0430*/ 	.word	0xffffffff


	//   ....[202]....
        /*0434*/ 	.word	0xffffffff


	//   ....[203]....
        /*0438*/ 	.word	0xffffffff


	//   ....[204]....
        /*043c*/ 	.word	0xffffffff


	//   ....[205]....
        /*0440*/ 	.word	0xffffffff


	//   ....[206]....
        /*0444*/ 	.word	0xffffffff


	//   ....[207]....
        /*0448*/ 	.word	0xffffffff


	//   ....[208]....
        /*044c*/ 	.word	0xffffffff


	//   ....[209]....
        /*0450*/ 	.word	0xffffffff


	//   ....[210]....
        /*0454*/ 	.word	0xffffffff


	//   ....[211]....
        /*0458*/ 	.word	0xffffffff


	//   ....[212]....
        /*045c*/ 	.word	0xffffffff


	//   ....[213]....
        /*0460*/ 	.word	0xffffffff


	//   ....[214]....
        /*0464*/ 	.word	0xffffffff


	//   ....[215]....
        /*0468*/ 	.word	0xffffffff


	//   ....[216]....
        /*046c*/ 	.word	0xffffffff


	//   ....[217]....
        /*0470*/ 	.word	0xffffffff


	//   ....[218]....
        /*0474*/ 	.word	0xffffffff


	//   ....[219]....
        /*0478*/ 	.word	0xffffffff


	//   ....[220]....
        /*047c*/ 	.word	0xffffffff


	//   ....[221]....
        /*0480*/ 	.word	0xffffffff


	//   ....[222]....
        /*0484*/ 	.word	0xffffffff


	//   ....[223]....
        /*0488*/ 	.word	0xffffffff


	//   ....[224]....
        /*048c*/ 	.word	0xffffffff


	//   ....[225]....
        /*0490*/ 	.word	0xffffffff


	//   ....[226]....
        /*0494*/ 	.word	0xffffffff


	//   ....[227]....
        /*0498*/ 	.word	0xffffffff


	//   ....[228]....
        /*049c*/ 	.word	0xffffffff


	//   ....[229]....
        /*04a0*/ 	.word	0xffffffff


	//   ....[230]....
        /*04a4*/ 	.word	0xffffffff


	//   ....[231]....
        /*04a8*/ 	.word	0xffffffff


	//   ....[232]....
        /*04ac*/ 	.word	0xffffffff


	//   ....[233]....
        /*04b0*/ 	.word	0xffffffff


	//   ....[234]....
        /*04b4*/ 	.word	0xffffffff


	//   ....[235]....
        /*04b8*/ 	.word	0xffffffff


	//   ....[236]....
        /*04bc*/ 	.word	0xffffffff


	//   ....[237]....
        /*04c0*/ 	.word	0xffffffff


	//   ....[238]....
        /*04c4*/ 	.word	0xffffffff


	//   ....[239]....
        /*04c8*/ 	.word	0xffffffff


	//   ....[240]....
        /*04cc*/ 	.word	0xffffffff


	//   ....[241]....
        /*04d0*/ 	.word	0xffffffff


	//   ....[242]....
        /*04d4*/ 	.word	0xffffffff


	//   ....[243]....
        /*04d8*/ 	.word	0xffffffff


	//   ....[244]....
        /*04dc*/ 	.word	0xffffffff


	//   ....[245]....
        /*04e0*/ 	.word	0xffffffff


	//   ....[246]....
        /*04e4*/ 	.word	0xffffffff


	//   ....[247]....
        /*04e8*/ 	.word	0xffffffff


	//   ....[248]....
        /*04ec*/ 	.word	0xffffffff


	//   ....[249]....
        /*04f0*/ 	.word	0xffffffff


	//   ....[250]....
        /*04f4*/ 	.word	0xffffffff


	//   ....[251]....
        /*04f8*/ 	.word	0xffffffff


	//   ....[252]....
        /*04fc*/ 	.word	0xffffffff


	//   ....[253]....
        /*0500*/ 	.word	0xffffffff


	//   ....[254]....
        /*0504*/ 	.word	0xffffffff


	//   ....[255]....
        /*0508*/ 	.word	0xffffffff


	//   ....[0]....
        /*050c*/ 	.word	0xffffffff


	//   ....[1]....
        /*0510*/ 	.word	0xffffffff


	//   ....[2]....
        /*0514*/ 	.word	0xffffffff


	//   ....[3]....
        /*0518*/ 	.word	0xffffffff


	//   ....[4]....
        /*051c*/ 	.word	0xffffffff


	//   ....[5]....
        /*0520*/ 	.word	0xffffffff


	//   ....[6]....
        /*0524*/ 	.word	0xffffffff


	//   ....[7]....
        /*0528*/ 	.word	0xffffffff


	//   ....[8]....
        /*052c*/ 	.word	0xffffffff


	//   ....[9]....
        /*0530*/ 	.word	0xffffffff


	//   ....[10]....
        /*0534*/ 	.word	0xffffffff


	//   ....[11]....
        /*0538*/ 	.word	0xffffffff


	//   ....[12]....
        /*053c*/ 	.word	0xffffffff


	//   ....[13]....
        /*0540*/ 	.word	0xffffffff


	//   ....[14]....
        /*0544*/ 	.word	0xffffffff


	//   ....[15]....
        /*0548*/ 	.word	0xffffffff


	//   ....[16]....
        /*054c*/ 	.word	0xffffffff


	//   ....[17]....
        /*0550*/ 	.word	0xffffffff


	//   ....[18]....
        /*0554*/ 	.word	0xffffffff


	//   ....[19]....
        /*0558*/ 	.word	0xffffffff


	//   ....[20]....
        /*055c*/ 	.word	0xffffffff


	//   ....[21]....
        /*0560*/ 	.word	0xffffffff


	//   ....[22]....
        /*0564*/ 	.word	0xffffffff


	//   ....[23]....
        /*0568*/ 	.word	0xffffffff


	//   ....[24]....
        /*056c*/ 	.word	0xffffffff


	//   ....[25]....
        /*0570*/ 	.word	0xffffffff


	//   ....[26]....
        /*0574*/ 	.word	0xffffffff


	//   ....[27]....
        /*0578*/ 	.word	0xffffffff


	//   ....[28]....
        /*057c*/ 	.word	0xffffffff


	//   ....[29]....
        /*0580*/ 	.word	0xffffffff


	//   ....[30]....
        /*0584*/ 	.word	0xffffffff


	//   ....[31]....
        /*0588*/ 	.word	0xffffffff


	//   ....[32]....
        /*058c*/ 	.word	0xffffffff


	//   ....[33]....
        /*0590*/ 	.word	0xffffffff


	//   ....[34]....
        /*0594*/ 	.word	0xffffffff


	//   ....[35]....
        /*0598*/ 	.word	0xffffffff


	//   ....[36]....
        /*059c*/ 	.word	0xffffffff


	//   ....[37]....
        /*05a0*/ 	.word	0xffffffff


	//   ....[38]....
        /*05a4*/ 	.word	0xffffffff


	//   ....[39]....
        /*05a8*/ 	.word	0xffffffff


	//   ....[40]....
        /*05ac*/ 	.word	0xffffffff


	//   ....[41]....
        /*05b0*/ 	.word	0xffffffff


	//   ....[42]....
        /*05b4*/ 	.word	0xffffffff


	//   ....[43]....
        /*05b8*/ 	.word	0xffffffff


	//   ....[44]....
        /*05bc*/ 	.word	0xffffffff


	//   ....[45]....
        /*05c0*/ 	.word	0xffffffff


	//   ....[46]....
        /*05c4*/ 	.word	0xffffffff


	//   ....[47]....
        /*05c8*/ 	.word	0xffffffff


	//   ....[48]....
        /*05cc*/ 	.word	0xffffffff


	//   ....[49]....
        /*05d0*/ 	.word	0xffffffff


	//   ....[50]....
        /*05d4*/ 	.word	0xffffffff


	//   ....[51]....
        /*05d8*/ 	.word	0xffffffff


	//   ....[52]....
        /*05dc*/ 	.word	0xffffffff


	//   ....[53]....
        /*05e0*/ 	.word	0xffffffff


	//   ....[54]....
        /*05e4*/ 	.word	0xffffffff


	//   ....[55]....
        /*05e8*/ 	.word	0xffffffff


	//   ....[56]....
        /*05ec*/ 	.word	0xffffffff


	//   ....[57]....
        /*05f0*/ 	.word	0xffffffff


	//   ....[58]....
        /*05f4*/ 	.word	0xffffffff


	//   ....[59]....
        /*05f8*/ 	.word	0xffffffff


	//   ....[60]....
        /*05fc*/ 	.word	0xffffffff


	//   ....[61]....
        /*0600*/ 	.word	0xffffffff


	//   ....[62]....
        /*0604*/ 	.word	0xffffffff


	//   ....[63]....
        /*0608*/ 	.word	0xffffffff


	//   ....[64]....
        /*060c*/ 	.word	0xffffffff


	//   ....[65]....
        /*0610*/ 	.word	0xffffffff


	//   ....[66]....
        /*0614*/ 	.word	0xffffffff


	//   ....[67]....
        /*0618*/ 	.word	0xffffffff


	//   ....[68]....
        /*061c*/ 	.word	0xffffffff


	//   ....[69]....
        /*0620*/ 	.word	0xffffffff


	//   ....[70]....
        /*0624*/ 	.word	0xffffffff


	//   ....[71]....
        /*0628*/ 	.word	0xffffffff


	//   ....[72]....
        /*062c*/ 	.word	0xffffffff


	//   ....[73]....
        /*0630*/ 	.word	0xffffffff


	//   ....[74]....
        /*0634*/ 	.word	0xffffffff


	//   ....[75]....
        /*0638*/ 	.word	0xffffffff


	//   ....[76]....
        /*063c*/ 	.word	0xffffffff


	//   ....[77]....
        /*0640*/ 	.word	0xffffffff


	//   ....[78]....
        /*0644*/ 	.word	0xffffffff


	//   ....[79]....
        /*0648*/ 	.word	0xffffffff


	//   ....[80]....
        /*064c*/ 	.word	0xffffffff


	//   ....[81]....
        /*0650*/ 	.word	0xffffffff


	//   ....[82]....
        /*0654*/ 	.word	0xffffffff


	//   ....[83]....
        /*0658*/ 	.word	0xffffffff


	//   ....[84]....
        /*065c*/ 	.word	0xffffffff


	//   ....[85]....
        /*0660*/ 	.word	0xffffffff


	//   ....[86]....
        /*0664*/ 	.word	0xffffffff


	//   ....[87]....
        /*0668*/ 	.word	0xffffffff


	//   ....[88]....
        /*066c*/ 	.word	0xffffffff


	//   ....[89]....
        /*0670*/ 	.word	0xffffffff


	//   ....[90]....
        /*0674*/ 	.word	0xffffffff


	//   ....[91]....
        /*0678*/ 	.word	0xffffffff


	//   ....[92]....
        /*067c*/ 	.word	0xffffffff


	//   ....[93]....
        /*0680*/ 	.word	0xffffffff


	//   ....[94]....
        /*0684*/ 	.word	0xffffffff


	//   ....[95]....
        /*0688*/ 	.word	0xffffffff


	//   ....[96]....
        /*068c*/ 	.word	0xffffffff


	//   ....[97]....
        /*0690*/ 	.word	0xffffffff


	//   ....[98]....
        /*0694*/ 	.word	0xffffffff


	//   ....[99]....
        /*0698*/ 	.word	0xffffffff


	//   ....[100]....
        /*069c*/ 	.word	0xffffffff


	//   ....[101]....
        /*06a0*/ 	.word	0xffffffff


	//   ....[102]....
        /*06a4*/ 	.word	0xffffffff


	//   ....[103]....
        /*06a8*/ 	.word	0xffffffff


	//   ....[104]....
        /*06ac*/ 	.word	0xffffffff


	//   ....[105]....
        /*06b0*/ 	.word	0xffffffff


	//   ....[106]....
        /*06b4*/ 	.word	0xffffffff


	//   ....[107]....
        /*06b8*/ 	.word	0xffffffff


	//   ....[108]....
        /*06bc*/ 	.word	0xffffffff


	//   ....[109]....
        /*06c0*/ 	.word	0xffffffff


	//   ....[110]....
        /*06c4*/ 	.word	0xffffffff


	//   ....[111]....
        /*06c8*/ 	.word	0xffffffff


	//   ....[112]....
        /*06cc*/ 	.word	0xffffffff


	//   ....[113]....
        /*06d0*/ 	.word	0xffffffff


	//   ....[114]....
        /*06d4*/ 	.word	0xffffffff


	//   ....[115]....
        /*06d8*/ 	.word	0xffffffff


	//   ....[116]....
        /*06dc*/ 	.word	0xffffffff


	//   ....[117]....
        /*06e0*/ 	.word	0xffffffff


	//   ....[118]....
        /*06e4*/ 	.word	0xffffffff


	//   ....[119]....
        /*06e8*/ 	.word	0xffffffff


	//   ....[120]....
        /*06ec*/ 	.word	0xffffffff


	//   ....[121]....
        /*06f0*/ 	.word	0xffffffff


	//   ....[122]....
        /*06f4*/ 	.word	0xffffffff


	//   ....[123]....
        /*06f8*/ 	.word	0xffffffff


	//   ....[124]....
        /*06fc*/ 	.word	0xffffffff


	//   ....[125]....
        /*0700*/ 	.word	0xffffffff


	//   ....[126]....
        /*0704*/ 	.word	0xffffffff


	//   ....[127]....
        /*0708*/ 	.word	0xffffffff


	//   ....[128]....
        /*070c*/ 	.word	0xffffffff


	//   ....[129]....
        /*0710*/ 	.word	0xffffffff


	//   ....[130]....
        /*0714*/ 	.word	0xffffffff


	//   ....[131]....
        /*0718*/ 	.word	0xffffffff


	//   ....[132]....
        /*071c*/ 	.word	0xffffffff


	//   ....[133]....
        /*0720*/ 	.word	0xffffffff


	//   ....[134]....
        /*0724*/ 	.word	0xffffffff


	//   ....[135]....
        /*0728*/ 	.word	0xffffffff


	//   ....[136]....
        /*072c*/ 	.word	0xffffffff


	//   ....[137]....
        /*0730*/ 	.word	0xffffffff


	//   ....[138]....
        /*0734*/ 	.word	0xffffffff


	//   ....[139]....
        /*0738*/ 	.word	0xffffffff


	//   ....[140]....
        /*073c*/ 	.word	0xffffffff


	//   ....[141]....
        /*0740*/ 	.word	0xffffffff


	//   ....[142]....
        /*0744*/ 	.word	0xffffffff


	//   ....[143]....
        /*0748*/ 	.word	0xffffffff


	//   ....[144]....
        /*074c*/ 	.word	0xffffffff


	//   ....[145]....
        /*0750*/ 	.word	0xffffffff


	//   ....[146]....
        /*0754*/ 	.word	0xffffffff


	//   ....[147]....
        /*0758*/ 	.word	0xffffffff


	//   ....[148]....
        /*075c*/ 	.word	0xffffffff


	//   ....[149]....
        /*0760*/ 	.word	0xffffffff


	//   ....[150]....
        /*0764*/ 	.word	0xffffffff


	//   ....[151]....
        /*0768*/ 	.word	0xffffffff


	//   ....[152]....
        /*076c*/ 	.word	0xffffffff


	//   ....[153]....
        /*0770*/ 	.word	0xffffffff


	//   ....[154]....
        /*0774*/ 	.word	0xffffffff


	//   ....[155]....
        /*0778*/ 	.word	0xffffffff


	//   ....[156]....
        /*077c*/ 	.word	0xffffffff


	//   ....[157]....
        /*0780*/ 	.word	0xffffffff


	//   ....[158]....
        /*0784*/ 	.word	0xffffffff


	//   ....[159]....
        /*0788*/ 	.word	0xffffffff


	//   ....[160]....
        /*078c*/ 	.word	0xffffffff


	//   ....[161]....
        /*0790*/ 	.word	0xffffffff


	//   ....[162]....
        /*0794*/ 	.word	0xffffffff


	//   ....[163]....
        /*0798*/ 	.word	0xffffffff


	//----- nvinfo : EIATTR_COOP_GROUP_INSTR_OFFSETS
	.align		4
.L_823:
        /*079c*/ 	.byte	0x04, 0x28
        /*079e*/ 	.short	(.L_825 - .L_824)


	//   ....[0]....
.L_824:
        /*07a0*/ 	.word	0x00003440


	//   ....[1]....
        /*07a4*/ 	.word	0x00003470


	//   ....[2]....
        /*07a8*/ 	.word	0x00003480


	//   ....[3]....
        /*07ac*/ 	.word	0x000034a0


	//   ....[4]....
        /*07b0*/ 	.word	0x000034b0


	//   ....[5]....
        /*07b4*/ 	.word	0x000034c0


	//   ....[6]....
        /*07b8*/ 	.word	0x000034e0


	//   ....[7]....
        /*07bc*/ 	.word	0x00003500


	//   ....[8]....
        /*07c0*/ 	.word	0x00003520


	//   ....[9]....
        /*07c4*/ 	.word	0x00003550


	//   ....[10]....
        /*07c8*/ 	.word	0x00003580


	//   ....[11]....
        /*07cc*/ 	.word	0x000035a0


	//   ....[12]....
        /*07d0*/ 	.word	0x000035b0


	//   ....[13]....
        /*07d4*/ 	.word	0x000035e0


	//   ....[14]....
        /*07d8*/ 	.word	0x00003600


	//   ....[15]....
        /*07dc*/ 	.word	0x00003620


	//   ....[16]....
        /*07e0*/ 	.word	0x00003640


	//   ....[17]....
        /*07e4*/ 	.word	0x00003660


	//   ....[18]....
        /*07e8*/ 	.word	0x00003680


	//   ....[19]....
        /*07ec*/ 	.word	0x00003690


	//   ....[20]....
        /*07f0*/ 	.word	0x000036c0


	//   ....[21]....
        /*07f4*/ 	.word	0x000036e0


	//   ....[22]....
        /*07f8*/ 	.word	0x00003700


	//   ....[23]....
        /*07fc*/ 	.word	0x00003720


	//   ....[24]....
        /*0800*/ 	.word	0x00003740


	//   ....[25]....
        /*0804*/ 	.word	0x00003760


	//   ....[26]....
        /*0808*/ 	.word	0x00003770


	//   ....[27]....
        /*080c*/ 	.word	0x000037a0


	//   ....[28]....
        /*0810*/ 	.word	0x000037c0


	//   ....[29]....
        /*0814*/ 	.word	0x000037e0


	//   ....[30]....
        /*0818*/ 	.word	0x00003800


	//   ....[31]....
        /*081c*/ 	.word	0x00003820


	//   ....[32]....
        /*0820*/ 	.word	0x00003840


	//   ....[33]....
        /*0824*/ 	.word	0x00003850


	//   ....[34]....
        /*0828*/ 	.word	0x00003880


	//   ....[35]....
        /*082c*/ 	.word	0x000038a0


	//   ....[36]....
        /*0830*/ 	.word	0x000038c0


	//   ....[37]....
        /*0834*/ 	.word	0x000038e0


	//   ....[38]....
        /*0838*/ 	.word	0x00003900


	//   ....[39]....
        /*083c*/ 	.word	0x00003920


	//   ....[40]....
        /*0840*/ 	.word	0x00003940


	//   ....[41]....
        /*0844*/ 	.word	0x00003960


	//   ....[42]....
        /*0848*/ 	.word	0x00003980


	//   ....[43]....
        /*084c*/ 	.word	0x000039a0


	//   ....[44]....
        /*0850*/ 	.word	0x000039c0


	//   ....[45]....
        /*0854*/ 	.word	0x000039e0


	//   ....[46]....
        /*0858*/ 	.word	0x000039f0


	//   ....[47]....
        /*085c*/ 	.word	0x00003a10


	//   ....[48]....
        /*0860*/ 	.word	0x00003a40


	//   ....[49]....
        /*0864*/ 	.word	0x00003a60


	//   ....[50]....
        /*0868*/ 	.word	0x00003a80


	//   ....[51]....
        /*086c*/ 	.word	0x00003aa0


	//   ....[52]....
        /*0870*/ 	.word	0x00003ac0


	//   ....[53]....
        /*0874*/ 	.word	0x00003ae0


	//   ....[54]....
        /*0878*/ 	.word	0x00003af0


	//   ....[55]....
        /*087c*/ 	.word	0x00003b20


	//   ....[56]....
        /*0880*/ 	.word	0x00003b40


	//   ....[57]....
        /*0884*/ 	.word	0x00003b60


	//   ....[58]....
        /*0888*/ 	.word	0x00003b80


	//   ....[59]....
        /*088c*/ 	.word	0x00003ba0


	//   ....[60]....
        /*0890*/ 	.word	0x00003bc0


	//   ....[61]....
        /*0894*/ 	.word	0x00003be0


	//   ....[62]....
        /*0898*/ 	.word	0x00003c00


	//   ....[63]....
        /*089c*/ 	.word	0x00003c20


	//   ....[64]....
        /*08a0*/ 	.word	0x00003c40


	//   ....[65]....
        /*08a4*/ 	.word	0x00003c60


	//   ....[66]....
        /*08a8*/ 	.word	0x00003c80


	//   ....[67]....
        /*08ac*/ 	.word	0x00003c90


	//   ....[68]....
        /*08b0*/ 	.word	0x00003cb0


	//   ....[69]....
        /*08b4*/ 	.word	0x00003ce0


	//   ....[70]....
        /*08b8*/ 	.word	0x00003d00


	//   ....[71]....
        /*08bc*/ 	.word	0x00003d20


	//   ....[72]....
        /*08c0*/ 	.word	0x00003d40


	//   ....[73]....
        /*08c4*/ 	.word	0x00003d60


	//   ....[74]....
        /*08c8*/ 	.word	0x00003d80


	//   ....[75]....
        /*08cc*/ 	.word	0x00003d90


	//   ....[76]....
        /*08d0*/ 	.word	0x00003dc0


	//   ....[77]....
        /*08d4*/ 	.word	0x00003de0


	//   ....[78]....
        /*08d8*/ 	.word	0x00003e00


	//   ....[79]....
        /*08dc*/ 	.word	0x00003e20


	//   ....[80]....
        /*08e0*/ 	.word	0x00003e40


	//   ....[81]....
        /*08e4*/ 	.word	0x00003e60


	//   ....[82]....
        /*08e8*/ 	.word	0x00003e70


	//   ....[83]....
        /*08ec*/ 	.word	0x00003ea0


	//   ....[84]....
        /*08f0*/ 	.word	0x00003ec0


	//   ....[85]....
        /*08f4*/ 	.word	0x00003ee0


	//   ....[86]....
        /*08f8*/ 	.word	0x00003f00


	//   ....[87]....
        /*08fc*/ 	.word	0x00003f20


	//   ....[88]....
        /*0900*/ 	.word	0x00003f40


	//   ....[89]....
        /*0904*/ 	.word	0x00003f60


	//   ....[90]....
        /*0908*/ 	.word	0x00003f80


	//   ....[91]....
        /*090c*/ 	.word	0x00003fa0


	//   ....[92]....
        /*0910*/ 	.word	0x00003fc0


	//   ....[93]....
        /*0914*/ 	.word	0x00003fe0


	//   ....[94]....
        /*0918*/ 	.word	0x00004000


	//   ....[95]....
        /*091c*/ 	.word	0x00004010


	//   ....[96]....
        /*0920*/ 	.word	0x00004030


	//   ....[97]....
        /*0924*/ 	.word	0x00004060


	//   ....[98]....
        /*0928*/ 	.word	0x00004080


	//   ....[99]....
        /*092c*/ 	.word	0x000040a0


	//   ....[100]....
        /*0930*/ 	.word	0x000040c0


	//   ....[101]....
        /*0934*/ 	.word	0x000040e0


	//   ....[102]....
        /*0938*/ 	.word	0x00004100


	//   ....[103]....
        /*093c*/ 	.word	0x00004110


	//   ....[104]....
        /*0940*/ 	.word	0x00004130


	//   ....[105]....
        /*0944*/ 	.word	0x00004150


	//   ....[106]....
        /*0948*/ 	.word	0x00004170


	//   ....[107]....
        /*094c*/ 	.word	0x00004190


	//   ....[108]....
        /*0950*/ 	.word	0x000041b0


	//   ....[109]....
        /*0954*/ 	.word	0x000041e0


	//   ....[110]....
        /*0958*/ 	.word	0x00004200


	//   ....[111]....
        /*095c*/ 	.word	0x00004220


	//   ....[112]....
        /*0960*/ 	.word	0x00004240


	//   ....[113]....
        /*0964*/ 	.word	0x00004260


	//   ....[114]....
        /*0968*/ 	.word	0x00004280


	//   ....[115]....
        /*096c*/ 	.word	0x00004290


	//   ....[116]....
        /*0970*/ 	.word	0x000042b0


	//   ....[117]....
        /*0974*/ 	.word	0x000042d0


	//   ....[118]....
        /*0978*/ 	.word	0x000042f0


	//   ....[119]....
        /*097c*/ 	.word	0x00004310


	//   ....[120]....
        /*0980*/ 	.word	0x00004330


	//   ....[121]....
        /*0984*/ 	.word	0x00004350


	//   ....[122]....
        /*0988*/ 	.word	0x00004370


	//   ....[123]....
        /*098c*/ 	.word	0x00004390


	//   ....[124]....
        /*0990*/ 	.word	0x000043b0


	//   ....[125]....
        /*0994*/ 	.word	0x000043d0


	//   ....[126]....
        /*0998*/ 	.word	0x000043f0


	//   ....[127]....
        /*099c*/ 	.word	0x00004410


	//   ....[128]....
        /*09a0*/ 	.word	0x00004430


	//   ....[129]....
        /*09a4*/ 	.word	0x00004460


	//   ....[130]....
        /*09a8*/ 	.word	0x00004480


	//   ....[131]....
        /*09ac*/ 	.word	0x000044a0


	//   ....[132]....
        /*09b0*/ 	.word	0x000044c0


	//   ....[133]....
        /*09b4*/ 	.word	0x000044e0


	//   ....[134]....
        /*09b8*/ 	.word	0x00004500


	//   ....[135]....
        /*09bc*/ 	.word	0x00004510


	//   ....[136]....
        /*09c0*/ 	.word	0x00004530


	//   ....[137]....
        /*09c4*/ 	.word	0x00004550


	//   ....[138]....
        /*09c8*/ 	.word	0x00004570


	//   ....[139]....
        /*09cc*/ 	.word	0x00004590


	//   ....[140]....
        /*09d0*/ 	.word	0x000045b0


	//   ....[141]....
        /*09d4*/ 	.word	0x000045d0


	//   ....[142]....
        /*09d8*/ 	.word	0x000045f0


	//   ....[143]....
        /*09dc*/ 	.word	0x00004610


	//   ....[144]....
        /*09e0*/ 	.word	0x00004630


	//   ....[145]....
        /*09e4*/ 	.word	0x00004650


	//   ....[146]....
        /*09e8*/ 	.word	0x00004670


	//   ....[147]....
        /*09ec*/ 	.word	0x00004690


	//   ....[148]....
        /*09f0*/ 	.word	0x000046b0


	//   ....[149]....
        /*09f4*/ 	.word	0x000046d0


	//   ....[150]....
        /*09f8*/ 	.word	0x00004700


	//   ....[151]....
        /*09fc*/ 	.word	0x00004720


	//   ....[152]....
        /*0a00*/ 	.word	0x00004740


	//   ....[153]....
        /*0a04*/ 	.word	0x00004760


	//   ....[154]....
        /*0a08*/ 	.word	0x00004780


	//   ....[155]....
        /*0a0c*/ 	.word	0x000047a0


	//   ....[156]....
        /*0a10*/ 	.word	0x000047b0


	//   ....[157]....
        /*0a14*/ 	.word	0x000047d0


	//   ....[158]....
        /*0a18*/ 	.word	0x000047f0


	//   ....[159]....
        /*0a1c*/ 	.word	0x00004810


	//   ....[160]....
        /*0a20*/ 	.word	0x00004830


	//   ....[161]....
        /*0a24*/ 	.word	0x00004850


	//   ....[162]....
        /*0a28*/ 	.word	0x00004870


	//   ....[163]....
        /*0a2c*/ 	.word	0x00004890


	//   ....[164]....
        /*0a30*/ 	.word	0x000048b0


	//   ....[165]....
        /*0a34*/ 	.word	0x000048d0


	//   ....[166]....
        /*0a38*/ 	.word	0x000048f0


	//   ....[167]....
        /*0a3c*/ 	.word	0x00004910


	//   ....[168]....
        /*0a40*/ 	.word	0x00004930


	//   ....[169]....
        /*0a44*/ 	.word	0x00004950


	//   ....[170]....
        /*0a48*/ 	.word	0x00004970


	//   ....[171]....
        /*0a4c*/ 	.word	0x00004990


	//   ....[172]....
        /*0a50*/ 	.word	0x000049c0


	//   ....[173]....
        /*0a54*/ 	.word	0x000049e0


	//   ....[174]....
        /*0a58*/ 	.word	0x00004a00


	//   ....[175]....
        /*0a5c*/ 	.word	0x00004a20


	//   ....[176]....
        /*0a60*/ 	.word	0x00004a40


	//   ....[177]....
        /*0a64*/ 	.word	0x00004a60


	//   ....[178]....
        /*0a68*/ 	.word	0x00004a70


	//   ....[179]....
        /*0a6c*/ 	.word	0x00004a90


	//   ....[180]....
        /*0a70*/ 	.word	0x00004ab0


	//   ....[181]....
        /*0a74*/ 	.word	0x00004ad0


	//   ....[182]....
        /*0a78*/ 	.word	0x00004af0


	//   ....[183]....
        /*0a7c*/ 	.word	0x00004b10


	//   ....[184]....
        /*0a80*/ 	.word	0x00004b30


	//   ....[185]....
        /*0a84*/ 	.word	0x00004b50


	//   ....[186]....
        /*0a88*/ 	.word	0x00004b70


	//   ....[187]....
        /*0a8c*/ 	.word	0x00004b90


	//   ....[188]....
        /*0a90*/ 	.word	0x00004bb0


	//   ....[189]....
        /*0a94*/ 	.word	0x00004bd0


	//   ....[190]....
        /*0a98*/ 	.word	0x00004bf0


	//   ....[191]....
        /*0a9c*/ 	.word	0x00004c10


	//   ....[192]....
        /*0aa0*/ 	.word	0x00004c30


	//   ....[193]....
        /*0aa4*/ 	.word	0x00004c60


	//   ....[194]....
        /*0aa8*/ 	.word	0x00004c80


	//   ....[195]....
        /*0aac*/ 	.word	0x00004ca0


	//   ....[196]....
        /*0ab0*/ 	.word	0x00004cc0


	//   ....[197]....
        /*0ab4*/ 	.word	0x00004ce0


	//   ....[198]....
        /*0ab8*/ 	.word	0x00004d00


	//   ....[199]....
        /*0abc*/ 	.word	0x00004d10


	//   ....[200]....
        /*0ac0*/ 	.word	0x00004d30


	//   ....[201]....
        /*0ac4*/ 	.word	0x00004d50


	//   ....[202]....
        /*0ac8*/ 	.word	0x00004d70


	//   ....[203]....
        /*0acc*/ 	.word	0x00004d90


	//   ....[204]....
        /*0ad0*/ 	.word	0x00004db0


	//   ....[205]....
        /*0ad4*/ 	.word	0x00004dd0


	//   ....[206]....
        /*0ad8*/ 	.word	0x00004df0


	//   ....[207]....
        /*0adc*/ 	.word	0x00004e10


	//   ....[208]....
        /*0ae0*/ 	.word	0x00004e30


	//   ....[209]....
        /*0ae4*/ 	.word	0x00004e50


	//   ....[210]....
        /*0ae8*/ 	.word	0x00004e70


	//   ....[211]....
        /*0aec*/ 	.word	0x00004e90


	//   ....[212]....
        /*0af0*/ 	.word	0x00004eb0


	//   ....[213]....
        /*0af4*/ 	.word	0x00004ed0


	//   ....[214]....
        /*0af8*/ 	.word	0x00004f00


	//   ....[215]....
        /*0afc*/ 	.word	0x00004f20


	//   ....[216]....
        /*0b00*/ 	.word	0x00004f40


	//   ....[217]....
        /*0b04*/ 	.word	0x00004f60


	//   ....[218]....
        /*0b08*/ 	.word	0x00004f80


	//   ....[219]....
        /*0b0c*/ 	.word	0x00004fa0


	//   ....[220]....
        /*0b10*/ 	.word	0x00004fb0


	//   ....[221]....
        /*0b14*/ 	.word	0x00004fd0


	//   ....[222]....
        /*0b18*/ 	.word	0x00004ff0


	//   ....[223]....
        /*0b1c*/ 	.word	0x00005010


	//   ....[224]....
        /*0b20*/ 	.word	0x00005030


	//   ....[225]....
        /*0b24*/ 	.word	0x00005050


	//   ....[226]....
        /*0b28*/ 	.word	0x00005070


	//   ....[227]....
        /*0b2c*/ 	.word	0x00005090


	//   ....[228]....
        /*0b30*/ 	.word	0x000050b0


	//   ....[229]....
        /*0b34*/ 	.word	0x000050d0


	//   ....[230]....
        /*0b38*/ 	.word	0x000050f0


	//   ....[231]....
        /*0b3c*/ 	.word	0x00005110


	//   ....[232]....
        /*0b40*/ 	.word	0x00005130


	//   ....[233]....
        /*0b44*/ 	.word	0x00005150


	//   ....[234]....
        /*0b48*/ 	.word	0x00005170


	//   ....[235]....
        /*0b4c*/ 	.word	0x00005190


	//   ....[236]....
        /*0b50*/ 	.word	0x000051b0


	//   ....[237]....
        /*0b54*/ 	.word	0x000051d0


	//   ....[238]....
        /*0b58*/ 	.word	0x000051f0


	//   ....[239]....
        /*0b5c*/ 	.word	0x00005220


	//   ....[240]....
        /*0b60*/ 	.word	0x00005240


	//   ....[241]....
        /*0b64*/ 	.word	0x00005260


	//   ....[242]....
        /*0b68*/ 	.word	0x00005280


	//   ....[243]....
        /*0b6c*/ 	.word	0x000052a0


	//   ....[244]....
        /*0b70*/ 	.word	0x000052c0


	//   ....[245]....
        /*0b74*/ 	.word	0x000052d0


	//   ....[246]....
        /*0b78*/ 	.word	0x000052f0


	//   ....[247]....
        /*0b7c*/ 	.word	0x00005310


	//   ....[248]....
        /*0b80*/ 	.word	0x00005330


	//   ....[249]....
        /*0b84*/ 	.word	0x00005350


	//   ....[250]....
        /*0b88*/ 	.word	0x00005370


	//   ....[251]....
        /*0b8c*/ 	.word	0x00005390


	//   ....[252]....
        /*0b90*/ 	.word	0x000053b0


	//   ....[253]....
        /*0b94*/ 	.word	0x000053d0


	//   ....[254]....
        /*0b98*/ 	.word	0x000053f0


	//   ....[255]....
        /*0b9c*/ 	.word	0x00005410


	//   ....[0]....
        /*0ba0*/ 	.word	0x00005430


	//   ....[1]....
        /*0ba4*/ 	.word	0x00005450


	//   ....[2]....
        /*0ba8*/ 	.word	0x00005470


	//   ....[3]....
        /*0bac*/ 	.word	0x00005490


	//   ....[4]....
        /*0bb0*/ 	.word	0x000054c0


	//   ....[5]....
        /*0bb4*/ 	.word	0x000054e0


	//   ....[6]....
        /*0bb8*/ 	.word	0x00005500


	//   ....[7]....
        /*0bbc*/ 	.word	0x00005520


	//   ....[8]....
        /*0bc0*/ 	.word	0x00005540


	//   ....[9]....
        /*0bc4*/ 	.word	0x00005560


	//   ....[10]....
        /*0bc8*/ 	.word	0x00005570


	//   ....[11]....
        /*0bcc*/ 	.word	0x00005590


	//   ....[12]....
        /*0bd0*/ 	.word	0x000055b0


	//   ....[13]....
        /*0bd4*/ 	.word	0x000055d0


	//   ....[14]....
        /*0bd8*/ 	.word	0x000055f0


	//   ....[15]....
        /*0bdc*/ 	.word	0x00005610


	//   ....[16]....
        /*0be0*/ 	.word	0x00005630


	//   ....[17]....
        /*0be4*/ 	.word	0x00005650


	//   ....[18]....
        /*0be8*/ 	.word	0x00005670


	//   ....[19]....
        /*0bec*/ 	.word	0x00005690


	//   ....[20]....
        /*0bf0*/ 	.word	0x000056b0


	//   ....[21]....
        /*0bf4*/ 	.word	0x000056d0


	//   ....[22]....
        /*0bf8*/ 	.word	0x000056f0


	//   ....[23]....
        /*0bfc*/ 	.word	0x00005710


	//   ....[24]....
        /*0c00*/ 	.word	0x00005730


	//   ....[25]....
        /*0c04*/ 	.word	0x00005750


	//   ....[26]....
        /*0c08*/ 	.word	0x00005780


	//   ....[27]....
        /*0c0c*/ 	.word	0x000057a0


	//   ....[28]....
        /*0c10*/ 	.word	0x000057c0


	//   ....[29]....
        /*0c14*/ 	.word	0x000057e0


	//   ....[30]....
        /*0c18*/ 	.word	0x00005800


	//   ....[31]....
        /*0c1c*/ 	.word	0x00005820


	//   ....[32]....
        /*0c20*/ 	.word	0x00005830


	//   ....[33]....
        /*0c24*/ 	.word	0x00005850


	//   ....[34]....
        /*0c28*/ 	.word	0x00005870


	//   ....[35]....
        /*0c2c*/ 	.word	0x00005890


	//   ....[36]....
        /*0c30*/ 	.word	0x000058b0


	//   ....[37]....
        /*0c34*/ 	.word	0x000058d0


	//   ....[38]....
        /*0c38*/ 	.word	0x000058f0


	//   ....[39]....
        /*0c3c*/ 	.word	0x00005910


	//   ....[40]....
        /*0c40*/ 	.word	0x00005930


	//   ....[41]....
        /*0c44*/ 	.word	0x00005950


	//   ....[42]....
        /*0c48*/ 	.word	0x00005970


	//   ....[43]....
        /*0c4c*/ 	.word	0x00005990


	//   ....[44]....
        /*0c50*/ 	.word	0x000059b0


	//   ....[45]....
        /*0c54*/ 	.word	0x000059d0


	//   ....[46]....
        /*0c58*/ 	.word	0x000059f0


	//   ....[47]....
        /*0c5c*/ 	.word	0x00005a10


	//   ....[48]....
        /*0c60*/ 	.word	0x00005a40


	//   ....[49]....
        /*0c64*/ 	.word	0x00005a60


	//   ....[50]....
        /*0c68*/ 	.word	0x00005a80


	//   ....[51]....
        /*0c6c*/ 	.word	0x00005aa0


	//   ....[52]....
        /*0c70*/ 	.word	0x00005ac0


	//   ....[53]....
        /*0c74*/ 	.word	0x00005ae0


	//   ....[54]....
        /*0c78*/ 	.word	0x00005af0


	//   ....[55]....
        /*0c7c*/ 	.word	0x00005b10


	//   ....[56]....
        /*0c80*/ 	.word	0x00005b30


	//   ....[57]....
        /*0c84*/ 	.word	0x00005b50


	//   ....[58]....
        /*0c88*/ 	.word	0x00005b70


	//   ....[59]....
        /*0c8c*/ 	.word	0x00005b90


	//   ....[60]....
        /*0c90*/ 	.word	0x00005bb0


	//   ....[61]....
        /*0c94*/ 	.word	0x00005bd0


	//   ....[62]....
        /*0c98*/ 	.word	0x00005bf0


	//   ....[63]....
        /*0c9c*/ 	.word	0x00005c10


	//   ....[64]....
        /*0ca0*/ 	.word	0x00005c30


	//   ....[65]....
        /*0ca4*/ 	.word	0x00005c50


	//   ....[66]....
        /*0ca8*/ 	.word	0x00005c70


	//   ....[67]....
        /*0cac*/ 	.word	0x00005c90


	//   ....[68]....
        /*0cb0*/ 	.word	0x00005cb0


	//   ....[69]....
        /*0cb4*/ 	.word	0x00005cd0


	//   ....[70]....
        /*0cb8*/ 	.word	0x00005cf0


	//   ....[71]....
        /*0cbc*/ 	.word	0x00005d20


	//   ....[72]....
        /*0cc0*/ 	.word	0x00005d40


	//   ....[73]....
        /*0cc4*/ 	.word	0x00005d60


	//   ....[74]....
        /*0cc8*/ 	.word	0x00005d80


	//   ....[75]....
        /*0ccc*/ 	.word	0x00005da0


	//   ....[76]....
        /*0cd0*/ 	.word	0x00005dc0


	//   ....[77]....
        /*0cd4*/ 	.word	0x00005dd0


	//   ....[78]....
        /*0cd8*/ 	.word	0x00005df0


	//   ....[79]....
        /*0cdc*/ 	.word	0x00005e10


	//   ....[80]....
        /*0ce0*/ 	.word	0x00005e30


	//   ....[81]....
        /*0ce4*/ 	.word	0x00005e50


	//   ....[82]....
        /*0ce8*/ 	.word	0x00005e70


	//   ....[83]....
        /*0cec*/ 	.word	0x00005e90


	//   ....[84]....
        /*0cf0*/ 	.word	0x00005eb0


	//   ....[85]....
        /*0cf4*/ 	.word	0x00005ed0


	//   ....[86]....
        /*0cf8*/ 	.word	0x00005ef0


	//   ....[87]....
        /*0cfc*/ 	.word	0x00005f10


	//   ....[88]....
        /*0d00*/ 	.word	0x00005f30


	//   ....[89]....
        /*0d04*/ 	.word	0x00005f50


	//   ....[90]....
        /*0d08*/ 	.word	0x00005f70


	//   ....[91]....
        /*0d0c*/ 	.word	0x00005f90


	//   ....[92]....
        /*0d10*/ 	.word	0x00005fb0


	//   ....[93]....
        /*0d14*/ 	.word	0x00005fd0


	//   ....[94]....
        /*0d18*/ 	.word	0x00006000


	//   ....[95]....
        /*0d1c*/ 	.word	0x00006020


	//   ....[96]....
        /*0d20*/ 	.word	0x00006040


	//   ....[97]....
        /*0d24*/ 	.word	0x00006060


	//   ....[98]....
        /*0d28*/ 	.word	0x00006080


	//   ....[99]....
        /*0d2c*/ 	.word	0x000060a0


	//   ....[100]....
        /*0d30*/ 	.word	0x000060b0


	//   ....[101]....
        /*0d34*/ 	.word	0x000060d0


	//   ....[102]....
        /*0d38*/ 	.word	0x000060f0


	//   ....[103]....
        /*0d3c*/ 	.word	0x00006110


	//   ....[104]....
        /*0d40*/ 	.word	0x00006130


	//   ....[105]....
        /*0d44*/ 	.word	0x00006150


	//   ....[106]....
        /*0d48*/ 	.word	0x00006170


	//   ....[107]....
        /*0d4c*/ 	.word	0x00006190


	//   ....[108]....
        /*0d50*/ 	.word	0x000061b0


	//   ....[109]....
        /*0d54*/ 	.word	0x000061d0


	//   ....[110]....
        /*0d58*/ 	.word	0x000061f0


	//   ....[111]....
        /*0d5c*/ 	.word	0x00006210


	//   ....[112]....
        /*0d60*/ 	.word	0x00006230


	//   ....[113]....
        /*0d64*/ 	.word	0x00006250


	//   ....[114]....
        /*0d68*/ 	.word	0x00006270


	//   ....[115]....
        /*0d6c*/ 	.word	0x00006290


	//   ....[116]....
        /*0d70*/ 	.word	0x000062b0


	//   ....[117]....
        /*0d74*/ 	.word	0x000062e0


	//   ....[118]....
        /*0d78*/ 	.word	0x00006300


	//   ....[119]....
        /*0d7c*/ 	.word	0x00006320


	//   ....[120]....
        /*0d80*/ 	.word	0x00006340


	//   ....[121]....
        /*0d84*/ 	.word	0x00006360


	//   ....[122]....
        /*0d88*/ 	.word	0x00006380


	//   ....[123]....
        /*0d8c*/ 	.word	0x000063b0


	//   ....[124]....
        /*0d90*/ 	.word	0x000063e0


	//   ....[125]....
        /*0d94*/ 	.word	0x00006410


	//   ....[126]....
        /*0d98*/ 	.word	0x00006430


	//   ....[127]....
        /*0d9c*/ 	.word	0x00006450


	//   ....[128]....
        /*0da0*/ 	.word	0x00006470


	//   ....[129]....
        /*0da4*/ 	.word	0x00006490


	//   ....[130]....
        /*0da8*/ 	.word	0x000064b0


	//   ....[131]....
        /*0dac*/ 	.word	0x000064d0


	//   ....[132]....
        /*0db0*/ 	.word	0x000064f0


	//   ....[133]....
        /*0db4*/ 	.word	0x00006510


	//   ....[134]....
        /*0db8*/ 	.word	0x00006530


	//   ....[135]....
        /*0dbc*/ 	.word	0x00006550


	//   ....[136]....
        /*0dc0*/ 	.word	0x00006570


	//   ....[137]....
        /*0dc4*/ 	.word	0x00006590


	//   ....[138]....
        /*0dc8*/ 	.word	0x000065b0


	//   ....[139]....
        /*0dcc*/ 	.word	0x000065e0


	//   ....[140]....
        /*0dd0*/ 	.word	0x00006600


	//   ....[141]....
        /*0dd4*/ 	.word	0x00006620


	//   ....[142]....
        /*0dd8*/ 	.word	0x00006640


	//   ....[143]....
        /*0ddc*/ 	.word	0x00006660


	//   ....[144]....
        /*0de0*/ 	.word	0x00006680


	//   ....[145]....
        /*0de4*/ 	.word	0x00006690


	//   ....[146]....
        /*0de8*/ 	.word	0x000066a0


	//   ....[147]....
        /*0dec*/ 	.word	0x000066b0


	//   ....[148]....
        /*0df0*/ 	.word	0x000066c0


	//   ....[149]....
        /*0df4*/ 	.word	0x000066d0


	//   ....[150]....
        /*0df8*/ 	.word	0x000066e0


	//   ....[151]....
        /*0dfc*/ 	.word	0x000066f0


	//   ....[152]....
        /*0e00*/ 	.word	0x00006700


	//   ....[153]....
        /*0e04*/ 	.word	0x00006710


	//   ....[154]....
        /*0e08*/ 	.word	0x00006720


	//   ....[155]....
        /*0e0c*/ 	.word	0x00006730


	//   ....[156]....
        /*0e10*/ 	.word	0x00006740


	//   ....[157]....
        /*0e14*/ 	.word	0x00006750


	//   ....[158]....
        /*0e18*/ 	.word	0x00006760


	//   ....[159]....
        /*0e1c*/ 	.word	0x00006770


	//   ....[160]....
        /*0e20*/ 	.word	0x00006780


	//   ....[161]....
        /*0e24*/ 	.word	0x00006790


	//   ....[162]....
        /*0e28*/ 	.word	0x000067a0


	//   ....[163]....
        /*0e2c*/ 	.word	0x000067b0


	//----- nvinfo : EIATTR_VRC_CTA_INIT_COUNT
	.align		4
.L_825:
        /*0e30*/ 	.byte	0x02, 0x4a
	.zero		1
	.zero		1


	//----- nvinfo : EIATTR_EXIT_INSTR_OFFSETS
	.align		4
        /*0e34*/ 	.byte	0x04, 0x1c
        /*0e36*/ 	.short	(.L_827 - .L_826)


	//   ....[0]....
.L_826:
        /*0e38*/ 	.word	0x000067c0


	//   ....[1]....
        /*0e3c*/ 	.word	0x000073f0


	//----- nvinfo : EIATTR_CRS_STACK_SIZE
	.align		4
.L_827:
        /*0e40*/ 	.byte	0x04, 0x1e
        /*0e42*/ 	.short	(.L_829 - .L_828)
.L_828:
        /*0e44*/ 	.word	0x00000000


	//----- nvinfo : EIATTR_CBANK_PARAM_SIZE
	.align		4
.L_829:
        /*0e48*/ 	.byte	0x03, 0x19
        /*0e4a*/ 	.short	0x0048


	//----- nvinfo : EIATTR_PARAM_CBANK
	.align		4
        /*0e4c*/ 	.byte	0x04, 0x0a
        /*0e4e*/ 	.short	(.L_831 - .L_830)
	.align		4
.L_830:
        /*0e50*/ 	.word	index@(.nv.constant0._Z56InputBatch_128_Input_7x7_InChannel_576_OutChannel_160_v1PKfS0_Pfiiiiiiiiiiii)
        /*0e54*/ 	.short	0x0380
        /*0e56*/ 	.short	0x0048


	//----- nvinfo : EIATTR_SW_WAR
	.align		4
.L_831:
        /*0e58*/ 	.byte	0x04, 0x36
        /*0e5a*/ 	.short	(.L_833 - .L_832)
.L_832:
        /*0e5c*/ 	.word	0x00000008
.L_833:


//--------------------- .nv.info._Z52InputBatch_16_Input_7x7_InChannel_576_OutChannel_160PKfS0_Pfiiiiiiiiiiii --------------------------
	.section	.nv.info._Z52InputBatch_16_Input_7x7_InChannel_576_OutChannel_160PKfS0_Pfiiiiiiiiiiii,"",@"SHT_CUDA_INFO"
	.sectionflags	@""
	.align	4


	//----- nvinfo : EIATTR_CUDA_API_VERSION
	.align		4
        /*0000*/ 	.byte	0x04, 0x37
        /*0002*/ 	.short	(.L_835 - .L_834)
.L_834:
        /*0004*/ 	.word	0x00000082


	//----- nvinfo : EIATTR_KPARAM_INFO
	.align		4
.L_835:
        /*0008*/ 	.byte	0x04, 0x17
        /*000a*/ 	.short	(.L_837 - .L_836)
.L_836:
        /*000c*/ 	.word	0x00000000
        /*0010*/ 	.short	0x000e
        /*0012*/ 	.short	0x0044
        /*0014*/ 	.byte	0x00, 0xf0, 0x11, 0x00


	//----- nvinfo : EIATTR_KPARAM_INFO
	.align		4
.L_837:
        /*0018*/ 	.byte	0x04, 0x17
        /*001a*/ 	.short	(.L_839 - .L_838)
.L_838:
        /*001c*/ 	.word	0x00000000
        /*0020*/ 	.short	0x000d
        /*0022*/ 	.short	0x0040
        /*0024*/ 	.byte	0x00, 0xf0, 0x11, 0x00


	//----- nvinfo : EIATTR_KPARAM_INFO
	.align		4
.L_839:
        /*0028*/ 	.byte	0x04, 0x17
        /*002a*/ 	.short	(.L_841 - .L_840)
.L_840:
        /*002c*/ 	.word	0x00000000
        /*0030*/ 	.short	0x000c
        /*0032*/ 	.short	0x003c
        /*0034*/ 	.byte	0x00, 0xf0, 0x11, 0x00


	//----- nvinfo : EIATTR_KPARAM_INFO
	.align		4
.L_841:
        /*0038*/ 	.byte	0x04, 0x17
        /*003a*/ 	.short	(.L_843 - .L_842)
.L_842:
        /*003c*/ 	.word	0x00000000
        /*0040*/ 	.short	0x000b
        /*0042*/ 	.short	0x0038
        /*0044*/ 	.byte	0x00, 0xf0, 0x11, 0x00


	//----- nvinfo : EIATTR_KPARAM_INFO
	.align		4
.L_843:
        /*0048*/ 	.byte	0x04, 0x17
        /*004a*/ 	.short	(.L_845 - .L_844)
.L_844:
        /*004c*/ 	.word	0x00000000
        /*0050*/ 	.short	0x000a
        /*0052*/ 	.short	0x0034
        /*0054*/ 	.byte	0x00, 0xf0, 0x11, 0x00


	//----- nvinfo : EIATTR_KPARAM_INFO
	.align		4
.L_845:
        /*0058*/ 	.byte	0x04, 0x17
        /*005a*/ 	.short	(.L_847 - .L_846)
.L_846:
        /*005c*/ 	.word	0x00000000
        /*0060*/ 	.short	0x0009
        /*0062*/ 	.short	0x0030
        /*0064*/ 	.byte	0x00, 0xf0, 0x11, 0x00


	//----- nvinfo : EIATTR_KPARAM_INFO
	.align		4
.L_847:
        /*0068*/ 	.byte	0x04, 0x17
        /*006a*/ 	.short	(.L_849 - .L_848)
.L_848:
        /*006c*/ 	.word	0x00000000
        /*0070*/ 	.short	0x0008
        /*0072*/ 	.short	0x002c
        /*0074*/ 	.byte	0x00, 0xf0, 0x11, 0x00


	//----- nvinfo : EIATTR_KPARAM_INFO
	.align		4
.L_849:
        /*0078*/ 	.byte	0x04, 0x17
        /*007a*/ 	.short	(.L_851 - .L_850)
.L_850:
        /*007c*/ 	.word	0x00000000
        /*0080*/ 	.short	0x0007
        /*0082*/ 	.short	0x0028
        /*0084*/ 	.byte	0x00, 0xf0, 0x11, 0x00


	//----- nvinfo : EIATTR_KPARAM_INFO
	.align		4
.L_851:
        /*0088*/ 	.byte	0x04, 0x17
        /*008a*/ 	.short	(.L_853 - .L_852)
.L_852:
        /*008c*/ 	.word	0x00000000
        /*0090*/ 	.short	0x0006
        /*0092*/ 	.short	0x0024
        /*0094*/ 	.byte	0x00, 0xf0, 0x11, 0x00


	//----- nvinfo : EIATTR_KPARAM_INFO
	.align		4
.L_853:
        /*0098*/ 	.byte	0x04, 0x17
        /*009a*/ 	.short	(.L_855 - .L_854)
.L_854:
        /*009c*/ 	.word	0x00000000
        /*00a0*/ 	.short	0x0005
        /*00a2*/ 	.short	0x0020
        /*00a4*/ 	.byte	0x00, 0xf0, 0x11, 0x00


	//----- nvinfo : EIATTR_KPARAM_INFO
	.align		4
.L_855:
        /*00a8*/ 	.byte	0x04, 0x17
        /*00aa*/ 	.short	(.L_857 - .L_856)
.L_856:
        /*00ac*/ 	.word	0x00000000
        /*00b0*/ 	.short	0x0004
        /*00b2*/ 	.short	0x001c
        /*00b4*/ 	.byte	0x00, 0xf0, 0x11, 0x00


	//----- nvinfo : EIATTR_KPARAM_INFO
	.align		4
.L_857:
        /*00b8*/ 	.byte	0x04, 0x17
        /*00ba*/ 	.short	(.L_859 - .L_858)
.L_858:
        /*00bc*/ 	.word	0x00000000
        /*00c0*/ 	.short	0x0003
        /*00c2*/ 	.short	0x0018
        /*00c4*/ 	.byte	0x00, 0xf0, 0x11, 0x00


	//----- nvinfo : EIATTR_KPARAM_INFO
	.align		4
.L_859:
        /*00c8*/ 	.byte	0x04, 0x17
        /*00ca*/ 	.short	(.L_861 - .L_860)
.L_860:
        /*00cc*/ 	.word	0x00000000
        /*00d0*/ 	.short	0x0002
        /*00d2*/ 	.short	0x0010
        /*00d4*/ 	.byte	0x00, 0xf5, 0x21, 0x00


	//----- nvinfo : EIATTR_KPARAM_INFO
	.align		4
.L_861:
        /*00d8*/ 	.byte	0x04, 0x17
        /*00da*/ 	.short	(.L_863 - .L_862)
.L_862:
        /*00dc*/ 	.word	0x00000000
        /*00e0*/ 	.short	0x0001
        /*00e2*/ 	.short	0x0008
        /*00e4*/ 	.byte	0x00, 0xf5, 0x21, 0x00


	//----- nvinfo : EIATTR_KPARAM_INFO
	.align		4
.L_863:
        /*00e8*/ 	.byte	0x04, 0x17
        /*00ea*/ 	.short	(.L_865 - .L_864)
.L_864:
        /*00ec*/ 	.word	0x00000000
        /*00f0*/ 	.short	0x0000
        /*00f2*/ 	.short	0x0000
        /*00f4*/ 	.byte	0x00, 0xf5, 0x21, 0x00


	//----- nvinfo : EIATTR_SPARSE_MMA_MASK
	.align		4
.L_865:
        /*00f8*/ 	.byte	0x03, 0x50
        /*00fa*/ 	.short	0x0000


	//----- nvinfo : EIATTR_MAXREG_COUNT
	.align		4
        /*00fc*/ 	.byte	0x03, 0x1b
        /*00fe*/ 	.short	0x00ff


	//----- nvinfo : EIATTR_MERCURY_ISA_VERSION
	.align		4
        /*0100*/ 	.byte	0x03, 0x5f
        /*0102*/ 	.short	0x0101


	//----- nvinfo : EIATTR_VRC_CTA_INIT_COUNT
	.align		4
        /*0104*/ 	.byte	0x02, 0x4a
	.zero		1
	.zero		1


	//----- nvinfo : EIATTR_EXIT_INSTR_OFFSETS
	.align		4
        /*0108*/ 	.byte	0x04, 0x1c
        /*010a*/ 	.short	(.L_867 - .L_866)


	//   ....[0]....
.L_866:
        /*010c*/ 	.word	0x00000010


	//----- nvinfo : EIATTR_CBANK_PARAM_SIZE
	.align		4
.L_867:
        /*0110*/ 	.byte	0x03, 0x19
        /*0112*/ 	.short	0x0048


	//----- nvinfo : EIATTR_PARAM_CBANK
	.align		4
        /*0114*/ 	.byte	0x04, 0x0a
        /*0116*/ 	.short	(.L_869 - .L_868)
	.align		4
.L_868:
        /*0118*/ 	.word	index@(.nv.constant0._Z52InputBatch_16_Input_7x7_InChannel_576_OutChannel_160PKfS0_Pfiiiiiiiiiiii)
        /*011c*/ 	.short	0x0380
        /*011e*/ 	.short	0x0048


	//----- nvinfo : EIATTR_SW_WAR
	.align		4
.L_869:
        /*0120*/ 	.byte	0x04, 0x36
        /*0122*/ 	.short	(.L_871 - .L_870)
.L_870:
        /*0124*/ 	.word	0x00000008
.L_871:


//--------------------- .nv.info._Z51InputBatch_8_Input_7x7_InChannel_576_OutChannel_160PKfS0_Pfiiiiiiiiiiii --------------------------
	.section	.nv.info._Z51InputBatch_8_Input_7x7_InChannel_576_OutChannel_160PKfS0_Pfiiiiiiiiiiii,"",@"SHT_CUDA_INFO"
	.sectionflags	@""
	.align	4


	//----- nvinfo : EIATTR_CUDA_API_VERSION
	.align		4
        /*0000*/ 	.byte	0x04, 0x37
        /*0002*/ 	.short	(.L_873 - .L_872)
.L_872:
        /*0004*/ 	.word	0x00000082


	//----- nvinfo : EIATTR_KPARAM_INFO
	.align		4
.L_873:
        /*0008*/ 	.byte	0x04, 0x17
        /*000a*/ 	.short	(.L_875 - .L_874)
.L_874:
        /*000c*/ 	.word	0x00000000
        /*0010*/ 	.short	0x000e
        /*0012*/ 	.short	0x0044
        /*0014*/ 	.byte	0x00, 0xf0, 0x11, 0x00


	//----- nvinfo : EIATTR_KPARAM_INFO
	.align		4
.L_875:
        /*0018*/ 	.byte	0x04, 0x17
        /*001a*/ 	.short	(.L_877 - .L_876)
.L_876:
        /*001c*/ 	.word	0x00000000
        /*0020*/ 	.short	0x000d
        /*0022*/ 	.short	0x0040
        /*0024*/ 	.byte	0x00, 0xf0, 0x11, 0x00


	//----- nvinfo : EIATTR_KPARAM_INFO
	.align		4
.L_877:
        /*0028*/ 	.byte	0x04, 0x17
        /*002a*/ 	.short	(.L_879 - .L_878)
.L_878:
        /*002c*/ 	.word	0x00000000
        /*0030*/ 	.short	0x000c
        /*0032*/ 	.short	0x003c
        /*0034*/ 	.byte	0x00, 0xf0, 0x11, 0x00


	//----- nvinfo : EIATTR_KPARAM_INFO
	.align		4
.L_879:
        /*0038*/ 	.byte	0x04, 0x17
        /*003a*/ 	.short	(.L_881 - .L_880)
.L_880:
        /*003c*/ 	.word	0x00000000
        /*0040*/ 	.short	0x000b
        /*0042*/ 	.short	0x0038
        /*0044*/ 	.byte	0x00, 0xf0, 0x11, 0x00


	//----- nvinfo : EIATTR_KPARAM_INFO
	.align		4
.L_881:
        /*0048*/ 	.byte	0x04, 0x17
        /*004a*/ 	.short	(.L_883 - .L_882)
.L_882:
        /*004c*/ 	.word	0x00000000
        /*0050*/ 	.short	0x000a
        /*0052*/ 	.short	0x0034
        /*0054*/ 	.byte	0x00, 0xf0, 0x11, 0x00


	//----- nvinfo : EIATTR_KPARAM_INFO
	.align		4
.L_883:
        /*0058*/ 	.byte	0x04, 0x17
        /*005a*/ 	.short	(.L_885 - .L_884)
.L_884:
        /*005c*/ 	.word	0x00000000
        /*0060*/ 	.short	0x0009
        /*0062*/ 	.short	0x0030
        /*0064*/ 	.byte	0x00, 0xf0, 0x11, 0x00


	//----- nvinfo : EIATTR_KPARAM_INFO
	.align		4
.L_885:
        /*0068*/ 	.byte	0x04, 0x17
        /*006a*/ 	.short	(.L_887 - .L_886)
.L_886:
        /*006c*/ 	.word	0x00000000
        /*0070*/ 	.short	0x0008
        /*0072*/ 	.short	0x002c
        /*0074*/ 	.byte	0x00, 0xf0, 0x11, 0x00


	//----- nvinfo : EIATTR_KPARAM_INFO
	.align		4
.L_887:
        /*0078*/ 	.byte	0x04, 0x17
        /*007a*/ 	.short	(.L_889 - .L_888)
.L_888:
        /*007c*/ 	.word	0x00000000
        /*0080*/ 	.short	0x0007
        /*0082*/ 	.short	0x0028
        /*0084*/ 	.byte	0x00, 0xf0, 0x11, 0x00


	//----- nvinfo : EIATTR_KPARAM_INFO
	.align		4
.L_889:
        /*0088*/ 	.byte	0x04, 0x17
        /*008a*/ 	.short	(.L_891 - .L_890)
.L_890:
        /*008c*/ 	.word	0x00000000
        /*0090*/ 	.short	0x0006
        /*0092*/ 	.short	0x0024
        /*0094*/ 	.byte	0x00, 0xf0, 0x11, 0x00


	//----- nvinfo : EIATTR_KPARAM_INFO
	.align		4
.L_891:
        /*0098*/ 	.byte	0x04, 0x17
        /*009a*/ 	.short	(.L_893 - .L_892)
.L_892:
        /*009c*/ 	.word	0x00000000
        /*00a0*/ 	.short	0x0005
        /*00a2*/ 	.short	0x0020
        /*00a4*/ 	.byte	0x00, 0xf0, 0x11, 0x00


	//----- nvinfo : EIATTR_KPARAM_INFO
	.align		4
.L_893:
        /*00a8*/ 	.byte	0x04, 0x17
        /*00aa*/ 	.short	(.L_895 - .L_894)
.L_894:
        /*00ac*/ 	.word	0x00000000
        /*00b0*/ 	.short	0x0004
        /*00b2*/ 	.short	0x001c
        /*00b4*/ 	.byte	0x00, 0xf0, 0x11, 0x00


	//----- nvinfo : EIATTR_KPARAM_INFO
	.align		4
.L_895:
        /*00b8*/ 	.byte	0x04, 0x17
        /*00ba*/ 	.short	(.L_897 - .L_896)
.L_896:
        /*00bc*/ 	.word	0x00000000
        /*00c0*/ 	.short	0x0003
        /*00c2*/ 	.short	0x0018
        /*00c4*/ 	.byte	0x00, 0xf0, 0x11, 0x00


	//----- nvinfo : EIATTR_KPARAM_INFO
	.align		4
.L_897:
        /*00c8*/ 	.byte	0x04, 0x17
        /*00ca*/ 	.short	(.L_899 - .L_898)
.L_898:
        /*00cc*/ 	.word	0x00000000
        /*00d0*/ 	.short	0x0002
        /*00d2*/ 	.short	0x0010
        /*00d4*/ 	.byte	0x00, 0xf5, 0x21, 0x00


	//----- nvinfo : EIATTR_KPARAM_INFO
	.align		4
.L_899:
        /*00d8*/ 	.byte	0x04, 0x17
        /*00da*/ 	.short	(.L_901 - .L_900)
.L_900:
        /*00dc*/ 	.word	0x00000000
        /*00e0*/ 	.short	0x0001
        /*00e2*/ 	.short	0x0008
        /*00e4*/ 	.byte	0x00, 0xf5, 0x21, 0x00


	//----- nvinfo : EIATTR_KPARAM_INFO
	.align		4
.L_901:
        /*00e8*/ 	.byte	0x04, 0x17
        /*00ea*/ 	.short	(.L_903 - .L_902)
.L_902:
        /*00ec*/ 	.word	0x00000000
        /*00f0*/ 	.short	0x0000
        /*00f2*/ 	.short	0x0000
        /*00f4*/ 	.byte	0x00, 0xf5, 0x21, 0x00


	//----- nvinfo : EIATTR_SPARSE_MMA_MASK
	.align		4
.L_903:
        /*00f8*/ 	.byte	0x03, 0x50
        /*00fa*/ 	.short	0x0000


	//----- nvinfo : EIATTR_MAXREG_COUNT
	.align		4
        /*00fc*/ 	.byte	0x03, 0x1b
        /*00fe*/ 	.short	0x00ff


	//----- nvinfo : EIATTR_MERCURY_ISA_VERSION
	.align		4
        /*0100*/ 	.byte	0x03, 0x5f
        /*0102*/ 	.short	0x0101


	//----- nvinfo : EIATTR_VRC_CTA_INIT_COUNT
	.align		4
        /*0104*/ 	.byte	0x02, 0x4a
	.zero		1
	.zero		1


	//----- nvinfo : EIATTR_EXIT_INSTR_OFFSETS
	.align		4
        /*0108*/ 	.byte	0x04, 0x1c
        /*010a*/ 	.short	(.L_905 - .L_904)


	//   ....[0]....
.L_904:
        /*010c*/ 	.word	0x00000b20


	//----- nvinfo : EIATTR_CBANK_PARAM_SIZE
	.align		4
.L_905:
        /*0110*/ 	.byte	0x03, 0x19
        /*0112*/ 	.short	0x0048


	//----- nvinfo : EIATTR_PARAM_CBANK
	.align		4
        /*0114*/ 	.byte	0x04, 0x0a
        /*0116*/ 	.short	(.L_907 - .L_906)
	.align		4
.L_906:
        /*0118*/ 	.word	index@(.nv.constant0._Z51InputBatch_8_Input_7x7_InChannel_576_OutChannel_160PKfS0_Pfiiiiiiiiiiii)
        /*011c*/ 	.short	0x0380
        /*011e*/ 	.short	0x0048


	//----- nvinfo : EIATTR_SW_WAR
	.align		4
.L_907:
        /*0120*/ 	.byte	0x04, 0x36
        /*0122*/ 	.short	(.L_909 - .L_908)
.L_908:
        /*0124*/ 	.word	0x00000008
.L_909:


//--------------------- .nv.info._Z51InputBatch_1_Input_7x7_InChannel_576_OutChannel_160PKfS0_Pfiiiiiiiiiiii --------------------------
	.section	.nv.info._Z51InputBatch_1_Input_7x7_InChannel_576_OutChannel_160PKfS0_Pfiiiiiiiiiiii,"",@"SHT_CUDA_INFO"
	.sectionflags	@""
	.align	4


	//----- nvinfo : EIATTR_CUDA_API_VERSION
	.align		4
        /*0000*/ 	.byte	0x04, 0x37
        /*0002*/ 	.short	(.L_911 - .L_910)
.L_910:
        /*0004*/ 	.word	0x00000082


	//----- nvinfo : EIATTR_KPARAM_INFO
	.align		4
.L_911:
        /*0008*/ 	.byte	0x04, 0x17
        /*000a*/ 	.short	(.L_913 - .L_912)
.L_912:
        /*000c*/ 	.word	0x00000000
        /*0010*/ 	.short	0x000e
        /*0012*/ 	.short	0x0044
        /*0014*/ 	.byte	0x00, 0xf0, 0x11, 0x00


	//----- nvinfo : EIATTR_KPARAM_INFO
	.align		4
.L_913:
        /*0018*/ 	.byte	0x04, 0x17
        /*001a*/ 	.short	(.L_915 - .L_914)
.L_914:
        /*001c*/ 	.word	0x00000000
        /*0020*/ 	.short	0x000d
        /*0022*/ 	.short	0x0040
        /*0024*/ 	.byte	0x00, 0xf0, 0x11, 0x00


	//----- nvinfo : EIATTR_KPARAM_INFO
	.align		4
.L_915:
        /*0028*/ 	.byte	0x04, 0x17
        /*002a*/ 	.short	(.L_917 - .L_916)
.L_916:
        /*002c*/ 	.word	0x00000000
        /*0030*/ 	.short	0x000c
        /*0032*/ 	.short	0x003c
        /*0034*/ 	.byte	0x00, 0xf0, 0x11, 0x00


	//----- nvinfo : EIATTR_KPARAM_INFO
	.align		4
.L_917:
        /*0038*/ 	.byte	0x04, 0x17
        /*003a*/ 	.short	(.L_919 - .L_918)
.L_918:
        /*003c*/ 	.word	0x00000000
        /*0040*/ 	.short	0x000b
        /*0042*/ 	.short	0x0038
        /*0044*/ 	.byte	0x00, 0xf0, 0x11, 0x00


	//----- nvinfo : EIATTR_KPARAM_INFO
	.align		4
.L_919:
        /*0048*/ 	.byte	0x04, 0x17
        /*004a*/ 	.short	(.L_921 - .L_920)
.L_920:
        /*004c*/ 	.word	0x00000000
        /*0050*/ 	.short	0x000a
        /*0052*/ 	.short	0x0034
        /*0054*/ 	.byte	0x00, 0xf0, 0x11, 0x00


	//----- nvinfo : EIATTR_KPARAM_INFO
	.align		4
.L_921:
        /*0058*/ 	.byte	0x04, 0x17
        /*005a*/ 	.short	(.L_923 - .L_922)
.L_922:
        /*005c*/ 	.word	0x00000000
        /*0060*/ 	.short	0x0009
        /*0062*/ 	.short	0x0030
        /*0064*/ 	.byte	0x00, 0xf0, 0x11, 0x00


	//----- nvinfo : EIATTR_KPARAM_INFO
	.align		4
.L_923:
        /*0068*/ 	.byte	0x04, 0x17
        /*006a*/ 	.short	(.L_925 - .L_924)
.L_924:
        /*006c*/ 	.word	0x00000000
        /*0070*/ 	.short	0x0008
        /*0072*/ 	.short	0x002c
        /*0074*/ 	.byte	0x00, 0xf0, 0x11, 0x00


	//----- nvinfo : EIATTR_KPARAM_INFO
	.align		4
.L_925:
        /*0078*/ 	.byte	0x04, 0x17
        /*007a*/ 	.short	(.L_927 - .L_926)
.L_926:
        /*007c*/ 	.word	0x00000000
        /*0080*/ 	.short	0x0007
        /*0082*/ 	.short	0x0028
        /*0084*/ 	.byte	0x00, 0xf0, 0x11, 0x00


	//----- nvinfo : EIATTR_KPARAM_INFO
	.align		4
.L_927:
        /*0088*/ 	.byte	0x04, 0x17
        /*008a*/ 	.short	(.L_929 - .L_928)
.L_928:
        /*008c*/ 	.word	0x00000000
        /*0090*/ 	.short	0x0006
        /*0092*/ 	.short	0x0024
        /*0094*/ 	.byte	0x00, 0xf0, 0x11, 0x00


	//----- nvinfo : EIATTR_KPARAM_INFO
	.align		4
.L_929:
        /*0098*/ 	.byte	0x04, 0x17
        /*009a*/ 	.short	(.L_931 - .L_930)
.L_930:
        /*009c*/ 	.word	0x00000000
        /*00a0*/ 	.short	0x0005
        /*00a2*/ 	.short	0x0020
        /*00a4*/ 	.byte	0x00, 0xf0, 0x11, 0x00


	//----- nvinfo : EIATTR_KPARAM_INFO
	.align		4
.L_931:
        /*00a8*/ 	.byte	0x04, 0x17
        /*00aa*/ 	.short	(.L_933 - .L_932)
.L_932:
        /*00ac*/ 	.word	0x00000000
        /*00b0*/ 	.short	0x0004
        /*00b2*/ 	.short	0x001c
        /*00b4*/ 	.byte	0x00, 0xf0, 0x11, 0x00


	//----- nvinfo : EIATTR_KPARAM_INFO
	.align		4
.L_933:
        /*00b8*/ 	.byte	0x04, 0x17
        /*00ba*/ 	.short	(.L_935 - .L_934)
.L_934:
        /*00bc*/ 	.word	0x00000000
        /*00c0*/ 	.short	0x0003
        /*00c2*/ 	.short	0x0018
        /*00c4*/ 	.byte	0x00, 0xf0, 0x11, 0x00


	//----- nvinfo : EIATTR_KPARAM_INFO
	.align		4
.L_935:
        /*00c8*/ 	.byte	0x04, 0x17
        /*00ca*/ 	.short	(.L_937 - .L_936)
.L_936:
        /*00cc*/ 	.word	0x00000000
        /*00d0*/ 	.short	0x0002
        /*00d2*/ 	.short	0x0010
        /*00d4*/ 	.byte	0x00, 0xf5, 0x21, 0x00


	//----- nvinfo : EIATTR_KPARAM_INFO
	.align		4
.L_937:
        /*00d8*/ 	.byte	0x04, 0x17
        /*00da*/ 	.short	(.L_939 - .L_938)
.L_938:
        /*00dc*/ 	.word	0x00000000
        /*00e0*/ 	.short	0x0001
        /*00e2*/ 	.short	0x0008
        /*00e4*/ 	.byte	0x00, 0xf5, 0x21, 0x00


	//----- nvinfo : EIATTR_KPARAM_INFO
	.align		4
.L_939:
        /*00e8*/ 	.byte	0x04, 0x17
        /*00ea*/ 	.short	(.L_941 - .L_940)
.L_940:
        /*00ec*/ 	.word	0x00000000
        /*00f0*/ 	.short	0x0000
        /*00f2*/ 	.short	0x0000
        /*00f4*/ 	.byte	0x00, 0xf5, 0x21, 0x00


	//----- nvinfo : EIATTR_SPARSE_MMA_MASK
	.align		4
.L_941:
        /*00f8*/ 	.byte	0x03, 0x50
        /*00fa*/ 	.short	0x0000


	//----- nvinfo : EIATTR_MAXREG_COUNT
	.align		4
        /*00fc*/ 	.byte	0x03, 0x1b
        /*00fe*/ 	.short	0x00ff


	//----- nvinfo : EIATTR_MERCURY_ISA_VERSION
	.align		4
        /*0100*/ 	.byte	0x03, 0x5f
        /*0102*/ 	.short	0x0101


	//----- nvinfo : EIATTR_VRC_CTA_INIT_COUNT
	.align		4
        /*0104*/ 	.byte	0x02, 0x4a
	.zero		1
	.zero		1


	//----- nvinfo : EIATTR_EXIT_INSTR_OFFSETS
	.align		4
        /*0108*/ 	.byte	0x04, 0x1c
        /*010a*/ 	.short	(.L_943 - .L_942)


	//   ....[0]....
.L_942:
        /*010c*/ 	.word	0x00000b20


	//----- nvinfo : EIATTR_CBANK_PARAM_SIZE
	.align		4
.L_943:
        /*0110*/ 	.byte	0x03, 0x19
        /*0112*/ 	.short	0x0048


	//----- nvinfo : EIATTR_PARAM_CBANK
	.align		4
        /*0114*/ 	.byte	0x04, 0x0a
        /*0116*/ 	.short	(.L_945 - .L_944)
	.align		4
.L_944:
        /*0118*/ 	.word	index@(.nv.constant0._Z51InputBatch_1_Input_7x7_InChannel_576_OutChannel_160PKfS0_Pfiiiiiiiiiiii)
        /*011c*/ 	.short	0x0380
        /*011e*/ 	.short	0x0048


	//----- nvinfo : EIATTR_SW_WAR
	.align		4
.L_945:
        /*0120*/ 	.byte	0x04, 0x36
        /*0122*/ 	.short	(.L_947 - .L_946)
.L_946:
        /*0124*/ 	.word	0x00000008
.L_947:


//--------------------- .nv.info._Z6warmupv       --------------------------
	.section	.nv.info._Z6warmupv,"",@"SHT_CUDA_INFO"
	.sectionflags	@""
	.align	4


	//----- nvinfo : EIATTR_CUDA_API_VERSION
	.align		4
        /*0000*/ 	.byte	0x04, 0x37
        /*0002*/ 	.short	(.L_949 - .L_948)
.L_948:
        /*0004*/ 	.word	0x00000082


	//----- nvinfo : EIATTR_SPARSE_MMA_MASK
	.align		4
.L_949:
        /*0008*/ 	.byte	0x03, 0x50
        /*000a*/ 	.short	0x0000


	//----- nvinfo : EIATTR_MAXREG_COUNT
	.align		4
        /*000c*/ 	.byte	0x03, 0x1b
        /*000e*/ 	.short	0x00ff


	//----- nvinfo : EIATTR_MERCURY_ISA_VERSION
	.align		4
        /*0010*/ 	.byte	0x03, 0x5f
        /*0012*/ 	.short	0x0101


	//----- nvinfo : EIATTR_VRC_CTA_INIT_COUNT
	.align		4
        /*0014*/ 	.byte	0x02, 0x4a
	.zero		1
	.zero		1


	//----- nvinfo : EIATTR_EXIT_INSTR_OFFSETS
	.align		4
        /*0018*/ 	.byte	0x04, 0x1c
        /*001a*/ 	.short	(.L_951 - .L_950)


	//   ....[0]....
.L_950:
        /*001c*/ 	.word	0x00000010


	//----- nvinfo : EIATTR_SW_WAR
	.align		4
.L_951:
        /*0020*/ 	.byte	0x04, 0x36
        /*0022*/ 	.short	(.L_953 - .L_952)
.L_952:
        /*0024*/ 	.word	0x00000008
.L_953:


//--------------------- .nv.callgraph             --------------------------
	.section	.nv.callgraph,"",@"SHT_CUDA_CALLGRAPH"
	.align	4
	.sectionentsize	8
	.align		4
        /*0000*/ 	.word	0x00000000
	.align		4
        /*0004*/ 	.word	0xffffffff
	.align		4
        /*0008*/ 	.word	0x00000000
	.align		4
        /*000c*/ 	.word	0xfffffffe
	.align		4
        /*0010*/ 	.word	0x00000000
	.align		4
        /*0014*/ 	.word	0xfffffffd
	.align		4
        /*0018*/ 	.word	0x00000000
	.align		4
        /*001c*/ 	.word	0xfffffffc


//--------------------- .text._Z52InputBatch_1_Input_7x7_InChannel_1152_OutChannel_320PKfS0_Pfiiiiiiiiiiii --------------------------
	.section	.text._Z52InputBatch_1_Input_7x7_InChannel_1152_OutChannel_320PKfS0_Pfiiiiiiiiiiii,"ax",@progbits
	.align	128
        .global         _Z52InputBatch_1_Input_7x7_InChannel_1152_OutChannel_320PKfS0_Pfiiiiiiiiiiii
        .type           _Z52InputBatch_1_Input_7x7_InChannel_1152_OutChannel_320PKfS0_Pfiiiiiiiiiiii,@function
        .size           _Z52InputBatch_1_Input_7x7_InChannel_1152_OutChannel_320PKfS0_Pfiiiiiiiiiiii,(.L_x_86 - _Z52InputBatch_1_Input_7x7_InChannel_1152_OutChannel_320PKfS0_Pfiiiiiiiiiiii)
        .other          _Z52InputBatch_1_Input_7x7_InChannel_1152_OutChannel_320PKfS0_Pfiiiiiiiiiiii,@"STO_CUDA_ENTRY STV_DEFAULT"
_Z52InputBatch_1_Input_7x7_InChannel_1152_OutChannel_320PKfS0_Pfiiiiiiiiiiii:
.text._Z52InputBatch_1_Input_7x7_InChannel_1152_OutChannel_320PKfS0_Pfiiiiiiiiiiii:
[----:B------:R-:W-:Y:S01]  /*0000*/  LDC R1, c[0x0][0x37c] ;  /* 0x0000df00ff017b82 */ /* 0x000fe20000000800 */
[----:B------:R-:W0:Y:S07]  /*0010*/  S2R R0, SR_CTAID.Y ;  /* 0x0000000000007919 */ /* 0x000e2e0000002600 */
[----:B------:R-:W1:Y:S01]  /*0020*/  LDC R7, c[0x0][0x3ac] ;  /* 0x0000eb00ff077b82 */ /* 0x000e620000000800 */
[----:B------:R-:W2:Y:S01]  /*0030*/  LDCU UR7, c[0x0][0x3c0] ;  /* 0x00007800ff0777ac */ /* 0x000ea20008000800 */
[----:B------:R-:W-:Y:S01]  /*0040*/  HFMA2 R18, -RZ, RZ, 0, 0 ;  /* 0x00000000ff127431 */ /* 0x000fe200000001ff */
[----:B------:R-:W0:Y:S01]  /*0050*/  S2R R3, SR_TID.Z ;  /* 0x0000000000037919 */ /* 0x000e220000002300 */
[----:B------:R-:W3:Y:S01]  /*0060*/  LDCU.64 UR4, c[0x0][0x358] ;  /* 0x00006b00ff0477ac */ /* 0x000ee20008000a00 */
[----:B------:R-:W2:Y:S03]  /*0070*/  S2R R9, SR_TID.Y ;  /* 0x0000000000097919 */ /* 0x000ea60000002200 */
[----:B------:R-:W4:Y:S01]  /*0080*/  S2UR UR6, SR_CTAID.X ;  /* 0x00000000000679c3 */ /* 0x000f220000002500 */
[----:B------:R-:W0:Y:S07]  /*0090*/  S2R R6, SR_TID.X ;  /* 0x0000000000067919 */ /* 0x000e2e0000002100 */
[----:B------:R-:W4:Y:S01]  /*00a0*/  LDC R5, c[0x0][0x3bc] ;  /* 0x0000ef00ff057b82 */ /* 0x000f220000000800 */
[----:B-1----:R-:W-:-:S02]  /*00b0*/  ISETP.GE.AND P0, PT, R7, 0x1, PT ;  /* 0x000000010700780c */ /* 0x002fc40003f06270 */
[----:B0-----:R-:W-:-:S05]  /*00c0*/  LEA R0, R0, R3, 0x4 ;  /* 0x0000000300007211 */ /* 0x001fca00078e20ff */
[----:B----4-:R-:W-:-:S04]  /*00d0*/  IMAD R4, R5, UR6, R0 ;  /* 0x0000000605047c24 */ /* 0x010fc8000f8e0200 */
[----:B--2---:R-:W-:Y:S02]  /*00e0*/  IMAD R4, R4, UR7, R9 ;  /* 0x0000000704047c24 */ /* 0x004fe4000f8e0209 */
[----:B---3--:R-:W-:Y:S05]  /*00f0*/  @!P0 BRA `(.L_x_0) ;  /* 0x0000000800748947 */ /* 0x008fea0003800000 */
[----:B------:R-:W0:Y:S01]  /*0100*/  LDC R14, c[0x0][0x39c] ;  /* 0x0000e700ff0e7b82 */ /* 0x000e220000000800 */
[C---:B------:R-:W-:Y:S01]  /*0110*/  ISETP.GE.U32.AND P1, PT, R7.reuse, 0x8, PT ;  /* 0x000000080700780c */ /* 0x040fe20003f26070 */
[----:B------:R-:W-:Y:S01]  /*0120*/  IMAD R5, R0, R7, RZ ;  /* 0x0000000700057224 */ /* 0x000fe200078e02ff */
[----:B------:R-:W-:Y:S02]  /*0130*/  LOP3.LUT R2, R7, 0x7, RZ, 0xc0, !PT ;  /* 0x0000000707027812 */ /* 0x000fe400078ec0ff */
[----:B------:R-:W-:Y:S02]  /*0140*/  MOV R18, RZ ;  /* 0x000000ff00127202 */ /* 0x000fe40000000f00 */
[----:B------:R-:W-:Y:S02]  /*0150*/  ISETP.NE.AND P0, PT, R2, RZ, PT ;  /* 0x000000ff0200720c */ /* 0x000fe40003f05270 */
[----:B------:R-:W-:Y:S01]  /*0160*/  MOV R0, RZ ;  /* 0x000000ff00007202 */ /* 0x000fe20000000f00 */
[----:B0-----:R-:W-:-:S04]  /*0170*/  IMAD R3, R14, UR6, RZ ;  /* 0x000000060e037c24 */ /* 0x001fc8000f8e02ff */
[----:B------:R-:W-:Y:S06]  /*0180*/  @!P1 BRA `(.L_x_1) ;  /* 0x0000000400349947 */ /* 0x000fec0003800000 */
[----:B------:R-:W0:Y:S01]  /*0190*/  LDC.64 R12, c[0x0][0x3a0] ;  /* 0x0000e800ff0c7b82 */ /* 0x000e220000000a00 */
[C---:B------:R-:W-:Y:S02]  /*01a0*/  IADD3 R10, PT, PT, R3.reuse, 0x7, RZ ;  /* 0x00000007030a7810 */ /* 0x040fe40007ffe0ff */
[C---:B------:R-:W-:Y:S02]  /*01b0*/  IADD3 R11, PT, PT, R3.reuse, 0x6, RZ ;  /* 0x00000006030b7810 */ /* 0x040fe40007ffe0ff */
[C---:B------:R-:W-:Y:S02]  /*01c0*/  IADD3 R15, PT, PT, R3.reuse, 0x4, RZ ;  /* 0x00000004030f7810 */ /* 0x040fe40007ffe0ff */
[C---:B------:R-:W-:Y:S02]  /*01d0*/  IADD3 R16, PT, PT, R3.reuse, 0x3, RZ ;  /* 0x0000000303107810 */ /* 0x040fe40007ffe0ff */
[----:B------:R-:W-:Y:S02]  /*01e0*/  IADD3 R17, PT, PT, R3, 0x2, RZ ;  /* 0x0000000203117810 */ /* 0x000fe40007ffe0ff */
[----:B------:R-:W-:-:S02]  /*01f0*/  LOP3.LUT R0, R7, 0x7ffffff8, RZ, 0xc0, !PT ;  /* 0x7ffffff807007812 */ /* 0x000fc400078ec0ff */
[----:B------:R-:W-:Y:S02]  /*0200*/  MOV R26, R5 ;  /* 0x00000005001a7202 */ /* 0x000fe40000000f00 */
[----:B------:R-:W-:Y:S01]  /*0210*/  IADD3 R28, PT, PT, -R0, RZ, RZ ;  /* 0x000000ff001c7210 */ /* 0x000fe20007ffe1ff */
[----:B0-----:R-:W-:Y:S02]  /*0220*/  IMAD R8, R12, UR6, RZ ;  /* 0x000000060c087c24 */ /* 0x001fe4000f8e02ff */
[C---:B------:R-:W-:Y:S02]  /*0230*/  IMAD R18, R3.reuse, R12, R12 ;  /* 0x0000000c03127224 */ /* 0x040fe400078e020c */
[--C-:B------:R-:W-:Y:S01]  /*0240*/  IMAD R8, R8, R14, R9.reuse ;  /* 0x0000000e08087224 */ /* 0x100fe200078e0209 */
[----:B------:R-:W-:Y:S01]  /*0250*/  IADD3 R14, PT, PT, R3, 0x5, RZ ;  /* 0x00000005030e7810 */ /* 0x000fe20007ffe0ff */
[-CC-:B------:R-:W-:Y:S01]  /*0260*/  IMAD R10, R10, R12.reuse, R9.reuse ;  /* 0x0000000c0a0a7224 */ /* 0x180fe200078e0209 */
[----:B------:R-:W-:Y:S01]  /*0270*/  IADD3 R18, PT, PT, R18, R9, RZ ;  /* 0x0000000912127210 */ /* 0x000fe20007ffe0ff */
[----:B------:R-:W-:-:S02]  /*0280*/  IMAD R11, R11, R12, R9 ;  /* 0x0000000c0b0b7224 */ /* 0x000fc400078e0209 */
[-CC-:B------:R-:W-:Y:S02]  /*0290*/  IMAD R14, R14, R12.reuse, R9.reuse ;  /* 0x0000000c0e0e7224 */ /* 0x180fe400078e0209 */
[-CC-:B------:R-:W-:Y:S02]  /*02a0*/  IMAD R15, R15, R12.reuse, R9.reuse ;  /* 0x0000000c0f0f7224 */ /* 0x180fe400078e0209 */
[-CC-:B------:R-:W-:Y:S02]  /*02b0*/  IMAD R16, R16, R12.reuse, R9.reuse ;  /* 0x0000000c10107224 */ /* 0x180fe400078e0209 */
[----:B------:R-:W-:Y:S02]  /*02c0*/  IMAD R17, R17, R12, R9 ;  /* 0x0000000c11117224 */ /* 0x000fe400078e0209 */
[-CC-:B------:R-:W-:Y:S02]  /*02d0*/  IMAD R29, R10, R13.reuse, R6.reuse ;  /* 0x0000000d0a1d7224 */ /* 0x180fe400078e0206 */
[----:B------:R-:W-:-:S02]  /*02e0*/  IMAD R27, R11, R13, R6 ;  /* 0x0000000d0b1b7224 */ /* 0x000fc400078e0206 */
[-CC-:B------:R-:W-:Y:S01]  /*02f0*/  IMAD R24, R18, R13.reuse, R6.reuse ;  /* 0x0000000d12187224 */ /* 0x180fe200078e0206 */
[----:B------:R-:W-:Y:S01]  /*0300*/  MOV R18, RZ ;  /* 0x000000ff00127202 */ /* 0x000fe20000000f00 */
[-C--:B------:R-:W-:Y:S02]  /*0310*/  IMAD R22, R12, R13.reuse, RZ ;  /* 0x0000000d0c167224 */ /* 0x080fe400078e02ff */
[-CC-:B------:R-:W-:Y:S02]  /*0320*/  IMAD R25, R14, R13.reuse, R6.reuse ;  /* 0x0000000d0e197224 */ /* 0x180fe400078e0206 */
[-CC-:B------:R-:W-:Y:S02]  /*0330*/  IMAD R23, R15, R13.reuse, R6.reuse ;  /* 0x0000000d0f177224 */ /* 0x180fe400078e0206 */
[-CC-:B------:R-:W-:Y:S02]  /*0340*/  IMAD R11, R16, R13.reuse, R6.reuse ;  /* 0x0000000d100b7224 */ /* 0x180fe400078e0206 */
[----:B------:R-:W-:-:S02]  /*0350*/  IMAD R10, R17, R13, R6 ;  /* 0x0000000d110a7224 */ /* 0x000fc400078e0206 */
[----:B------:R-:W-:-:S07]  /*0360*/  IMAD R8, R8, R13, R6 ;  /* 0x0000000d08087224 */ /* 0x000fce00078e0206 */
.L_x_2:
[----:B------:R-:W0:Y:S08]  /*0370*/  LDC.64 R12, c[0x0][0x380] ;  /* 0x0000e000ff0c7b82 */ /* 0x000e300000000a00 */
[----:B------:R-:W1:Y:S01]  /*0380*/  LDC.64 R14, c[0x0][0x388] ;  /* 0x0000e200ff0e7b82 */ /* 0x000e620000000a00 */
[----:B0-----:R-:W-:-:S06]  /*0390*/  IMAD.WIDE R16, R8, 0x4, R12 ;  /* 0x0000000408107825 */ /* 0x001fcc00078e020c */
[----:B------:R-:W2:Y:S01]  /*03a0*/  LDG.E R17, desc[UR4][R16.64] ;  /* 0x0000000410117981 */ /* 0x000ea2000c1e1900 */
[----:B-1----:R-:W-:-:S05]  /*03b0*/  IMAD.WIDE R14, R26, 0x4, R14 ;  /* 0x000000041a0e7825 */ /* 0x002fca00078e020e */
[----:B------:R-:W2:Y:S04]  /*03c0*/  LDG.E R19, desc[UR4][R14.64] ;  /* 0x000000040e137981 */ /* 0x000ea8000c1e1900 */
[----:B------:R-:W3:Y:S04]  /*03d0*/  LDG.E R21, desc[UR4][R14.64+0x4] ;  /* 0x000004040e157981 */ /* 0x000ee8000c1e1900 */
[----:B------:R-:W4:Y:S01]  /*03e0*/  LDG.E R16, desc[UR4][R14.64+0x8] ;  /* 0x000008040e107981 */ /* 0x000f22000c1e1900 */
[----:B--2---:R-:W-:Y:S01]  /*03f0*/  FFMA R20, R17, R19, R18 ;  /* 0x0000001311147223 */ /* 0x004fe20000000012 */
[----:B------:R-:W-:-:S06]  /*0400*/  IMAD.WIDE R18, R24, 0x4, R12 ;  /* 0x0000000418127825 */ /* 0x000fcc00078e020c */
[----:B------:R-:W3:Y:S02]  /*0410*/  LDG.E R19, desc[UR4][R18.64] ;  /* 0x0000000412137981 */ /* 0x000ee4000c1e1900 */
[----:B---3--:R-:W-:Y:S01]  /*0420*/  FFMA R19, R19, R21, R20 ;  /* 0x0000001513137223 */ /* 0x008fe20000000014 */
[----:B------:R-:W-:-:S06]  /*0430*/  IMAD.WIDE R20, R10, 0x4, R12 ;  /* 0x000000040a147825 */ /* 0x000fcc00078e020c */
[----:B------:R-:W4:Y:S02]  /*0440*/  LDG.E R20, desc[UR4][R20.64] ;  /* 0x0000000414147981 */ /* 0x000f24000c1e1900 */
[----:B----4-:R-:W-:Y:S01]  /*0450*/  FFMA R19, R20, R16, R19 ;  /* 0x0000001014137223 */ /* 0x010fe20000000013 */
[----:B------:R-:W-:-:S06]  /*0460*/  IMAD.WIDE R16, R11, 0x4, R12 ;  /* 0x000000040b107825 */ /* 0x000fcc00078e020c */
[----:B------:R-:W2:Y:S04]  /*0470*/  LDG.E R16, desc[UR4][R16.64] ;  /* 0x0000000410107981 */ /* 0x000ea8000c1e1900 */
[----:B------:R-:W2:Y:S01]  /*0480*/  LDG.E R17, desc[UR4][R14.64+0xc] ;  /* 0x00000c040e117981 */ /* 0x000ea2000c1e1900 */
[----:B------:R-:W-:-:S06]  /*0490*/  IMAD.WIDE R20, R25, 0x4, R12 ;  /* 0x0000000419147825 */ /* 0x000fcc00078e020c */
[----:B------:R-:W3:Y:S04]  /*04a0*/  LDG.E R21, desc[UR4][R20.64] ;  /* 0x0000000414157981 */ /* 0x000ee8000c1e1900 */
[----:B------:R-:W4:Y:S01]  /*04b0*/  LDG.E R20, desc[UR4][R14.64+0x1c] ;  /* 0x00001c040e147981 */ /* 0x000f22000c1e1900 */
[----:B--2---:R-:W-:Y:S01]  /*04c0*/  FFMA R16, R16, R17, R19 ;  /* 0x0000001110107223 */ /* 0x004fe20000000013 */
[----:B------:R-:W-:Y:S02]  /*04d0*/  IMAD.WIDE R18, R23, 0x4, R12 ;  /* 0x0000000417127825 */ /* 0x000fe400078e020c */
[----:B------:R-:W2:Y:S04]  /*04e0*/  LDG.E R17, desc[UR4][R14.64+0x10] ;  /* 0x000010040e117981 */ /* 0x000ea8000c1e1900 */
[----:B------:R-:W2:Y:S04]  /*04f0*/  LDG.E R19, desc[UR4][R18.64] ;  /* 0x0000000412137981 */ /* 0x000ea8000c1e1900 */
[----:B------:R-:W3:Y:S01]  /*0500*/  LDG.E R18, desc[UR4][R14.64+0x14] ;  /* 0x000014040e127981 */ /* 0x000ee2000c1e1900 */
[----:B--2---:R-:W-:-:S03]  /*0510*/  FFMA R16, R19, R17, R16 ;  /* 0x0000001113107223 */ /* 0x004fc60000000010 */
[----:B------:R-:W2:Y:S01]  /*0520*/  LDG.E R19, desc[UR4][R14.64+0x18] ;  /* 0x000018040e137981 */ /* 0x000ea2000c1e1900 */
[----:B---3--:R-:W-:Y:S01]  /*0530*/  FFMA R18, R21, R18, R16 ;  /* 0x0000001215127223 */ /* 0x008fe20000000010 */
[----:B------:R-:W-:-:S04]  /*0540*/  IMAD.WIDE R16, R27, 0x4, R12 ;  /* 0x000000041b107825 */ /* 0x000fc800078e020c */
[----:B------:R-:W-:Y:S02]  /*0550*/  IMAD.WIDE R12, R29, 0x4, R12 ;  /* 0x000000041d0c7825 */ /* 0x000fe400078e020c */
[----:B------:R-:W2:Y:S04]  /*0560*/  LDG.E R17, desc[UR4][R16.64] ;  /* 0x0000000410117981 */ /* 0x000ea8000c1e1900 */
[----:B------:R-:W4:Y:S01]  /*0570*/  LDG.E R12, desc[UR4][R12.64] ;  /* 0x000000040c0c7981 */ /* 0x000f22000c1e1900 */
[----:B------:R-:W-:-:S04]  /*0580*/  IADD3 R28, PT, PT, R28, 0x8, RZ ;  /* 0x000000081c1c7810 */ /* 0x000fc80007ffe0ff */
[----:B------:R-:W-:Y:S02]  /*0590*/  ISETP.NE.AND P1, PT, R28, RZ, PT ;  /* 0x000000ff1c00720c */ /* 0x000fe40003f25270 */
[C---:B------:R-:W-:Y:S02]  /*05a0*/  LEA R8, R22.reuse, R8, 0x3 ;  /* 0x0000000816087211 */ /* 0x040fe400078e18ff */
[C---:B------:R-:W-:Y:S02]  /*05b0*/  LEA R29, R22.reuse, R29, 0x3 ;  /* 0x0000001d161d7211 */ /* 0x040fe400078e18ff */
[C---:B------:R-:W-:Y:S02]  /*05c0*/  LEA R27, R22.reuse, R27, 0x3 ;  /* 0x0000001b161b7211 */ /* 0x040fe400078e18ff */
[C---:B------:R-:W-:Y:S02]  /*05d0*/  LEA R25, R22.reuse, R25, 0x3 ;  /* 0x0000001916197211 */ /* 0x040fe400078e18ff */
[----:B------:R-:W-:-:S02]  /*05e0*/  LEA R23, R22, R23, 0x3 ;  /* 0x0000001716177211 */ /* 0x000fc400078e18ff */
[C---:B------:R-:W-:Y:S02]  /*05f0*/  LEA R11, R22.reuse, R11, 0x3 ;  /* 0x0000000b160b7211 */ /* 0x040fe400078e18ff */
[C---:B------:R-:W-:Y:S02]  /*0600*/  LEA R10, R22.reuse, R10, 0x3 ;  /* 0x0000000a160a7211 */ /* 0x040fe400078e18ff */
[----:B------:R-:W-:Y:S02]  /*0610*/  LEA R24, R22, R24, 0x3 ;  /* 0x0000001816187211 */ /* 0x000fe400078e18ff */
[----:B------:R-:W-:Y:S01]  /*0620*/  IADD3 R26, PT, PT, R26, 0x8, RZ ;  /* 0x000000081a1a7810 */ /* 0x000fe20007ffe0ff */
[----:B--2---:R-:W-:-:S04]  /*0630*/  FFMA R19, R17, R19, R18 ;  /* 0x0000001311137223 */ /* 0x004fc80000000012 */
[----:B----4-:R-:W-:Y:S01]  /*0640*/  FFMA R18, R12, R20, R19 ;  /* 0x000000140c127223 */ /* 0x010fe20000000013 */
[----:B------:R-:W-:Y:S06]  /*0650*/  @P1 BRA `(.L_x_2) ;  /* 0xfffffffc00441947 */ /* 0x000fec000383ffff */
.L_x_1:
[----:B------:R-:W-:Y:S05]  /*0660*/  @!P0 BRA `(.L_x_0) ;  /* 0x0000000400188947 */ /* 0x000fea0003800000 */
[----:B------:R-:W-:Y:S02]  /*0670*/  ISETP.GE.U32.AND P0, PT, R2, 0x4, PT ;  /* 0x000000040200780c */ /* 0x000fe40003f06070 */
[----:B------:R-:W-:-:S04]  /*0680*/  LOP3.LUT R8, R7, 0x3, RZ, 0xc0, !PT ;  /* 0x0000000307087812 */ /* 0x000fc800078ec0ff */
[----:B------:R-:W-:-:S07]  /*0690*/  ISETP.NE.AND P1, PT, R8, RZ, PT ;  /* 0x000000ff0800720c */ /* 0x000fce0003f25270 */
[----:B------:R-:W-:Y:S06]  /*06a0*/  @!P0 BRA `(.L_x_3) ;  /* 0x00000000007c8947 */ /* 0x000fec0003800000 */
[----:B------:R-:W0:Y:S01]  /*06b0*/  LDCU.64 UR6, c[0x0][0x3a0] ;  /* 0x00007400ff0677ac */ /* 0x000e220008000a00 */
[----:B------:R-:W1:Y:S01]  /*06c0*/  LDC.64 R12, c[0x0][0x380] ;  /* 0x0000e000ff0c7b82 */ /* 0x000e620000000a00 */
[-C--:B------:R-:W-:Y:S02]  /*06d0*/  IADD3 R2, PT, PT, R3, R0.reuse, RZ ;  /* 0x0000000003027210 */ /* 0x080fe40007ffe0ff */
[----:B------:R-:W-:-:S05]  /*06e0*/  IADD3 R17, PT, PT, R5, R0, RZ ;  /* 0x0000000005117210 */ /* 0x000fca0007ffe0ff */
[----:B------:R-:W2:Y:S01]  /*06f0*/  LDC.64 R10, c[0x0][0x388] ;  /* 0x0000e200ff0a7b82 */ /* 0x000ea20000000a00 */
[----:B0-----:R-:W-:-:S04]  /*0700*/  IMAD R15, R2, UR6, R9 ;  /* 0x00000006020f7c24 */ /* 0x001fc8000f8e0209 */
[C---:B------:R-:W-:Y:S01]  /*0710*/  IMAD R21, R15.reuse, UR7, R6 ;  /* 0x000000070f157c24 */ /* 0x040fe2000f8e0206 */
[----:B------:R-:W-:-:S03]  /*0720*/  IADD3 R19, PT, PT, R15, UR6, RZ ;  /* 0x000000060f137c10 */ /* 0x000fc6000fffe0ff */
[----:B-1----:R-:W-:Y:S01]  /*0730*/  IMAD.WIDE R20, R21, 0x4, R12 ;  /* 0x0000000415147825 */ /* 0x002fe200078e020c */
[----:B------:R-:W-:-:S03]  /*0740*/  IADD3 R23, PT, PT, R19, UR6, RZ ;  /* 0x0000000613177c10 */ /* 0x000fc6000fffe0ff */
[----:B------:R-:W-:Y:S01]  /*0750*/  IMAD R15, R19, UR7, R6 ;  /* 0x00000007130f7c24 */ /* 0x000fe2000f8e0206 */
[----:B------:R-:W-:Y:S01]  /*0760*/  IADD3 R19, PT, PT, R23, UR6, RZ ;  /* 0x0000000617137c10 */ /* 0x000fe2000fffe0ff */
[----:B------:R-:W3:Y:S01]  /*0770*/  LDG.E R21, desc[UR4][R20.64] ;  /* 0x0000000414157981 */ /* 0x000ee2000c1e1900 */
[----:B--2---:R-:W-:-:S04]  /*0780*/  IMAD.WIDE R10, R17, 0x4, R10 ;  /* 0x00000004110a7825 */ /* 0x004fc800078e020a */
[----:B------:R-:W-:Y:S01]  /*0790*/  IMAD R17, R23, UR7, R6 ;  /* 0x0000000717117c24 */ /* 0x000fe2000f8e0206 */
[----:B------:R-:W3:Y:S01]  /*07a0*/  LDG.E R2, desc[UR4][R10.64] ;  /* 0x000000040a027981 */ /* 0x000ee2000c1e1900 */
[----:B------:R-:W-:-:S03]  /*07b0*/  IMAD.WIDE R14, R15, 0x4, R12 ;  /* 0x000000040f0e7825 */ /* 0x000fc600078e020c */
[----:B------:R-:W2:Y:S01]  /*07c0*/  LDG.E R22, desc[UR4][R10.64+0x8] ;  /* 0x000008040a167981 */ /* 0x000ea2000c1e1900 */
[----:B------:R-:W-:Y:S02]  /*07d0*/  IMAD R23, R19, UR7, R6 ;  /* 0x0000000713177c24 */ /* 0x000fe4000f8e0206 */
[--C-:B------:R-:W-:Y:S01]  /*07e0*/  IMAD.WIDE R16, R17, 0x4, R12.reuse ;  /* 0x0000000411107825 */ /* 0x100fe200078e020c */
[----:B------:R-:W4:Y:S04]  /*07f0*/  LDG.E R15, desc[UR4][R14.64] ;  /* 0x000000040e0f7981 */ /* 0x000f28000c1e1900 */
[----:B------:R-:W4:Y:S01]  /*0800*/  LDG.E R19, desc[UR4][R10.64+0x4] ;  /* 0x000004040a137981 */ /* 0x000f22000c1e1900 */
[----:B------:R-:W-:-:S03]  /*0810*/  IMAD.WIDE R12, R23, 0x4, R12 ;  /* 0x00000004170c7825 */ /* 0x000fc600078e020c */
[----:B------:R-:W2:Y:S04]  /*0820*/  LDG.E R17, desc[UR4][R16.64] ;  /* 0x0000000410117981 */ /* 0x000ea8000c1e1900 */
[----:B------:R-:W5:Y:S04]  /*0830*/  LDG.E R13, desc[UR4][R12.64] ;  /* 0x000000040c0d7981 */ /* 0x000f68000c1e1900 */
[----:B------:R-:W5:Y:S01]  /*0840*/  LDG.E R23, desc[UR4][R10.64+0xc] ;  /* 0x00000c040a177981 */ /* 0x000f62000c1e1900 */
[----:B------:R-:W-:Y:S01]  /*0850*/  IADD3 R0, PT, PT, R0, 0x4, RZ ;  /* 0x0000000400007810 */ /* 0x000fe20007ffe0ff */
[----:B---3--:R-:W-:-:S04]  /*0860*/  FFMA R2, R21, R2, R18 ;  /* 0x0000000215027223 */ /* 0x008fc80000000012 */
[----:B----4-:R-:W-:-:S04]  /*0870*/  FFMA R2, R15, R19, R2 ;  /* 0x000000130f027223 */ /* 0x010fc80000000002 */
[----:B--2---:R-:W-:-:S04]  /*0880*/  FFMA R2, R17, R22, R2 ;  /* 0x0000001611027223 */ /* 0x004fc80000000002 */
[----:B-----5:R-:W-:-:S07]  /*0890*/  FFMA R18, R13, R23, R2 ;  /* 0x000000170d127223 */ /* 0x020fce0000000002 */
.L_x_3:
[----:B------:R-:W-:Y:S05]  /*08a0*/  @!P1 BRA `(.L_x_0) ;  /* 0x0000000000889947 */ /* 0x000fea0003800000 */
[----:B------:R-:W-:Y:S01]  /*08b0*/  ISETP.NE.AND P0, PT, R8, 0x1, PT ;  /* 0x000000010800780c */ /* 0x000fe20003f05270 */
[----:B------:R-:W0:Y:S01]  /*08c0*/  LDC.64 R12, c[0x0][0x380] ;  /* 0x0000e000ff0c7b82 */ /* 0x000e220000000a00 */
[----:B------:R-:W-:-:S04]  /*08d0*/  LOP3.LUT R7, R7, 0x1, RZ, 0xc0, !PT ;  /* 0x0000000107077812 */ /* 0x000fc800078ec0ff */
[----:B------:R-:W-:-:S03]  /*08e0*/  ISETP.NE.U32.AND P1, PT, R7, 0x1, PT ;  /* 0x000000010700780c */ /* 0x000fc60003f25070 */
[----:B------:R-:W1:Y:S04]  /*08f0*/  LDC.64 R20, c[0x0][0x388] ;  /* 0x0000e200ff147b82 */ /* 0x000e680000000a00 */
[-C--:B------:R-:W-:Y:S02]  /*0900*/  @P0 IADD3 R2, PT, PT, R3, R0.reuse, RZ ;  /* 0x0000000003020210 */ /* 0x080fe40007ffe0ff */
[----:B------:R-:W-:Y:S02]  /*0910*/  @P0 IADD3 R19, PT, PT, R5, R0, RZ ;  /* 0x0000000005130210 */ /* 0x000fe40007ffe0ff */
[----:B------:R-:W2:Y:S01]  /*0920*/  @P0 LDC.64 R22, c[0x0][0x3a0] ;  /* 0x0000e800ff160b82 */ /* 0x000ea20000000a00 */
[----:B------:R-:W-:-:S04]  /*0930*/  @P0 IADD3 R0, PT, PT, R0, 0x2, RZ ;  /* 0x0000000200000810 */ /* 0x000fc80007ffe0ff */
[-C--:B------:R-:W-:Y:S02]  /*0940*/  @!P1 IADD3 R3, PT, PT, R3, R0.reuse, RZ ;  /* 0x0000000003039210 */ /* 0x080fe40007ffe0ff */
[----:B------:R-:W-:Y:S01]  /*0950*/  @!P1 IADD3 R5, PT, PT, R5, R0, RZ ;  /* 0x0000000005059210 */ /* 0x000fe20007ffe0ff */
[----:B------:R-:W3:Y:S08]  /*0960*/  @!P1 LDC.64 R10, c[0x0][0x3a0] ;  /* 0x0000e800ff0a9b82 */ /* 0x000ef00000000a00 */
[----:B------:R-:W4:Y:S01]  /*0970*/  LDC.64 R14, c[0x0][0x380] ;  /* 0x0000e000ff0e7b82 */ /* 0x000f220000000a00 */
[----:B-1----:R-:W-:-:S05]  /*0980*/  @P0 IMAD.WIDE R20, R19, 0x4, R20 ;  /* 0x0000000413140825 */ /* 0x002fca00078e0214 */
[----:B------:R-:W5:Y:S02]  /*0990*/  @P0 LDG.E R0, desc[UR4][R20.64] ;  /* 0x0000000414000981 */ /* 0x000f64000c1e1900 */
[----:B------:R-:W1:Y:S01]  /*09a0*/  LDC.64 R16, c[0x0][0x388] ;  /* 0x0000e200ff107b82 */ /* 0x000e620000000a00 */
[----:B--2---:R-:W-:-:S05]  /*09b0*/  @P0 IMAD R7, R2, R22, R9 ;  /* 0x0000001602070224 */ /* 0x004fca00078e0209 */
[C---:B------:R-:W-:Y:S01]  /*09c0*/  @P0 IADD3 R22, PT, PT, R7.reuse, R22, RZ ;  /* 0x0000001607160210 */ /* 0x040fe20007ffe0ff */
[-CC-:B------:R-:W-:Y:S02]  /*09d0*/  @P0 IMAD R7, R7, R23.reuse, R6.reuse ;  /* 0x0000001707070224 */ /* 0x180fe400078e0206 */
[----:B---3--:R-:W-:Y:S02]  /*09e0*/  @!P1 IMAD R10, R3, R10, R9 ;  /* 0x0000000a030a9224 */ /* 0x008fe400078e0209 */
[----:B------:R-:W-:Y:S02]  /*09f0*/  @P0 IMAD R23, R22, R23, R6 ;  /* 0x0000001716170224 */ /* 0x000fe400078e0206 */
[----:B0-----:R-:W-:-:S04]  /*0a00*/  @P0 IMAD.WIDE R2, R7, 0x4, R12 ;  /* 0x0000000407020825 */ /* 0x001fc800078e020c */
[----:B------:R-:W-:Y:S02]  /*0a10*/  @P0 IMAD.WIDE R12, R23, 0x4, R12 ;  /* 0x00000004170c0825 */ /* 0x000fe400078e020c */
[----:B------:R-:W5:Y:S02]  /*0a20*/  @P0 LDG.E R3, desc[UR4][R2.64] ;  /* 0x0000000402030981 */ /* 0x000f64000c1e1900 */
[----:B------:R-:W-:Y:S02]  /*0a30*/  @!P1 IMAD R11, R10, R11, R6 ;  /* 0x0000000b0a0b9224 */ /* 0x000fe400078e0206 */
[----:B------:R-:W2:Y:S01]  /*0a40*/  @P0 LDG.E R13, desc[UR4][R12.64] ;  /* 0x000000040c0d0981 */ /* 0x000ea2000c1e1900 */
[----:B-1----:R-:W-:-:S03]  /*0a50*/  @!P1 IMAD.WIDE R16, R5, 0x4, R16 ;  /* 0x0000000405109825 */ /* 0x002fc600078e0210 */
[----:B------:R-:W2:Y:S01]  /*0a60*/  @P0 LDG.E R5, desc[UR4][R20.64+0x4] ;  /* 0x0000040414050981 */ /* 0x000ea2000c1e1900 */
[----:B----4-:R-:W-:-:S03]  /*0a70*/  @!P1 IMAD.WIDE R14, R11, 0x4, R14 ;  /* 0x000000040b0e9825 */ /* 0x010fc600078e020e */
[----:B------:R-:W3:Y:S04]  /*0a80*/  @!P1 LDG.E R16, desc[UR4][R16.64] ;  /* 0x0000000410109981 */ /* 0x000ee8000c1e1900 */
[----:B------:R-:W3:Y:S01]  /*0a90*/  @!P1 LDG.E R15, desc[UR4][R14.64] ;  /* 0x000000040e0f9981 */ /* 0x000ee2000c1e1900 */
[----:B-----5:R-:W-:-:S04]  /*0aa0*/  @P0 FFMA R0, R3, R0, R18 ;  /* 0x0000000003000223 */ /* 0x020fc80000000012 */
[----:B--2---:R-:W-:-:S04]  /*0ab0*/  @P0 FFMA R18, R13, R5, R0 ;  /* 0x000000050d120223 */ /* 0x004fc80000000000 */
[----:B---3--:R-:W-:-:S07]  /*0ac0*/  @!P1 FFMA R18, R15, R16, R18 ;  /* 0x000000100f129223 */ /* 0x008fce0000000012 */
.L_x_0:
[----:B------:R-:W0:Y:S01]  /*0ad0*/  LDC.64 R2, c[0x0][0x390] ;  /* 0x0000e400ff027b82 */ /* 0x000e220000000a00 */
[----:B------:R-:W1:Y:S02]  /*0ae0*/  LDCU UR6, c[0x0][0x3c4] ;  /* 0x00007880ff0677ac */ /* 0x000e640008000800 */
[----:B-1----:R-:W-:-:S04]  /*0af0*/  IMAD R5, R4, UR6, R6 ;  /* 0x0000000604057c24 */ /* 0x002fc8000f8e0206 */
[----:B0-----:R-:W-:-:S05]  /*0b00*/  IMAD.WIDE R2, R5, 0x4, R2 ;  /* 0x0000000405027825 */ /* 0x001fca00078e0202 */
[----:B------:R-:W-:Y:S01]  /*0b10*/  STG.E desc[UR4][R2.64], R18 ;  /* 0x0000001202007986 */ /* 0x000fe2000c101904 */
[----:B------:R-:W-:Y:S05]  /*0b20*/  EXIT ;  /* 0x000000000000794d */ /* 0x000fea0003800000 */
.L_x_4:
[----:B------:R-:W-:-:S00]  /*0b30*/  BRA `(.L_x_4) ;  /* 0xfffffffc00fc7947 */ /* 0x000fc0000383ffff */
[----:B------:R-:W-:-:S00]  /*0b40*/  NOP ;  /* 0x0000000000007918 */ /* 0x000fc00000000000 */
        /* <DEDUP_REMOVED lines=11> */
.L_x_86:


//--------------------- .text._Z52InputBatch_1_Input_7x7_InChannel_1152_OutChannel_192PKfS0_Pfiiiiiiiiiiii --------------------------
	.section	.text._Z52InputBatch_1_Input_7x7_InChannel_1152_OutChannel_192PKfS0_Pfiiiiiiiiiiii,"ax",@progbits
	.align	128
        .global         _Z52InputBatch_1_Input_7x7_InChannel_1152_OutChannel_192PKfS0_Pfiiiiiiiiiiii
        .type           _Z52InputBatch_1_Input_7x7_InChannel_1152_OutChannel_192PKfS0_Pfiiiiiiiiiiii,@function
        .size           _Z52InputBatch_1_Input_7x7_InChannel_1152_OutChannel_192PKfS0_Pfiiiiiiiiiiii,(.L_x_87 - _Z52InputBatch_1_Input_7x7_InChannel_1152_OutChannel_192PKfS0_Pfiiiiiiiiiiii)
        .other          _Z52InputBatch_1_Input_7x7_InChannel_1152_OutChannel_192PKfS0_Pfiiiiiiiiiiii,@"STO_CUDA_ENTRY STV_DEFAULT"
_Z52InputBatch_1_Input_7x7_InChannel_1152_OutChannel_192PKfS0_Pfiiiiiiiiiiii:
.text._Z52InputBatch_1_Input_7x7_InChannel_1152_OutChannel_192PKfS0_Pfiiiiiiiiiiii:
        /* <DEDUP_REMOVED lines=55> */
.L_x_7:
        /* <DEDUP_REMOVED lines=47> */
.L_x_6:
        /* <DEDUP_REMOVED lines=36> */
.L_x_8:
        /* <DEDUP_REMOVED lines=35> */
.L_x_5:
[----:B------:R-:W0:Y:S01]  /*0ad0*/  LDC.64 R2, c[0x0][0x390] ;  /* 0x0000e400ff027b82 */ /* 0x000e220000000a00 */
[----:B------:R-:W1:Y:S02]  /*0ae0*/  LDCU UR6, c[0x0][0x3c4] ;  /* 0x00007880ff0677ac */ /* 0x000e640008000800 */
[----:B-1----:R-:W-:-:S04]  /*0af0*/  IMAD R5, R4, UR6, R6 ;  /* 0x0000000604057c24 */ /* 0x002fc8000f8e0206 */
[----:B0-----:R-:W-:-:S05]  /*0b00*/  IMAD.WIDE R2, R5, 0x4, R2 ;  /* 0x0000000405027825 */ /* 0x001fca00078e0202 */
[----:B------:R-:W-:Y:S01]  /*0b10*/  STG.E desc[UR4][R2.64], R18 ;  /* 0x0000001202007986 */ /* 0x000fe2000c101904 */
[----:B------:R-:W-:Y:S05]  /*0b20*/  EXIT ;  /* 0x000000000000794d */ /* 0x000fea0003800000 */
.L_x_9:
        /* <DEDUP_REMOVED lines=13> */
.L_x_87:


//--------------------- .text._Z52InputBatch_8_Input_7x7_InChannel_192_OutChannel_1152PKfS0_Pfiiiiiiiiiiii --------------------------
	.section	.text._Z52InputBatch_8_Input_7x7_InChannel_192_OutChannel_1152PKfS0_Pfiiiiiiiiiiii,"ax",@progbits
	.align	128
        .global         _Z52InputBatch_8_Input_7x7_InChannel_192_OutChannel_1152PKfS0_Pfiiiiiiiiiiii
        .type           _Z52InputBatch_8_Input_7x7_InChannel_192_OutChannel_1152PKfS0_Pfiiiiiiiiiiii,@function
        .size           _Z52InputBatch_8_Input_7x7_InChannel_192_OutChannel_1152PKfS0_Pfiiiiiiiiiiii,(.L_x_88 - _Z52InputBatch_8_Input_7x7_InChannel_192_OutChannel_1152PKfS0_Pfiiiiiiiiiiii)
        .other          _Z52InputBatch_8_Input_7x7_InChannel_192_OutChannel_1152PKfS0_Pfiiiiiiiiiiii,@"STO_CUDA_ENTRY STV_DEFAULT"
_Z52InputBatch_8_Input_7x7_InChannel_192_OutChannel_1152PKfS0_Pfiiiiiiiiiiii:
.text._Z52InputBatch_8_Input_7x7_InChannel_192_OutChannel_1152PKfS0_Pfiiiiiiiiiiii:
[----:B------:R-:W-:Y:S01]  /*0000*/  LDC R1, c[0x0][0x37c] ;  /* 0x0000df00ff017b82 */ /* 0x000fe20000000800 */
[----:B------:R-:W-:Y:S05]  /*0010*/  EXIT ;  /* 0x000000000000794d */ /* 0x000fea0003800000 */
.L_x_10:
        /* <DEDUP_REMOVED lines=14> */
.L_x_88:


//--------------------- .text._Z52InputBatch_1_Input_7x7_InChannel_192_OutChannel_1152PKfS0_Pfiiiiiiiiiiii --------------------------
	.section	.text._Z52InputBatch_1_Input_7x7_InChannel_192_OutChannel_1152PKfS0_Pfiiiiiiiiiiii,"ax",@progbits
	.align	128
        .global         _Z52InputBatch_1_Input_7x7_InChannel_192_OutChannel_1152PKfS0_Pfiiiiiiiiiiii
        .type           _Z52InputBatch_1_Input_7x7_InChannel_192_OutChannel_1152PKfS0_Pfiiiiiiiiiiii,@function
        .size           _Z52InputBatch_1_Input_7x7_InChannel_192_OutChannel_1152PKfS0_Pfiiiiiiiiiiii,(.L_x_89 - _Z52InputBatch_1_Input_7x7_InChannel_192_OutChannel_1152PKfS0_Pfiiiiiiiiiiii)
        .other          _Z52InputBatch_1_Input_7x7_InChannel_192_OutChannel_1152PKfS0_Pfiiiiiiiiiiii,@"STO_CUDA_ENTRY STV_DEFAULT"
_Z52InputBatch_1_Input_7x7_InChannel_192_OutChannel_1152PKfS0_Pfiiiiiiiiiiii:
.text._Z52InputBatch_1_Input_7x7_InChannel_192_OutChannel_1152PKfS0_Pfiiiiiiiiiiii:
        /* <DEDUP_REMOVED lines=55> */
.L_x_13:
        /* <DEDUP_REMOVED lines=47> */
.L_x_12:
        /* <DEDUP_REMOVED lines=36> */
.L_x_14:
        /* <DEDUP_REMOVED lines=35> */
.L_x_11:
[----:B------:R-:W0:Y:S01]  /*0ad0*/  LDC.64 R2, c[0x0][0x390] ;  /* 0x0000e400ff027b82 */ /* 0x000e220000000a00 */
[----:B------:R-:W1:Y:S02]  /*0ae0*/  LDCU UR6, c[0x0][0x3c4] ;  /* 0x00007880ff0677ac */ /* 0x000e640008000800 */
[----:B-1----:R-:W-:-:S04]  /*0af0*/  IMAD R5, R4, UR6, R6 ;  /* 0x0000000604057c24 */ /* 0x002fc8000f8e0206 */
[----:B0-----:R-:W-:-:S05]  /*0b00*/  IMAD.WIDE R2, R5, 0x4, R2 ;  /* 0x0000000405027825 */ /* 0x001fca00078e0202 */
[----:B------:R-:W-:Y:S01]  /*0b10*/  STG.E desc[UR4][R2.64], R18 ;  /* 0x0000001202007986 */ /* 0x000fe2000c101904 */
[----:B------:R-:W-:Y:S05]  /*0b20*/  EXIT ;  /* 0x000000000000794d */ /* 0x000fea0003800000 */
.L_x_15:
        /* <DEDUP_REMOVED lines=13> */
.L_x_89:


//--------------------- .text._Z51InputBatch_8_Input_7x7_InChannel_672_OutChannel_192PKfS0_Pfiiiiiiiiiiii --------------------------
	.section	.text._Z51InputBatch_8_Input_7x7_InChannel_672_OutChannel_192PKfS0_Pfiiiiiiiiiiii,"ax",@progbits
	.align	128
        .global         _Z51InputBatch_8_Input_7x7_InChannel_672_OutChannel_192PKfS0_Pfiiiiiiiiiiii
        .type           _Z51InputBatch_8_Input_7x7_InChannel_672_OutChannel_192PKfS0_Pfiiiiiiiiiiii,@function
        .size           _Z51InputBatch_8_Input_7x7_InChannel_672_OutChannel_192PKfS0_Pfiiiiiiiiiiii,(.L_x_90 - _Z51InputBatch_8_Input_7x7_InChannel_672_OutChannel_192PKfS0_Pfiiiiiiiiiiii)
        .other          _Z51InputBatch_8_Input_7x7_InChannel_672_OutChannel_192PKfS0_Pfiiiiiiiiiiii,@"STO_CUDA_ENTRY STV_DEFAULT"
_Z51InputBatch_8_Input_7x7_InChannel_672_OutChannel_192PKfS0_Pfiiiiiiiiiiii:
.text._Z51InputBatch_8_Input_7x7_InChannel_672_OutChannel_192PKfS0_Pfiiiiiiiiiiii:
[----:B------:R-:W-:Y:S01]  /*0000*/  LDC R1, c[0x0][0x37c] ;  /* 0x0000df00ff017b82 */ /* 0x000fe20000000800 */
[----:B------:R-:W-:Y:S05]  /*0010*/  EXIT ;  /* 0x000000000000794d */ /* 0x000fea0003800000 */
.L_x_16:
        /* <DEDUP_REMOVED lines=14> */
.L_x_90:


//--------------------- .text._Z51InputBatch_1_Input_7x7_InChannel_672_OutChannel_192PKfS0_Pfiiiiiiiiiiii --------------------------
	.section	.text._Z51InputBatch_1_Input_7x7_InChannel_672_OutChannel_192PKfS0_Pfiiiiiiiiiiii,"ax",@progbits
	.align	128
        .global         _Z51InputBatch_1_Input_7x7_InChannel_672_OutChannel_192PKfS0_Pfiiiiiiiiiiii
        .type           _Z51InputBatch_1_Input_7x7_InChannel_672_OutChannel_192PKfS0_Pfiiiiiiiiiiii,@function
        .size           _Z51InputBatch_1_Input_7x7_InChannel_672_OutChannel_192PKfS0_Pfiiiiiiiiiiii,(.L_x_91 - _Z51InputBatch_1_Input_7x7_InChannel_672_OutChannel_192PKfS0_Pfiiiiiiiiiiii)
        .other          _Z51InputBatch_1_Input_7x7_InChannel_672_OutChannel_192PKfS0_Pfiiiiiiiiiiii,@"STO_CUDA_ENTRY STV_DEFAULT"
_Z51InputBatch_1_Input_7x7_InChannel_672_OutChannel_192PKfS0_Pfiiiiiiiiiiii:
.text._Z51InputBatch_1_Input_7x7_InChannel_672_OutChannel_192PKfS0_Pfiiiiiiiiiiii:
        /* <DEDUP_REMOVED lines=55> */
.L_x_19:
        /* <DEDUP_REMOVED lines=47> */
.L_x_18:
        /* <DEDUP_REMOVED lines=36> */
.L_x_20:
        /* <DEDUP_REMOVED lines=35> */
.L_x_17:
[----:B------:R-:W0:Y:S01]  /*0ad0*/  LDC.64 R2, c[0x0][0x390] ;  /* 0x0000e400ff027b82 */ /* 0x000e220000000a00 */
[----:B------:R-:W1:Y:S02]  /*0ae0*/  LDCU UR6, c[0x0][0x3c4] ;  /* 0x00007880ff0677ac */ /* 0x000e640008000800 */
[----:B-1----:R-:W-:-:S04]  /*0af0*/  IMAD R5, R4, UR6, R6 ;  /* 0x0000000604057c24 */ /* 0x002fc8000f8e0206 */
[----:B0-----:R-:W-:-:S05]  /*0b00*/  IMAD.WIDE R2, R5, 0x4, R2 ;  /* 0x0000000405027825 */ /* 0x001fca00078e0202 */
[----:B------:R-:W-:Y:S01]  /*0b10*/  STG.E desc[UR4][R2.64], R18 ;  /* 0x0000001202007986 */ /* 0x000fe2000c101904 */
[----:B------:R-:W-:Y:S05]  /*0b20*/  EXIT ;  /* 0x000000000000794d */ /* 0x000fea0003800000 */
.L_x_21:
        /* <DEDUP_REMOVED lines=13> */
.L_x_91:


//--------------------- .text._Z52InputBatch_8_Input_7x7_InChannel_320_OutChannel_1280PKfS0_Pfiiiiiiiiiiii --------------------------
	.section	.text._Z52InputBatch_8_Input_7x7_InChannel_320_OutChannel_1280PKfS0_Pfiiiiiiiiiiii,"ax",@progbits
	.align	128
        .global         _Z52InputBatch_8_Input_7x7_InChannel_320_OutChannel_1280PKfS0_Pfiiiiiiiiiiii
        .type           _Z52InputBatch_8_Input_7x7_InChannel_320_OutChannel_1280PKfS0_Pfiiiiiiiiiiii,@function
        .size           _Z52InputBatch_8_Input_7x7_InChannel_320_OutChannel_1280PKfS0_Pfiiiiiiiiiiii,(.L_x_92 - _Z52InputBatch_8_Input_7x7_InChannel_320_OutChannel_1280PKfS0_Pfiiiiiiiiiiii)
        .other          _Z52InputBatch_8_Input_7x7_InChannel_320_OutChannel_1280PKfS0_Pfiiiiiiiiiiii,@"STO_CUDA_ENTRY STV_DEFAULT"
_Z52InputBatch_8_Input_7x7_InChannel_320_OutChannel_1280PKfS0_Pfiiiiiiiiiiii:
.text._Z52InputBatch_8_Input_7x7_InChannel_320_OutChannel_1280PKfS0_Pfiiiiiiiiiiii:
        /* <DEDUP_REMOVED lines=55> */
.L_x_24:
        /* <DEDUP_REMOVED lines=47> */
.L_x_23:
        /* <DEDUP_REMOVED lines=36> */
.L_x_25:
        /* <DEDUP_REMOVED lines=35> */
.L_x_22:
[----:B------:R-:W0:Y:S01]  /*0ad0*/  LDC.64 R2, c[0x0][0x390] ;  /* 0x0000e400ff027b82 */ /* 0x000e220000000a00 */
[----:B------:R-:W1:Y:S02]  /*0ae0*/  LDCU UR6, c[0x0][0x3c4] ;  /* 0x00007880ff0677ac */ /* 0x000e640008000800 */
[----:B-1----:R-:W-:-:S04]  /*0af0*/  IMAD R5, R4, UR6, R6 ;  /* 0x0000000604057c24 */ /* 0x002fc8000f8e0206 */
[----:B0-----:R-:W-:-:S05]  /*0b00*/  IMAD.WIDE R2, R5, 0x4, R2 ;  /* 0x0000000405027825 */ /* 0x001fca00078e0202 */
[----:B------:R-:W-:Y:S01]  /*0b10*/  STG.E desc[UR4][R2.64], R18 ;  /* 0x0000001202007986 */ /* 0x000fe2000c101904 */
[----:B------:R-:W-:Y:S05]  /*0b20*/  EXIT ;  /* 0x000000000000794d */ /* 0x000fea0003800000 */
.L_x_26:
        /* <DEDUP_REMOVED lines=13> */
.L_x_92:


//--------------------- .text._Z52InputBatch_1_Input_7x7_InChannel_320_OutChannel_1280PKfS0_Pfiiiiiiiiiiii --------------------------
	.section	.text._Z52InputBatch_1_Input_7x7_InChannel_320_OutChannel_1280PKfS0_Pfiiiiiiiiiiii,"ax",@progbits
	.align	128
        .global         _Z52InputBatch_1_Input_7x7_InChannel_320_OutChannel_1280PKfS0_Pfiiiiiiiiiiii
        .type           _Z52InputBatch_1_Input_7x7_InChannel_320_OutChannel_1280PKfS0_Pfiiiiiiiiiiii,@function
        .size           _Z52InputBatch_1_Input_7x7_InChannel_320_OutChannel_1280PKfS0_Pfiiiiiiiiiiii,(.L_x_93 - _Z52InputBatch_1_Input_7x7_InChannel_320_OutChannel_1280PKfS0_Pfiiiiiiiiiiii)
        .other          _Z52InputBatch_1_Input_7x7_InChannel_320_OutChannel_1280PKfS0_Pfiiiiiiiiiiii,@"STO_CUDA_ENTRY STV_DEFAULT"
_Z52InputBatch_1_Input_7x7_InChannel_320_OutChannel_1280PKfS0_Pfiiiiiiiiiiii:
.text._Z52InputBatch_1_Input_7x7_InChannel_320_OutChannel_1280PKfS0_Pfiiiiiiiiiiii:
        /* <DEDUP_REMOVED lines=55> */
.L_x_29:
        /* <DEDUP_REMOVED lines=47> */
.L_x_28:
        /* <DEDUP_REMOVED lines=36> */
.L_x_30:
        /* <DEDUP_REMOVED lines=35> */
.L_x_27:
[----:B------:R-:W0:Y:S01]  /*0ad0*/  LDC.64 R2, c[0x0][0x390] ;  /* 0x0000e400ff027b82 */ /* 0x000e220000000a00 */
[----:B------:R-:W1:Y:S02]  /*0ae0*/  LDCU UR6, c[0x0][0x3c4] ;  /* 0x00007880ff0677ac */ /* 0x000e640008000800 */
[----:B-1----:R-:W-:-:S04]  /*0af0*/  IMAD R5, R4, UR6, R6 ;  /* 0x0000000604057c24 */ /* 0x002fc8000f8e0206 */
[----:B0-----:R-:W-:-:S05]  /*0b00*/  IMAD.WIDE R2, R5, 0x4, R2 ;  /* 0x0000000405027825 */ /* 0x001fca00078e0202 */
[----:B------:R-:W-:Y:S01]  /*0b10*/  STG.E desc[UR4][R2.64], R18 ;  /* 0x0000001202007986 */ /* 0x000fe2000c101904 */
[----:B------:R-:W-:Y:S05]  /*0b20*/  EXIT ;  /* 0x000000000000794d */ /* 0x000fea0003800000 */
.L_x_31:
        /* <DEDUP_REMOVED lines=13> */
.L_x_93:


//--------------------- .text._Z51InputBatch_8_Input_7x7_InChannel_960_OutChannel_320PKfS0_Pfiiiiiiiiiiii --------------------------
	.section	.text._Z51InputBatch_8_Input_7x7_InChannel_960_OutChannel_320PKfS0_Pfiiiiiiiiiiii,"ax",@progbits
	.align	128
        .global         _Z51InputBatch_8_Input_7x7_InChannel_960_OutChannel_320PKfS0_Pfiiiiiiiiiiii
        .type           _Z51InputBatch_8_Input_7x7_InChannel_960_OutChannel_320PKfS0_Pfiiiiiiiiiiii,@function
        .size           _Z51InputBatch_8_Input_7x7_InChannel_960_OutChannel_320PKfS0_Pfiiiiiiiiiiii,(.L_x_94 - _Z51InputBatch_8_Input_7x7_InChannel_960_OutChannel_320PKfS0_Pfiiiiiiiiiiii)
        .other          _Z51InputBatch_8_Input_7x7_InChannel_960_OutChannel_320PKfS0_Pfiiiiiiiiiiii,@"STO_CUDA_ENTRY STV_DEFAULT"
_Z51InputBatch_8_Input_7x7_InChannel_960_OutChannel_320PKfS0_Pfiiiiiiiiiiii:
.text._Z51InputBatch_8_Input_7x7_InChannel_960_OutChannel_320PKfS0_Pfiiiiiiiiiiii:
[----:B------:R-:W-:Y:S01]  /*0000*/  LDC R1, c[0x0][0x37c] ;  /* 0x0000df00ff017b82 */ /* 0x000fe20000000800 */
[----:B------:R-:W-:Y:S05]  /*0010*/  EXIT ;  /* 0x000000000000794d */ /* 0x000fea0003800000 */
.L_x_32:
        /* <DEDUP_REMOVED lines=14> */
.L_x_94:


//--------------------- .text._Z51InputBatch_1_Input_7x7_InChannel_960_OutChannel_320PKfS0_Pfiiiiiiiiiiii --------------------------
	.section	.text._Z51InputBatch_1_Input_7x7_InChannel_960_OutChannel_320PKfS0_Pfiiiiiiiiiiii,"ax",@progbits
	.align	128
        .global         _Z51InputBatch_1_Input_7x7_InChannel_960_OutChannel_320PKfS0_Pfiiiiiiiiiiii
        .type           _Z51InputBatch_1_Input_7x7_InChannel_960_OutChannel_320PKfS0_Pfiiiiiiiiiiii,@function
        .size           _Z51InputBatch_1_Input_7x7_InChannel_960_OutChannel_320PKfS0_Pfiiiiiiiiiiii,(.L_x_95 - _Z51InputBatch_1_Input_7x7_InChannel_960_OutChannel_320PKfS0_Pfiiiiiiiiiiii)
        .other          _Z51InputBatch_1_Input_7x7_InChannel_960_OutChannel_320PKfS0_Pfiiiiiiiiiiii,@"STO_CUDA_ENTRY STV_DEFAULT"
_Z51InputBatch_1_Input_7x7_InChannel_960_OutChannel_320PKfS0_Pfiiiiiiiiiiii:
.text._Z51InputBatch_1_Input_7x7_InChannel_960_OutChannel_320PKfS0_Pfiiiiiiiiiiii:
        /* <DEDUP_REMOVED lines=55> */
.L_x_35:
        /* <DEDUP_REMOVED lines=47> */
.L_x_34:
        /* <DEDUP_REMOVED lines=36> */
.L_x_36:
        /* <DEDUP_REMOVED lines=35> */
.L_x_33:
[----:B------:R-:W0:Y:S01]  /*0ad0*/  LDC.64 R2, c[0x0][0x390] ;  /* 0x0000e400ff027b82 */ /* 0x000e220000000a00 */
[----:B------:R-:W1:Y:S02]  /*0ae0*/  LDCU UR6, c[0x0][0x3c4] ;  /* 0x00007880ff0677ac */ /* 0x000e640008000800 */
[----:B-1----:R-:W-:-:S04]  /*0af0*/  IMAD R5, R4, UR6, R6 ;  /* 0x0000000604057c24 */ /* 0x002fc8000f8e0206 */
[----:B0-----:R-:W-:-:S05]  /*0b00*/  IMAD.WIDE R2, R5, 0x4, R2 ;  /* 0x0000000405027825 */ /* 0x001fca00078e0202 */
[----:B------:R-:W-:Y:S01]  /*0b10*/  STG.E desc[UR4][R2.64], R18 ;  /* 0x0000001202007986 */ /* 0x000fe2000c101904 */
[----:B------:R-:W-:Y:S05]  /*0b20*/  EXIT ;  /* 0x000000000000794d */ /* 0x000fea0003800000 */
.L_x_37:
        /* <DEDUP_REMOVED lines=13> */
.L_x_95:


//--------------------- .text._Z52InputBatch_16_Input_7x7_InChannel_960_OutChannel_160PKfS0_Pfiiiiiiiiiiii --------------------------
	.section	.text._Z52InputBatch_16_Input_7x7_InChannel_960_OutChannel_160PKfS0_Pfiiiiiiiiiiii,"ax",@progbits
	.align	128
        .global         _Z52InputBatch_16_Input_7x7_InChannel_960_OutChannel_160PKfS0_Pfiiiiiiiiiiii
        .type           _Z52InputBatch_16_Input_7x7_InChannel_960_OutChannel_160PKfS0_Pfiiiiiiiiiiii,@function
        .size           _Z52InputBatch_16_Input_7x7_InChannel_960_OutChannel_160PKfS0_Pfiiiiiiiiiiii,(.L_x_96 - _Z52InputBatch_16_Input_7x7_InChannel_960_OutChannel_160PKfS0_Pfiiiiiiiiiiii)
        .other          _Z52InputBatch_16_Input_7x7_InChannel_960_OutChannel_160PKfS0_Pfiiiiiiiiiiii,@"STO_CUDA_ENTRY STV_DEFAULT"
_Z52InputBatch_16_Input_7x7_InChannel_960_OutChannel_160PKfS0_Pfiiiiiiiiiiii:
.text._Z52InputBatch_16_Input_7x7_InChannel_960_OutChannel_160PKfS0_Pfiiiiiiiiiiii:
[----:B------:R-:W-:Y:S01]  /*0000*/  LDC R1, c[0x0][0x37c] ;  /* 0x0000df00ff017b82 */ /* 0x000fe20000000800 */
[----:B------:R-:W-:Y:S05]  /*0010*/  EXIT ;  /* 0x000000000000794d */ /* 0x000fea0003800000 */
.L_x_38:
        /* <DEDUP_REMOVED lines=14> */
.L_x_96:


//--------------------- .text._Z51InputBatch_8_Input_7x7_InChannel_960_OutChannel_160PKfS0_Pfiiiiiiiiiiii --------------------------
	.section	.text._Z51InputBatch_8_Input_7x7_InChannel_960_OutChannel_160PKfS0_Pfiiiiiiiiiiii,"ax",@progbits
	.align	128
        .global         _Z51InputBatch_8_Input_7x7_InChannel_960_OutChannel_160PKfS0_Pfiiiiiiiiiiii
        .type           _Z51InputBatch_8_Input_7x7_InChannel_960_OutChannel_160PKfS0_Pfiiiiiiiiiiii,@function
        .size           _Z51InputBatch_8_Input_7x7_InChannel_960_OutChannel_160PKfS0_Pfiiiiiiiiiiii,(.L_x_97 - _Z51InputBatch_8_Input_7x7_InChannel_960_OutChannel_160PKfS0_Pfiiiiiiiiiiii)
        .other          _Z51InputBatch_8_Input_7x7_InChannel_960_OutChannel_160PKfS0_Pfiiiiiiiiiiii,@"STO_CUDA_ENTRY STV_DEFAULT"
_Z51InputBatch_8_Input_7x7_InChannel_960_OutChannel_160PKfS0_Pfiiiiiiiiiiii:
.text._Z51InputBatch_8_Input_7x7_InChannel_960_OutChannel_160PKfS0_Pfiiiiiiiiiiii:
        /* <DEDUP_REMOVED lines=55> */
.L_x_41:
        /* <DEDUP_REMOVED lines=47> */
.L_x_40:
        /* <DEDUP_REMOVED lines=36> */
.L_x_42:
        /* <DEDUP_REMOVED lines=35> */
.L_x_39:
[----:B------:R-:W0:Y:S01]  /*0ad0*/  LDC.64 R2, c[0x0][0x390] ;  /* 0x0000e400ff027b82 */ /* 0x000e220000000a00 */
[----:B------:R-:W1:Y:S02]  /*0ae0*/  LDCU UR6, c[0x0][0x3c4] ;  /* 0x00007880ff0677ac */ /* 0x000e640008000800 */
[----:B-1----:R-:W-:-:S04]  /*0af0*/  IMAD R5, R4, UR6, R6 ;  /* 0x0000000604057c24 */ /* 0x002fc8000f8e0206 */
[----:B0-----:R-:W-:-:S05]  /*0b00*/  IMAD.WIDE R2, R5, 0x4, R2 ;  /* 0x0000000405027825 */ /* 0x001fca00078e0202 */
[----:B------:R-:W-:Y:S01]  /*0b10*/  STG.E desc[UR4][R2.64], R18 ;  /* 0x0000001202007986 */ /* 0x000fe2000c101904 */
[----:B------:R-:W-:Y:S05]  /*0b20*/  EXIT ;  /* 0x000000000000794d */ /* 0x000fea0003800000 */
.L_x_43:
        /* <DEDUP_REMOVED lines=13> */
.L_x_97:


//--------------------- .text._Z51InputBatch_1_Input_7x7_InChannel_960_OutChannel_160PKfS0_Pfiiiiiiiiiiii --------------------------
	.section	.text._Z51InputBatch_1_Input_7x7_InChannel_960_OutChannel_160PKfS0_Pfiiiiiiiiiiii,"ax",@progbits
	.align	128
        .global         _Z51InputBatch_1_Input_7x7_InChannel_960_OutChannel_160PKfS0_Pfiiiiiiiiiiii
        .type           _Z51InputBatch_1_Input_7x7_InChannel_960_OutChannel_160PKfS0_Pfiiiiiiiiiiii,@function
        .size           _Z51InputBatch_1_Input_7x7_InChannel_960_OutChannel_160PKfS0_Pfiiiiiiiiiiii,(.L_x_98 - _Z51InputBatch_1_Input_7x7_InChannel_960_OutChannel_160PKfS0_Pfiiiiiiiiiiii)
        .other          _Z51InputBatch_1_Input_7x7_InChannel_960_OutChannel_160PKfS0_Pfiiiiiiiiiiii,@"STO_CUDA_ENTRY STV_DEFAULT"
_Z51InputBatch_1_Input_7x7_InChannel_960_OutChannel_160PKfS0_Pfiiiiiiiiiiii:
.text._Z51InputBatch_1_Input_7x7_InChannel_960_OutChannel_160PKfS0_Pfiiiiiiiiiiii:
        /* <DEDUP_REMOVED lines=55> */
.L_x_46:
        /* <DEDUP_REMOVED lines=47> */
.L_x_45:
        /* <DEDUP_REMOVED lines=36> */
.L_x_47:
        /* <DEDUP_REMOVED lines=35> */
.L_x_44:
[----:B------:R-:W0:Y:S01]  /*0ad0*/  LDC.64 R2, c[0x0][0x390] ;  /* 0x0000e400ff027b82 */ /* 0x000e220000000a00 */
[----:B------:R-:W1:Y:S02]  /*0ae0*/  LDCU UR6, c[0x0][0x3c4] ;  /* 0x00007880ff0677ac */ /* 0x000e640008000800 */
[----:B-1----:R-:W-:-:S04]  /*0af0*/  IMAD R5, R4, UR6, R6 ;  /* 0x0000000604057c24 */ /* 0x002fc8000f8e0206 */
[----:B0-----:R-:W-:-:S05]  /*0b00*/  IMAD.WIDE R2, R5, 0x4, R2 ;  /* 0x0000000405027825 */ /* 0x001fca00078e0202 */
[----:B------:R-:W-:Y:S01]  /*0b10*/  STG.E desc[UR4][R2.64], R18 ;  /* 0x0000001202007986 */ /* 0x000fe2000c101904 */
[----:B------:R-:W-:Y:S05]  /*0b20*/  EXIT ;  /* 0x000000000000794d */ /* 0x000fea0003800000 */
.L_x_48:
        /* <DEDUP_REMOVED lines=13> */
.L_x_98:


//--------------------- .text._Z51InputBatch_8_Input_7x7_InChannel_160_OutChannel_960PKfS0_Pfiiiiiiiiiiii --------------------------
	.section	.text._Z51InputBatch_8_Input_7x7_InChannel_160_OutChannel_960PKfS0_Pfiiiiiiiiiiii,"ax",@progbits
	.align	128
        .global         _Z51InputBatch_8_Input_7x7_InChannel_160_OutChannel_960PKfS0_Pfiiiiiiiiiiii
        .type           _Z51InputBatch_8_Input_7x7_InChannel_160_OutChannel_960PKfS0_Pfiiiiiiiiiiii,@function
        .size           _Z51InputBatch_8_Input_7x7_InChannel_160_OutChannel_960PKfS0_Pfiiiiiiiiiiii,(.L_x_99 - _Z51InputBatch_8_Input_7x7_InChannel_160_OutChannel_960PKfS0_Pfiiiiiiiiiiii)
        .other          _Z51InputBatch_8_Input_7x7_InChannel_160_OutChannel_960PKfS0_Pfiiiiiiiiiiii,@"STO_CUDA_ENTRY STV_DEFAULT"
_Z51InputBatch_8_Input_7x7_InChannel_160_OutChannel_960PKfS0_Pfiiiiiiiiiiii:
.text._Z51InputBatch_8_Input_7x7_InChannel_160_OutChannel_960PKfS0_Pfiiiiiiiiiiii:
[----:B------:R-:W-:Y:S01]  /*0000*/  LDC R1, c[0x0][0x37c] ;  /* 0x0000df00ff017b82 */ /* 0x000fe20000000800 */
[----:B------:R-:W-:Y:S05]  /*0010*/  EXIT ;  /* 0x000000000000794d */ /* 0x000fea0003800000 */
.L_x_49:
        /* <DEDUP_REMOVED lines=14> */
.L_x_99:


//--------------------- .text._Z51InputBatch_1_Input_7x7_InChannel_160_OutChannel_960PKfS0_Pfiiiiiiiiiiii --------------------------
	.section	.text._Z51InputBatch_1_Input_7x7_InChannel_160_OutChannel_960PKfS0_Pfiiiiiiiiiiii,"ax",@progbits
	.align	128
        .global         _Z51InputBatch_1_Input_7x7_InChannel_160_OutChannel_960PKfS0_Pfiiiiiiiiiiii
        .type           _Z51InputBatch_1_Input_7x7_InChannel_160_OutChannel_960PKfS0_Pfiiiiiiiiiiii,@function
        .size           _Z51InputBatch_1_Input_7x7_InChannel_160_OutChannel_960PKfS0_Pfiiiiiiiiiiii,(.L_x_100 - _Z51InputBatch_1_Input_7x7_InChannel_160_OutChannel_960PKfS0_Pfiiiiiiiiiiii)
        .other          _Z51InputBatch_1_Input_7x7_InChannel_160_OutChannel_960PKfS0_Pfiiiiiiiiiiii,@"STO_CUDA_ENTRY STV_DEFAULT"
_Z51InputBatch_1_Input_7x7_InChannel_160_OutChannel_960PKfS0_Pfiiiiiiiiiiii:
.text._Z51InputBatch_1_Input_7x7_InChannel_160_OutChannel_960PKfS0_Pfiiiiiiiiiiii:
        /* <DEDUP_REMOVED lines=55> */
.L_x_52:
        /* <DEDUP_REMOVED lines=47> */
.L_x_51:
        /* <DEDUP_REMOVED lines=36> */
.L_x_53:
        /* <DEDUP_REMOVED lines=35> */
.L_x_50:
[----:B------:R-:W0:Y:S01]  /*0ad0*/  LDC.64 R2, c[0x0][0x390] ;  /* 0x0000e400ff027b82 */ /* 0x000e220000000a00 */
[----:B------:R-:W1:Y:S02]  /*0ae0*/  LDCU UR6, c[0x0][0x3c4] ;  /* 0x00007880ff0677ac */ /* 0x000e640008000800 */
[----:B-1----:R-:W-:-:S04]  /*0af0*/  IMAD R5, R4, UR6, R6 ;  /* 0x0000000604057c24 */ /* 0x002fc8000f8e0206 */
[----:B0-----:R-:W-:-:S05]  /*0b00*/  IMAD.WIDE R2, R5, 0x4, R2 ;  /* 0x0000000405027825 */ /* 0x001fca00078e0202 */
[----:B------:R-:W-:Y:S01]  /*0b10*/  STG.E desc[UR4][R2.64], R18 ;  /* 0x0000001202007986 */ /* 0x000fe2000c101904 */
[----:B------:R-:W-:Y:S05]  /*0b20*/  EXIT ;  /* 0x000000000000794d */ /* 0x000fea0003800000 */
.L_x_54:
        /* <DEDUP_REMOVED lines=13> */
.L_x_100:


//--------------------- .text._Z56InputBatch_128_Input_7x7_InChannel_576_OutChannel_160_v3PKfS0_Pfiiiiiiiiiiii --------------------------
	.section	.text._Z56InputBatch_128_Input_7x7_InChannel_576_OutChannel_160_v3PKfS0_Pfiiiiiiiiiiii,"ax",@progbits
	.align	128
        .global         _Z56InputBatch_128_Input_7x7_InChannel_576_OutChannel_160_v3PKfS0_Pfiiiiiiiiiiii
        .type           _Z56InputBatch_128_Input_7x7_InChannel_576_OutChannel_160_v3PKfS0_Pfiiiiiiiiiiii,@function
        .size           _Z56InputBatch_128_Input_7x7_InChannel_576_OutChannel_160_v3PKfS0_Pfiiiiiiiiiiii,(.L_x_101 - _Z56InputBatch_128_Input_7x7_InChannel_576_OutChannel_160_v3PKfS0_Pfiiiiiiiiiiii)
        .other          _Z56InputBatch_128_Input_7x7_InChannel_576_OutChannel_160_v3PKfS0_Pfiiiiiiiiiiii,@"STO_CUDA_ENTRY STV_DEFAULT"
_Z56InputBatch_128_Input_7x7_InChannel_576_OutChannel_160_v3PKfS0_Pfiiiiiiiiiiii:
.text._Z56InputBatch_128_Input_7x7_InChannel_576_OutChannel_160_v3PKfS0_Pfiiiiiiiiiiii:
[----:B------:R-:W-:Y:S01]  /*0000*/  LDC R1, c[0x0][0x37c] ;  /* 0x0000df00ff017b82 */ /* 0x000fe20000000800 */
[----:B------:R-:W0:Y:S07]  /*0010*/  S2R R3, SR_TID.X ;  /* 0x0000000000037919 */ /* 0x000e2e0000002100 */
[----:B------:R-:W1:Y:S01]  /*0020*/  LDC R47, c[0x0][0x39c] ;  /* 0x0000e700ff2f7b82 */ /* 0x000e620000000800 */
[----:B------:R-:W2:Y:S01]  /*0030*/  LDCU UR4, c[0x0][0x3bc] ;  /* 0x00007780ff0477ac */ /* 0x000ea20008000800 */
[----:B------:R-:W3:Y:S01]  /*0040*/  S2R R2, SR_CTAID.X ;  /* 0x0000000000027919 */ /* 0x000ee20000002500 */
[----:B------:R-:W4:Y:S05]  /*0050*/  LDCU UR6, c[0x0][0x3a0] ;  /* 0x00007400ff0677ac */ /* 0x000f2a0008000800 */
[----:B------:R-:W5:Y:S01]  /*0060*/  LDC.64 R10, c[0x0][0x388] ;  /* 0x0000e200ff0a7b82 */ /* 0x000f620000000a00 */
[----:B------:R-:W5:Y:S01]  /*0070*/  LDCU.64 UR10, c[0x0][0x358] ;  /* 0x00006b00ff0a77ac */ /* 0x000f620008000a00 */
[----:B--2---:R-:W-:-:S04]  /*0080*/  ULEA.HI UR4, UR4, UR4, URZ, 0x1 ;  /* 0x0000000404047291 */ /* 0x004fc8000f8f08ff */
[----:B------:R-:W-:Y:S01]  /*0090*/  USHF.R.S32.HI UR5, URZ, 0x1, UR4 ;  /* 0x00000001ff057899 */ /* 0x000fe20008011404 */
[C---:B0-----:R-:W-:Y:S02]  /*00a0*/  ISETP.GT.U32.AND P1, PT, R3.reuse, 0xc3, PT ;  /* 0x000000c30300780c */ /* 0x041fe40003f24070 */
[----:B------:R-:W-:Y:S02]  /*00b0*/  LOP3.LUT R64, R3, 0x3, RZ, 0xc0, !PT ;  /* 0x0000000303407812 */ /* 0x000fe400078ec0ff */
[----:B---3--:R-:W-:Y:S02]  /*00c0*/  LOP3.LUT R0, R2, 0x1, RZ, 0xc0, !PT ;  /* 0x0000000102007812 */ /* 0x008fe400078ec0ff */
[----:B------:R-:W-:Y:S02]  /*00d0*/  SHF.R.U32.HI R2, RZ, 0x1, R2 ;  /* 0x00000001ff027819 */ /* 0x000fe40000011602 */
[----:B------:R-:W-:Y:S02]  /*00e0*/  ISETP.NE.U32.AND P0, PT, R0, 0x1, PT ;  /* 0x000000010000780c */ /* 0x000fe40003f05070 */
[----:B------:R-:W-:Y:S01]  /*00f0*/  SHF.R.U32.HI R0, RZ, 0x2, R3 ;  /* 0x00000002ff007819 */ /* 0x000fe20000011603 */
[-C--:B-1----:R-:W-:Y:S01]  /*0100*/  IMAD R46, R2, R47.reuse, RZ ;  /* 0x0000002f022e7224 */ /* 0x082fe200078e02ff */
[----:B------:R-:W-:Y:S01]  /*0110*/  SEL R6, R47, RZ, !P0 ;  /* 0x000000ff2f067207 */ /* 0x000fe20004000000 */
[----:B------:R-:W0:Y:S01]  /*0120*/  @!P1 LDC R9, c[0x0][0x3a4] ;  /* 0x0000e900ff099b82 */ /* 0x000e220000000800 */
[----:B------:R-:W-:Y:S01]  /*0130*/  ISETP.GT.U32.AND P2, PT, R3, 0x5f, PT ;  /* 0x0000005f0300780c */ /* 0x000fe20003f44070 */
[----:B------:R-:W-:-:S02]  /*0140*/  IMAD R7, R0, R47, R64 ;  /* 0x0000002f00077224 */ /* 0x000fc400078e0240 */
[----:B------:R-:W-:Y:S02]  /*0150*/  IMAD R2, R6, UR5, RZ ;  /* 0x0000000506027c24 */ /* 0x000fe4000f8e02ff */
[----:B----4-:R-:W-:Y:S02]  /*0160*/  IMAD R46, R46, UR6, RZ ;  /* 0x000000062e2e7c24 */ /* 0x010fe4000f8e02ff */
[----:B------:R-:W1:Y:S01]  /*0170*/  @!P1 LDC.64 R4, c[0x0][0x380] ;  /* 0x0000e000ff049b82 */ /* 0x000e620000000a00 */
[----:B------:R-:W-:-:S05]  /*0180*/  IADD3 R8, PT, PT, R2, R7, RZ ;  /* 0x0000000702087210 */ /* 0x000fca0007ffe0ff */
[----:B------:R-:W-:Y:S02]  /*0190*/  @!P2 IMAD R13, R47, 0x38, R8 ;  /* 0x000000382f0da824 */ /* 0x000fe400078e0208 */
[----:B0-----:R-:W-:Y:S02]  /*01a0*/  @!P1 IMAD R7, R46, R9, R3 ;  /* 0x000000092e079224 */ /* 0x001fe400078e0203 */
[----:B-----5:R-:W-:-:S04]  /*01b0*/  IMAD.WIDE.U32 R8, R8, 0x4, R10 ;  /* 0x0000000408087825 */ /* 0x020fc800078e000a */
[----:B------:R-:W-:Y:S01]  /*01c0*/  @!P2 IMAD.WIDE.U32 R10, R13, 0x4, R10 ;  /* 0x000000040d0aa825 */ /* 0x000fe200078e000a */
[----:B------:R0:W2:Y:S03]  /*01d0*/  LDG.E R16, desc[UR10][R8.64] ;  /* 0x0000000a08107981 */ /* 0x0000a6000c1e1900 */
[----:B-1----:R-:W-:Y:S01]  /*01e0*/  @!P1 IMAD.WIDE.U32 R4, R7, 0x4, R4 ;  /* 0x0000000407049825 */ /* 0x002fe200078e0004 */
[----:B------:R1:W3:Y:S05]  /*01f0*/  @!P2 LDG.E R18, desc[UR10][R10.64] ;  /* 0x0000000a0a12a981 */ /* 0x0002ea000c1e1900 */
[----:B------:R-:W4:Y:S01]  /*0200*/  @!P1 LDG.E R5, desc[UR10][R4.64] ;  /* 0x0000000a04059981 */ /* 0x000f22000c1e1900 */
[----:B------:R-:W5:Y:S01]  /*0210*/  S2UR UR7, SR_CgaCtaId ;  /* 0x00000000000779c3 */ /* 0x000f620000008800 */
[----:B------:R-:W-:-:S02]  /*0220*/  UMOV UR4, 0x400 ;  /* 0x0000040000047882 */ /* 0x000fc40000000000 */
[----:B------:R-:W-:Y:S02]  /*0230*/  UIADD3 UR6, UPT, UPT, UR4, 0x620, URZ ;  /* 0x0000062004067890 */ /* 0x000fe4000fffe0ff */
[----:B-----5:R-:W-:Y:S02]  /*0240*/  ULEA UR4, UR7, UR4, 0x18 ;  /* 0x0000000407047291 */ /* 0x020fe4000f8ec0ff */
[----:B------:R-:W-:-:S04]  /*0250*/  ULEA UR6, UR7, UR6, 0x18 ;  /* 0x0000000607067291 */ /* 0x000fc8000f8ec0ff */
[C---:B------:R-:W-:Y:S02]  /*0260*/  LEA R6, R3.reuse, UR4, 0x2 ;  /* 0x0000000403067c11 */ /* 0x040fe4000f8e10ff */
[----:B------:R-:W-:Y:S01]  /*0270*/  LEA R17, R3, UR6, 0x2 ;  /* 0x0000000603117c11 */ /* 0x000fe2000f8e10ff */
[----:B------:R-:W-:Y:S02]  /*0280*/  HFMA2 R68, -RZ, RZ, 0, 0 ;  /* 0x00000000ff447431 */ /* 0x000fe400000001ff */
[----:B------:R-:W-:Y:S02]  /*0290*/  HFMA2 R76, -RZ, RZ, 0, 0 ;  /* 0x00000000ff4c7431 */ /* 0x000fe400000001ff */
[----:B------:R-:W-:Y:S01]  /*02a0*/  HFMA2 R88, -RZ, RZ, 0, 0 ;  /* 0x00000000ff587431 */ /* 0x000fe200000001ff */
[----:B0-----:R-:W-:Y:S02]  /*02b0*/  CS2R R8, SRZ ;  /* 0x0000000000087805 */ /* 0x001fe4000001ff00 */
[----:B-1----:R-:W-:-:S02]  /*02c0*/  CS2R R10, SRZ ;  /* 0x00000000000a7805 */ /* 0x002fc4000001ff00 */
[----:B------:R-:W-:Y:S02]  /*02d0*/  CS2R R12, SRZ ;  /* 0x00000000000c7805 */ /* 0x000fe4000001ff00 */
[----:B------:R-:W-:Y:S02]  /*02e0*/  CS2R R14, SRZ ;  /* 0x00000000000e7805 */ /* 0x000fe4000001ff00 */
[----:B------:R-:W-:Y:S02]  /*02f0*/  CS2R R70, SRZ ;  /* 0x0000000000467805 */ /* 0x000fe4000001ff00 */
[----:B------:R-:W-:Y:S02]  /*0300*/  CS2R R20, SRZ ;  /* 0x0000000000147805 */ /* 0x000fe4000001ff00 */
[----:B------:R-:W-:Y:S02]  /*0310*/  CS2R R22, SRZ ;  /* 0x0000000000167805 */ /* 0x000fe4000001ff00 */
[----:B------:R-:W-:-:S02]  /*0320*/  CS2R R24, SRZ ;  /* 0x0000000000187805 */ /* 0x000fc4000001ff00 */
        /* <DEDUP_REMOVED lines=13> */
[----:B------:R-:W-:Y:S02]  /*0400*/  MOV R67, RZ ;  /* 0x000000ff00437202 */ /* 0x000fe40000000f00 */
        /* <DEDUP_REMOVED lines=8> */
[----:B------:R-:W-:Y:S01]  /*0490*/  MOV R72, RZ ;  /* 0x000000ff00487202 */ /* 0x000fe20000000f00 */
[----:B----4-:R0:W-:Y:S04]  /*04a0*/  @!P1 STS [R6], R5 ;  /* 0x0000000506009388 */ /* 0x0101e80000000800 */
[----:B---3--:R1:W-:Y:S01]  /*04b0*/  @!P2 STS [R17+0x380], R18 ;  /* 0x000380121100a388 */ /* 0x0083e20000000800 */
[----:B------:R-:W-:-:S03]  /*04c0*/  ISETP.GE.AND P2, PT, R47, 0x8, PT ;  /* 0x000000082f00780c */ /* 0x000fc60003f46270 */
[----:B--2---:R2:W-:Y:S01]  /*04d0*/  STS [R17], R16 ;  /* 0x0000001011007388 */ /* 0x0045e20000000800 */
[----:B0-----:R-:W-:Y:S02]  /*04e0*/  CS2R R6, SRZ ;  /* 0x0000000000067805 */ /* 0x001fe4000001ff00 */
[----:B------:R-:W-:Y:S02]  /*04f0*/  CS2R R4, SRZ ;  /* 0x0000000000047805 */ /* 0x000fe4000001ff00 */
[----:B-1----:R-:W-:Y:S02]  /*0500*/  CS2R R18, SRZ ;  /* 0x0000000000127805 */ /* 0x002fe4000001ff00 */
[----:B--2---:R-:W-:Y:S01]  /*0510*/  CS2R R16, SRZ ;  /* 0x0000000000107805 */ /* 0x004fe2000001ff00 */
[----:B------:R-:W-:Y:S06]  /*0520*/  BAR.SYNC.DEFER_BLOCKING 0x0 ;  /* 0x0000000000007b1d */ /* 0x000fec0000010000 */
[----:B------:R-:W-:Y:S05]  /*0530*/  @!P2 BRA `(.L_x_55) ;  /* 0x000000100080a947 */ /* 0x000fea0003800000 */
[----:B------:R-:W0:Y:S01]  /*0540*/  LDCU UR4, c[0x0][0x3a4] ;  /* 0x00007480ff0477ac */ /* 0x000e220008000800 */
[C---:B------:R-:W-:Y:S01]  /*0550*/  IADD3 R5, PT, PT, R0.reuse, 0x38, RZ ;  /* 0x0000003800057810 */ /* 0x040fe20007ffe0ff */
[-CC-:B------:R-:W-:Y:S01]  /*0560*/  IMAD R63, R0, R47.reuse, R2.reuse ;  /* 0x0000002f003f7224 */ /* 0x180fe200078e0202 */
[----:B------:R-:W-:Y:S02]  /*0570*/  SHF.R.S32.HI R4, RZ, 0x1f, R47 ;  /* 0x0000001fff047819 */ /* 0x000fe4000001142f */
[----:B------:R-:W-:Y:S02]  /*0580*/  CS2R R86, SRZ ;  /* 0x0000000000567805 */ /* 0x000fe4000001ff00 */
[----:B------:R-:W-:Y:S01]  /*0590*/  MOV R72, RZ ;  /* 0x000000ff00487202 */ /* 0x000fe20000000f00 */
[-C--:B------:R-:W-:Y:S01]  /*05a0*/  IMAD R5, R5, R47.reuse, R2 ;  /* 0x0000002f05057224 */ /* 0x080fe200078e0202 */
[----:B------:R-:W-:Y:S02]  /*05b0*/  LEA.HI R47, R4, R47, RZ, 0x3 ;  /* 0x0000002f042f7211 */ /* 0x000fe400078f18ff */
[----:B------:R-:W-:-:S02]  /*05c0*/  CS2R R84, SRZ ;  /* 0x0000000000547805 */ /* 0x000fc4000001ff00 */
[--C-:B------:R-:W-:Y:S02]  /*05d0*/  IADD3 R63, PT, PT, R63, 0x4, R64.reuse ;  /* 0x000000043f3f7810 */ /* 0x100fe40007ffe040 */
[----:B------:R-:W-:Y:S02]  /*05e0*/  CS2R R6, SRZ ;  /* 0x0000000000067805 */ /* 0x000fe4000001ff00 */
[----:B------:R-:W-:Y:S02]  /*05f0*/  SHF.R.S32.HI R47, RZ, 0x3, R47 ;  /* 0x00000003ff2f7819 */ /* 0x000fe4000001142f */
[----:B------:R-:W-:Y:S02]  /*0600*/  CS2R R70, SRZ ;  /* 0x0000000000467805 */ /* 0x000fe4000001ff00 */
[----:B------:R-:W-:Y:S02]  /*0610*/  IADD3 R64, PT, PT, R5, 0x4, R64 ;  /* 0x0000000405407810 */ /* 0x000fe40007ffe040 */
[----:B------:R-:W-:-:S02]  /*0620*/  CS2R R4, SRZ ;  /* 0x0000000000047805 */ /* 0x000fc4000001ff00 */
[----:B------:R-:W-:Y:S02]  /*0630*/  MOV R88, RZ ;  /* 0x000000ff00587202 */ /* 0x000fe40000000f00 */
[----:B------:R-:W-:Y:S02]  /*0640*/  CS2R R40, SRZ ;  /* 0x0000000000287805 */ /* 0x000fe4000001ff00 */
[----:B------:R-:W-:Y:S01]  /*0650*/  MOV R83, RZ ;  /* 0x000000ff00537202 */ /* 0x000fe20000000f00 */
[----:B0-----:R-:W-:Y:S01]  /*0660*/  IMAD R3, R46, UR4, R3 ;  /* 0x000000042e037c24 */ /* 0x001fe2000f8e0203 */
[----:B------:R-:W-:Y:S02]  /*0670*/  MOV R2, RZ ;  /* 0x000000ff00027202 */ /* 0x000fe40000000f00 */
[----:B------:R-:W-:Y:S02]  /*0680*/  CS2R R54, SRZ ;  /* 0x0000000000367805 */ /* 0x000fe4000001ff00 */
[----:B------:R-:W-:-:S02]  /*0690*/  MOV R0, RZ ;  /* 0x000000ff00007202 */ /* 0x000fc40000000f00 */
[----:B------:R-:W-:Y:S02]  /*06a0*/  CS2R R38, SRZ ;  /* 0x0000000000267805 */ /* 0x000fe4000001ff00 */
[----:B------:R-:W-:Y:S02]  /*06b0*/  MOV R76, RZ ;  /* 0x000000ff004c7202 */ /* 0x000fe40000000f00 */
        /* <DEDUP_REMOVED lines=10> */
[----:B------:R-:W-:Y:S02]  /*0760*/  MOV R67, RZ ;  /* 0x000000ff00437202 */ /* 0x000fe40000000f00 */
[----:B------:R-:W-:Y:S02]  /*0770*/  CS2R R34, SRZ ;  /* 0x0000000000227805 */ /* 0x000fe4000001ff00 */
[----:B------:R-:W-:Y:S02]  /*0780*/  MOV R68, RZ ;  /* 0x000000ff00447202 */ /* 0x000fe40000000f00 */
        /* <DEDUP_REMOVED lines=13> */
[----:B------:R-:W-:Y:S02]  /*0860*/  IADD3 R65, PT, PT, R3, 0xc4, RZ ;  /* 0x000000c403417810 */ /* 0x000fe40007ffe0ff */
[----:B------:R-:W-:-:S07]  /*0870*/  IADD3 R66, PT, PT, -R47, RZ, RZ ;  /* 0x000000ff2f427210 */ /* 0x000fce0007ffe1ff */
.L_x_58:
[----:B0-----:R-:W0:Y:S01]  /*0880*/  S2R R3, SR_TID.X ;  /* 0x0000000000037919 */ /* 0x001e220000002100 */
[----:B------:R-:W1:Y:S01]  /*0890*/  S2UR UR7, SR_CgaCtaId ;  /* 0x00000000000779c3 */ /* 0x000e620000008800 */
[----:B------:R-:W-:Y:S02]  /*08a0*/  UMOV UR6, 0x400 ;  /* 0x0000040000067882 */ /* 0x000fe40000000000 */
[----:B------:R-:W-:Y:S02]  /*08b0*/  UIADD3 UR4, UPT, UPT, UR6, 0x620, URZ ;  /* 0x0000062006047890 */ /* 0x000fe4000fffe0ff */
[----:B-1----:R-:W-:Y:S02]  /*08c0*/  ULEA UR9, UR7, UR6, 0x18 ;  /* 0x0000000607097291 */ /* 0x002fe4000f8ec0ff */
[----:B------:R-:W-:Y:S01]  /*08d0*/  ULEA UR8, UR7, UR4, 0x18 ;  /* 0x0000000407087291 */ /* 0x000fe2000f8ec0ff */
[----:B0-----:R-:W-:Y:S02]  /*08e0*/  SHF.R.U32.HI R46, RZ, 0x5, R3 ;  /* 0x00000005ff2e7819 */ /* 0x001fe40000011603 */
[----:B------:R-:W-:-:S02]  /*08f0*/  LOP3.LUT R47, R3, 0x3, RZ, 0xc0, !PT ;  /* 0x00000003032f7812 */ /* 0x000fc400078ec0ff */
[----:B------:R-:W-:-:S03]  /*0900*/  SHF.L.U32 R62, R3, 0x2, RZ ;  /* 0x00000002033e7819 */ /* 0x000fc600000006ff */
[----:B------:R-:W-:Y:S01]  /*0910*/  IMAD R46, R47, 0x7, R46 ;  /* 0x000000072f2e7824 */ /* 0x000fe200078e022e */
[----:B------:R-:W-:-:S04]  /*0920*/  LOP3.LUT R62, R62, 0x7c, RZ, 0xc0, !PT ;  /* 0x0000007c3e3e7812 */ /* 0x000fc800078ec0ff */
[----:B------:R-:W-:Y:S01]  /*0930*/  LEA R73, R46, -R46, 0x3 ;  /* 0x8000002e2e497211 */ /* 0x000fe200078e18ff */
[----:B------:R-:W-:Y:S03]  /*0940*/  LDS R89, [R62+UR8] ;  /* 0x000000083e597984 */ /* 0x000fe60008000800 */
[----:B------:R-:W-:Y:S01]  /*0950*/  LEA R90, R73, UR9, 0x2 ;  /* 0x00000009495a7c11 */ /* 0x000fe2000f8e10ff */
[----:B------:R-:W-:Y:S04]  /*0960*/  LDS R47, [R62+UR8+0x80] ;  /* 0x000080083e2f7984 */ /* 0x000fe80008000800 */
[----:B------:R-:W0:Y:S04]  /*0970*/  LDS R82, [R90] ;  /* 0x000000005a527984 */ /* 0x000e280000000800 */
[----:B------:R-:W1:Y:S04]  /*0980*/  LDS R81, [R90+0x4] ;  /* 0x000004005a517984 */ /* 0x000e680000000800 */
[----:B------:R-:W2:Y:S04]  /*0990*/  LDS R80, [R90+0x8] ;  /* 0x000008005a507984 */ /* 0x000ea80000000800 */
[----:B------:R-:W3:Y:S04]  /*09a0*/  LDS R69, [R90+0xc] ;  /* 0x00000c005a457984 */ /* 0x000ee80000000800 */
[----:B------:R-:W4:Y:S04]  /*09b0*/  LDS R79, [R90+0x10] ;  /* 0x000010005a4f7984 */ /* 0x000f280000000800 */
[----:B------:R-:W4:Y:S04]  /*09c0*/  LDS R78, [R90+0x14] ;  /* 0x000014005a4e7984 */ /* 0x000f280000000800 */
[----:B------:R0:W4:Y:S04]  /*09d0*/  LDS R77, [R90+0x18] ;  /* 0x000018005a4d7984 */ /* 0x0001280000000800 */
[----:B------:R-:W4:Y:S01]  /*09e0*/  LDS R46, [R62+UR8+0x100] ;  /* 0x000100083e2e7984 */ /* 0x000f220008000800 */
[----:B0-----:R-:W0:Y:S01]  /*09f0*/  @!P1 LDC.64 R90, c[0x0][0x380] ;  /* 0x0000e000ff5a9b82 */ /* 0x001e220000000a00 */
[C---:B------:R-:W-:Y:S01]  /*0a00*/  FFMA R76, R82.reuse, R89, R76 ;  /* 0x00000059524c7223 */ /* 0x040fe2000000004c */
[----:B------:R-:W-:Y:S01]  /*0a10*/  FFMA R40, R82, R47, R40 ;  /* 0x0000002f52287223 */ /* 0x000fe20000000028 */
[C---:B-1----:R-:W-:Y:S01]  /*0a20*/  FFMA R53, R81.reuse, R89, R53 ;  /* 0x0000005951357223 */ /* 0x042fe20000000035 */
[----:B------:R-:W-:Y:S01]  /*0a30*/  FFMA R52, R81, R47, R52 ;  /* 0x0000002f51347223 */ /* 0x000fe20000000034 */
[C---:B--2---:R-:W-:Y:S01]  /*0a40*/  FFMA R54, R80.reuse, R89, R54 ;  /* 0x0000005950367223 */ /* 0x044fe20000000036 */
[----:B------:R-:W-:Y:S01]  /*0a50*/  FFMA R41, R80, R47, R41 ;  /* 0x0000002f50297223 */ /* 0x000fe20000000029 */
[C---:B---3--:R-:W-:Y:S01]  /*0a60*/  FFMA R33, R69.reuse, R89, R33 ;  /* 0x0000005945217223 */ /* 0x048fe20000000021 */
[----:B------:R-:W-:Y:S01]  /*0a70*/  FFMA R32, R69, R47, R32 ;  /* 0x0000002f45207223 */ /* 0x000fe20000000020 */
[C---:B----4-:R-:W-:Y:S01]  /*0a80*/  FFMA R24, R79.reuse, R89, R24 ;  /* 0x000000594f187223 */ /* 0x050fe20000000018 */
[----:B------:R-:W-:Y:S01]  /*0a90*/  FFMA R23, R79, R47, R23 ;  /* 0x0000002f4f177223 */ /* 0x000fe20000000017 */
[----:B------:R-:W-:Y:S01]  /*0aa0*/  ISETP.GT.U32.AND P3, PT, R3, 0x5f, PT ;  /* 0x0000005f0300780c */ /* 0x000fe20003f64070 */
[----:B0-----:R-:W-:-:S04]  /*0ab0*/  @!P1 IMAD.WIDE.U32 R90, R65, 0x4, R90 ;  /* 0x00000004415a9825 */ /* 0x001fc800078e005a */
[C---:B------:R-:W-:Y:S01]  /*0ac0*/  FFMA R15, R78.reuse, R89, R15 ;  /* 0x000000594e0f7223 */ /* 0x040fe2000000000f */
[----:B------:R-:W-:Y:S01]  /*0ad0*/  FFMA R14, R78, R47, R14 ;  /* 0x0000002f4e0e7223 */ /* 0x000fe2000000000e */
[C---:B------:R-:W-:Y:S01]  /*0ae0*/  FFMA R6, R77.reuse, R89, R6 ;  /* 0x000000594d067223 */ /* 0x040fe20000000006 */
[----:B------:R-:W-:Y:S01]  /*0af0*/  FFMA R5, R77, R47, R5 ;  /* 0x0000002f4d057223 */ /* 0x000fe20000000005 */
[----:B------:R-:W0:Y:S01]  /*0b00*/  LDS R89, [R62+UR8+0x180] ;  /* 0x000180083e597984 */ /* 0x000e220008000800 */
[-C--:B------:R-:W-:Y:S01]  /*0b10*/  FFMA R55, R82, R46.reuse, R55 ;  /* 0x0000002e52377223 */ /* 0x080fe20000000037 */
[-C--:B------:R-:W-:Y:S01]  /*0b20*/  FFMA R51, R81, R46.reuse, R51 ;  /* 0x0000002e51337223 */ /* 0x080fe20000000033 */
[-C--:B------:R-:W-:Y:S01]  /*0b30*/  FFMA R56, R80, R46.reuse, R56 ;  /* 0x0000002e50387223 */ /* 0x080fe20000000038 */
[-C--:B------:R-:W-:Y:S01]  /*0b40*/  FFMA R31, R69, R46.reuse, R31 ;  /* 0x0000002e451f7223 */ /* 0x080fe2000000001f */
[-C--:B------:R-:W-:Y:S01]  /*0b50*/  FFMA R22, R79, R46.reuse, R22 ;  /* 0x0000002e4f167223 */ /* 0x080fe20000000016 */
[-C--:B------:R-:W-:Y:S01]  /*0b60*/  FFMA R13, R78, R46.reuse, R13 ;  /* 0x0000002e4e0d7223 */ /* 0x080fe2000000000d */
[----:B------:R-:W-:Y:S01]  /*0b70*/  FFMA R4, R77, R46, R4 ;  /* 0x0000002e4d047223 */ /* 0x000fe20000000004 */
[----:B------:R-:W1:Y:S04]  /*0b80*/  LDS R47, [R62+UR8+0x200] ;  /* 0x000200083e2f7984 */ /* 0x000e680008000800 */
[----:B------:R-:W2:Y:S04]  /*0b90*/  LDS R46, [R62+UR8+0x280] ;  /* 0x000280083e2e7984 */ /* 0x000ea80008000800 */
[----:B-----5:R3:W4:Y:S01]  /*0ba0*/  @!P1 LDG.E R2, desc[UR10][R90.64] ;  /* 0x0000000a5a029981 */ /* 0x020722000c1e1900 */
[-C--:B0-----:R-:W-:Y:S01]  /*0bb0*/  FFMA R38, R82, R89.reuse, R38 ;  /* 0x0000005952267223 */ /* 0x081fe20000000026 */
[-C--:B------:R-:W-:Y:S01]  /*0bc0*/  FFMA R50, R81, R89.reuse, R50 ;  /* 0x0000005951327223 */ /* 0x080fe20000000032 */
[-C--:B------:R-:W-:Y:S01]  /*0bd0*/  FFMA R39, R80, R89.reuse, R39 ;  /* 0x0000005950277223 */ /* 0x080fe20000000027 */
[-C--:B------:R-:W-:Y:S01]  /*0be0*/  FFMA R30, R69, R89.reuse, R30 ;  /* 0x00000059451e7223 */ /* 0x080fe2000000001e */
[-C--:B------:R-:W-:Y:S01]  /*0bf0*/  FFMA R21, R79, R89.reuse, R21 ;  /* 0x000000594f157223 */ /* 0x080fe20000000015 */
[-C--:B------:R-:W-:Y:S01]  /*0c00*/  FFMA R12, R78, R89.reuse, R12 ;  /* 0x000000594e0c7223 */ /* 0x080fe2000000000c */
[----:B------:R-:W-:-:S02]  /*0c10*/  FFMA R83, R77, R89, R83 ;  /* 0x000000594d537223 */ /* 0x000fc40000000053 */
[----:B------:R-:W0:Y:S01]  /*0c20*/  LDS R89, [R62+UR8+0x300] ;  /* 0x000300083e597984 */ /* 0x000e220008000800 */
[-C--:B-1----:R-:W-:Y:S01]  /*0c30*/  FFMA R57, R82, R47.reuse, R57 ;  /* 0x0000002f52397223 */ /* 0x082fe20000000039 */
[-C--:B------:R-:W-:Y:S01]  /*0c40*/  FFMA R49, R81, R47.reuse, R49 ;  /* 0x0000002f51317223 */ /* 0x080fe20000000031 */
[-C--:B------:R-:W-:Y:S01]  /*0c50*/  FFMA R58, R80, R47.reuse, R58 ;  /* 0x0000002f503a7223 */ /* 0x080fe2000000003a */
[-C--:B------:R-:W-:Y:S01]  /*0c60*/  FFMA R29, R69, R47.reuse, R29 ;  /* 0x0000002f451d7223 */ /* 0x080fe2000000001d */
[-C--:B------:R-:W-:Y:S01]  /*0c70*/  FFMA R20, R79, R47.reuse, R20 ;  /* 0x0000002f4f147223 */ /* 0x080fe20000000014 */
[-C--:B------:R-:W-:Y:S01]  /*0c80*/  FFMA R11, R78, R47.reuse, R11 ;  /* 0x0000002f4e0b7223 */ /* 0x080fe2000000000b */
[----:B------:R-:W-:Y:S01]  /*0c90*/  FFMA R84, R77, R47, R84 ;  /* 0x0000002f4d547223 */ /* 0x000fe20000000054 */
[-C--:B--2---:R-:W-:Y:S01]  /*0ca0*/  FFMA R36, R82, R46.reuse, R36 ;  /* 0x0000002e52247223 */ /* 0x084fe20000000024 */
[-C--:B------:R-:W-:Y:S01]  /*0cb0*/  FFMA R48, R81, R46.reuse, R48 ;  /* 0x0000002e51307223 */ /* 0x080fe20000000030 */
[-C--:B------:R-:W-:Y:S01]  /*0cc0*/  FFMA R37, R80, R46.reuse, R37 ;  /* 0x0000002e50257223 */ /* 0x080fe20000000025 */
[-C--:B------:R-:W-:Y:S01]  /*0cd0*/  FFMA R28, R69, R46.reuse, R28 ;  /* 0x0000002e451c7223 */ /* 0x080fe2000000001c */
[-C--:B------:R-:W-:Y:S01]  /*0ce0*/  FFMA R19, R79, R46.reuse, R19 ;  /* 0x0000002e4f137223 */ /* 0x080fe20000000013 */
[-C--:B------:R-:W-:Y:S01]  /*0cf0*/  FFMA R10, R78, R46.reuse, R10 ;  /* 0x0000002e4e0a7223 */ /* 0x080fe2000000000a */
[----:B------:R-:W-:Y:S01]  /*0d00*/  FFMA R85, R77, R46, R85 ;  /* 0x0000002e4d557223 */ /* 0x000fe20000000055 */
[----:B------:R-:W1:Y:S04]  /*0d10*/  LDS R47, [R62+UR8+0x380] ;  /* 0x000380083e2f7984 */ /* 0x000e680008000800 */
[----:B------:R-:W2:Y:S01]  /*0d20*/  LDS R46, [R62+UR8+0x400] ;  /* 0x000400083e2e7984 */ /* 0x000ea20008000800 */
        /* <DEDUP_REMOVED lines=21> */
[----:B------:R-:W-:-:S02]  /*0e80*/  FFMA R88, R77, R46, R88 ;  /* 0x0000002e4d587223 */ /* 0x000fc40000000058 */
[----:B------:R-:W1:Y:S01]  /*0e90*/  LDC.64 R46, c[0x0][0x388] ;  /* 0x0000e200ff2e7b82 */ /* 0x000e620000000a00 */
[-C--:B0-----:R-:W-:Y:S01]  /*0ea0*/  FFMA R67, R81, R89.reuse, R67 ;  /* 0x0000005951437223 */ /* 0x081fe20000000043 */
[----:B------:R-:W-:Y:S01]  /*0eb0*/  FFMA R68, R80, R89, R68 ;  /* 0x0000005950447223 */ /* 0x000fe20000000044 */
[----:B-1----:R-:W-:-:S04]  /*0ec0*/  IMAD.WIDE.U32 R92, R63, 0x4, R46 ;  /* 0x000000043f5c7825 */ /* 0x002fc800078e002e */
[----:B------:R-:W-:Y:S02]  /*0ed0*/  @!P3 IMAD.WIDE.U32 R80, R64, 0x4, R46 ;  /* 0x000000044050b825 */ /* 0x000fe400078e002e */
[----:B------:R-:W2:Y:S04]  /*0ee0*/  LDG.E R92, desc[UR10][R92.64] ;  /* 0x0000000a5c5c7981 */ /* 0x000ea8000c1e1900 */
[----:B------:R-:W2:Y:S01]  /*0ef0*/  @!P3 LDG.E R0, desc[UR10][R80.64] ;  /* 0x0000000a5000b981 */ /* 0x000ea2000c1e1900 */
[----:B------:R-:W-:Y:S01]  /*0f00*/  ISETP.GT.U32.AND P1, PT, R3, 0xc3, PT ;  /* 0x000000c30300780c */ /* 0x000fe20003f24070 */
[----:B------:R-:W-:Y:S02]  /*0f10*/  UIADD3 UR4, UPT, UPT, UR6, 0x310, URZ ;  /* 0x0000031006047890 */ /* 0x000fe4000fffe0ff */
[----:B------:R-:W-:-:S02]  /*0f20*/  UIADD3 UR6, UPT, UPT, UR6, 0xb20, URZ ;  /* 0x00000b2006067890 */ /* 0x000fc4000fffe0ff */
[----:B------:R-:W-:Y:S02]  /*0f30*/  ULEA UR4, UR7, UR4, 0x18 ;  /* 0x0000000407047291 */ /* 0x000fe4000f8ec0ff */
[----:B------:R-:W-:Y:S01]  /*0f40*/  ULEA UR6, UR7, UR6, 0x18 ;  /* 0x0000000607067291 */ /* 0x000fe2000f8ec0ff */
[-C--:B------:R-:W-:Y:S01]  /*0f50*/  FFMA R75, R69, R89.reuse, R75 ;  /* 0x00000059454b7223 */ /* 0x080fe2000000004b */
[-C--:B------:R-:W-:Y:S01]  /*0f60*/  FFMA R74, R82, R89.reuse, R74 ;  /* 0x00000059524a7223 */ /* 0x080fe2000000004a */
[-C--:B------:R-:W-:Y:S01]  /*0f70*/  FFMA R70, R79, R89.reuse, R70 ;  /* 0x000000594f467223 */ /* 0x080fe20000000046 */
[-C--:B------:R-:W-:Y:S01]  /*0f80*/  FFMA R71, R78, R89.reuse, R71 ;  /* 0x000000594e477223 */ /* 0x080fe20000000047 */
[----:B------:R-:W-:Y:S01]  /*0f90*/  FFMA R72, R77, R89, R72 ;  /* 0x000000594d487223 */ /* 0x000fe20000000048 */
[C---:B------:R-:W-:Y:S02]  /*0fa0*/  @!P1 LEA R69, R3.reuse, UR4, 0x2 ;  /* 0x0000000403459c11 */ /* 0x040fe4000f8e10ff */
[----:B------:R-:W-:-:S02]  /*0fb0*/  LEA R89, R3, UR6, 0x2 ;  /* 0x0000000603597c11 */ /* 0x000fc4000f8e10ff */
[----:B---3--:R-:W-:Y:S01]  /*0fc0*/  LEA R90, R73, UR4, 0x2 ;  /* 0x00000004495a7c11 */ /* 0x008fe2000f8e10ff */
[----:B----4-:R-:W-:Y:S04]  /*0fd0*/  @!P1 STS [R69], R2 ;  /* 0x0000000245009388 */ /* 0x010fe80000000800 */
[----:B--2---:R-:W-:Y:S04]  /*0fe0*/  STS [R89], R92 ;  /* 0x0000005c59007388 */ /* 0x004fe80000000800 */
[----:B------:R-:W-:Y:S01]  /*0ff0*/  @!P3 STS [R89+0x380], R0 ;  /* 0x000380005900b388 */ /* 0x000fe20000000800 */
[----:B------:R-:W-:Y:S06]  /*1000*/  BAR.SYNC.DEFER_BLOCKING 0x0 ;  /* 0x0000000000007b1d */ /* 0x000fec0000010000 */
[----:B------:R-:W-:Y:S04]  /*1010*/  LDS R81, [R90] ;  /* 0x000000005a517984 */ /* 0x000fe80000000800 */
[----:B------:R-:W-:Y:S04]  /*1020*/  LDS R80, [R90+0x4] ;  /* 0x000004005a507984 */ /* 0x000fe80000000800 */
[----:B------:R-:W-:Y:S04]  /*1030*/  LDS R79, [R90+0x8] ;  /* 0x000008005a4f7984 */ /* 0x000fe80000000800 */
[----:B------:R-:W-:Y:S04]  /*1040*/  LDS R78, [R90+0xc] ;  /* 0x00000c005a4e7984 */ /* 0x000fe80000000800 */
[----:B------:R-:W-:Y:S04]  /*1050*/  LDS R77, [R90+0x10] ;  /* 0x000010005a4d7984 */ /* 0x000fe80000000800 */
[----:B------:R-:W-:Y:S04]  /*1060*/  LDS R73, [R90+0x14] ;  /* 0x000014005a497984 */ /* 0x000fe80000000800 */
[----:B------:R-:W-:Y:S04]  /*1070*/  LDS R69, [R90+0x18] ;  /* 0x000018005a457984 */ /* 0x000fe80000000800 */
[----:B------:R-:W0:Y:S01]  /*1080*/  LDS R89, [R62+UR6+0x80] ;  /* 0x000080063e597984 */ /* 0x000e220008000800 */
[----:B------:R-:W-:-:S03]  /*1090*/  IADD3 R91, PT, PT, R63, 0x4, RZ ;  /* 0x000000043f5b7810 */ /* 0x000fc60007ffe0ff */
[----:B------:R-:W-:Y:S01]  /*10a0*/  LDS R82, [R62+UR6] ;  /* 0x000000063e527984 */ /* 0x000fe20008000800 */
[-C--:B0-----:R-:W-:Y:S01]  /*10b0*/  FFMA R40, R81, R89.reuse, R40 ;  /* 0x0000005951287223 */ /* 0x081fe20000000028 */
[-C--:B------:R-:W-:Y:S01]  /*10c0*/  FFMA R52, R80, R89.reuse, R52 ;  /* 0x0000005950347223 */ /* 0x080fe20000000034 */
[-C--:B------:R-:W-:Y:S01]  /*10d0*/  FFMA R41, R79, R89.reuse, R41 ;  /* 0x000000594f297223 */ /* 0x080fe20000000029 */
[-C--:B------:R-:W-:Y:S01]  /*10e0*/  FFMA R32, R78, R89.reuse, R32 ;  /* 0x000000594e207223 */ /* 0x080fe20000000020 */
[-C--:B------:R-:W-:Y:S01]  /*10f0*/  FFMA R23, R77, R89.reuse, R23 ;  /* 0x000000594d177223 */ /* 0x080fe20000000017 */
[-C--:B------:R-:W-:Y:S01]  /*1100*/  FFMA R14, R73, R89.reuse, R14 ;  /* 0x00000059490e7223 */ /* 0x080fe2000000000e */
[----:B------:R-:W-:Y:S02]  /*1110*/  FFMA R5, R69, R89, R5 ;  /* 0x0000005945057223 */ /* 0x000fe40000000005 */
[----:B------:R-:W0:Y:S02]  /*1120*/  LDS R89, [R62+UR6+0x180] ;  /* 0x000180063e597984 */ /* 0x000e240008000800 */
[-C--:B0-----:R-:W-:Y:S01]  /*1130*/  FFMA R38, R81, R89.reuse, R38 ;  /* 0x0000005951267223 */ /* 0x081fe20000000026 */
[-C--:B------:R-:W-:Y:S01]  /*1140*/  FFMA R50, R80, R89.reuse, R50 ;  /* 0x0000005950327223 */ /* 0x080fe20000000032 */
[-C--:B------:R-:W-:Y:S01]  /*1150*/  FFMA R39, R79, R89.reuse, R39 ;  /* 0x000000594f277223 */ /* 0x080fe20000000027 */
[-C--:B------:R-:W-:Y:S01]  /*1160*/  FFMA R30, R78, R89.reuse, R30 ;  /* 0x000000594e1e7223 */ /* 0x080fe2000000001e */
[-C--:B------:R-:W-:Y:S01]  /*1170*/  FFMA R21, R77, R89.reuse, R21 ;  /* 0x000000594d157223 */ /* 0x080fe20000000015 */
[-C--:B------:R-:W-:Y:S01]  /*1180*/  FFMA R12, R73, R89.reuse, R12 ;  /* 0x00000059490c7223 */ /* 0x080fe2000000000c */
[----:B------:R-:W-:-:S02]  /*1190*/  FFMA R83, R69, R89, R83 ;  /* 0x0000005945537223 */ /* 0x000fc40000000053 */
[----:B------:R-:W0:Y:S02]  /*11a0*/  LDS R89, [R62+UR6+0x280] ;  /* 0x000280063e597984 */ /* 0x000e240008000800 */
[-C--:B0-----:R-:W-:Y:S01]  /*11b0*/  FFMA R36, R81, R89.reuse, R36 ;  /* 0x0000005951247223 */ /* 0x081fe20000000024 */
[-C--:B------:R-:W-:Y:S01]  /*11c0*/  FFMA R48, R80, R89.reuse, R48 ;  /* 0x0000005950307223 */ /* 0x080fe20000000030 */
[-C--:B------:R-:W-:Y:S01]  /*11d0*/  FFMA R37, R79, R89.reuse, R37 ;  /* 0x000000594f257223 */ /* 0x080fe20000000025 */
[-C--:B------:R-:W-:Y:S01]  /*11e0*/  FFMA R28, R78, R89.reuse, R28 ;  /* 0x000000594e1c7223 */ /* 0x080fe2000000001c */
[-C--:B------:R-:W-:Y:S01]  /*11f0*/  FFMA R19, R77, R89.reuse, R19 ;  /* 0x000000594d137223 */ /* 0x080fe20000000013 */
[-C--:B------:R-:W-:Y:S01]  /*1200*/  FFMA R10, R73, R89.reuse, R10 ;  /* 0x00000059490a7223 */ /* 0x080fe2000000000a */
[----:B------:R-:W-:Y:S02]  /*1210*/  FFMA R85, R69, R89, R85 ;  /* 0x0000005945557223 */ /* 0x000fe40000000055 */
[----:B------:R-:W0:Y:S01]  /*1220*/  LDS R89, [R62+UR6+0x380] ;  /* 0x000380063e597984 */ /* 0x000e220008000800 */
[----:B------:R-:W-:-:S06]  /*1230*/  IMAD.WIDE.U32 R90, R91, 0x4, R46 ;  /* 0x000000045b5a7825 */ /* 0x000fcc00078e002e */
[----:B------:R-:W2:Y:S01]  /*1240*/  LDG.E R90, desc[UR10][R90.64] ;  /* 0x0000000a5a5a7981 */ /* 0x000ea2000c1e1900 */
[-C--:B0-----:R-:W-:Y:S01]  /*1250*/  FFMA R42, R81, R89.reuse, R42 ;  /* 0x00000059512a7223 */ /* 0x081fe2000000002a */
[-C--:B------:R-:W-:Y:S01]  /*1260*/  FFMA R44, R80, R89.reuse, R44 ;  /* 0x00000059502c7223 */ /* 0x080fe2000000002c */
[-C--:B------:R-:W-:Y:S01]  /*1270*/  FFMA R35, R79, R89.reuse, R35 ;  /* 0x000000594f237223 */ /* 0x080fe20000000023 */
[-C--:B------:R-:W-:Y:S01]  /*1280*/  FFMA R26, R78, R89.reuse, R26 ;  /* 0x000000594e1a7223 */ /* 0x080fe2000000001a */
[-C--:B------:R-:W-:Y:S01]  /*1290*/  FFMA R17, R77, R89.reuse, R17 ;  /* 0x000000594d117223 */ /* 0x080fe20000000011 */
[-C--:B------:R-:W-:Y:S01]  /*12a0*/  FFMA R8, R73, R89.reuse, R8 ;  /* 0x0000005949087223 */ /* 0x080fe20000000008 */
[----:B------:R-:W-:Y:S01]  /*12b0*/  FFMA R87, R69, R89, R87 ;  /* 0x0000005945577223 */ /* 0x000fe20000000057 */
[----:B------:R-:W-:-:S05]  /*12c0*/  @!P3 IADD3 R89, PT, PT, R64, 0x4, RZ ;  /* 0x000000044059b810 */ /* 0x000fca0007ffe0ff */
[----:B------:R-:W-:-:S05]  /*12d0*/  @!P3 IMAD.WIDE.U32 R46, R89, 0x4, R46 ;  /* 0x00000004592eb825 */ /* 0x000fca00078e002e */
[----:B------:R0:W5:Y:S02]  /*12e0*/  @!P3 LDG.E R0, desc[UR10][R46.64] ;  /* 0x0000000a2e00b981 */ /* 0x000164000c1e1900 */
[----:B0-----:R-:W0:Y:S01]  /*12f0*/  @!P1 LDC.64 R46, c[0x0][0x380] ;  /* 0x0000e000ff2e9b82 */ /* 0x001e220000000a00 */
[----:B------:R-:W-:-:S05]  /*1300*/  @!P1 IADD3 R89, PT, PT, R65, 0xc4, RZ ;  /* 0x000000c441599810 */ /* 0x000fca0007ffe0ff */
[----:B0-----:R-:W-:-:S05]  /*1310*/  @!P1 IMAD.WIDE.U32 R46, R89, 0x4, R46 ;  /* 0x00000004592e9825 */ /* 0x001fca00078e002e */
[----:B------:R0:W5:Y:S01]  /*1320*/  @!P1 LDG.E R2, desc[UR10][R46.64] ;  /* 0x0000000a2e029981 */ /* 0x000162000c1e1900 */
[-C--:B------:R-:W-:Y:S01]  /*1330*/  FFMA R76, R81, R82.reuse, R76 ;  /* 0x00000052514c7223 */ /* 0x080fe2000000004c */
[-C--:B------:R-:W-:Y:S01]  /*1340*/  FFMA R53, R80, R82.reuse, R53 ;  /* 0x0000005250357223 */ /* 0x080fe20000000035 */
[-C--:B------:R-:W-:Y:S01]  /*1350*/  FFMA R54, R79, R82.reuse, R54 ;  /* 0x000000524f367223 */ /* 0x080fe20000000036 */
[-C--:B------:R-:W-:Y:S01]  /*1360*/  FFMA R33, R78, R82.reuse, R33 ;  /* 0x000000524e217223 */ /* 0x080fe20000000021 */
[-C--:B------:R-:W-:Y:S01]  /*1370*/  FFMA R24, R77, R82.reuse, R24 ;  /* 0x000000524d187223 */ /* 0x080fe20000000018 */
[-C--:B------:R-:W-:Y:S01]  /*1380*/  FFMA R15, R73, R82.reuse, R15 ;  /* 0x00000052490f7223 */ /* 0x080fe2000000000f */
[----:B------:R-:W-:Y:S02]  /*1390*/  FFMA R6, R69, R82, R6 ;  /* 0x0000005245067223 */ /* 0x000fe40000000006 */
[----:B------:R-:W1:Y:S02]  /*13a0*/  LDS R82, [R62+UR6+0x100] ;  /* 0x000100063e527984 */ /* 0x000e640008000800 */
[-C--:B-1----:R-:W-:Y:S01]  /*13b0*/  FFMA R55, R81, R82.reuse, R55 ;  /* 0x0000005251377223 */ /* 0x082fe20000000037 */
[-C--:B------:R-:W-:Y:S01]  /*13c0*/  FFMA R51, R80, R82.reuse, R51 ;  /* 0x0000005250337223 */ /* 0x080fe20000000033 */
[-C--:B------:R-:W-:Y:S01]  /*13d0*/  FFMA R56, R79, R82.reuse, R56 ;  /* 0x000000524f387223 */ /* 0x080fe20000000038 */
[-C--:B------:R-:W-:Y:S01]  /*13e0*/  FFMA R31, R78, R82.reuse, R31 ;  /* 0x000000524e1f7223 */ /* 0x080fe2000000001f */
[-C--:B------:R-:W-:Y:S01]  /*13f0*/  FFMA R22, R77, R82.reuse, R22 ;  /* 0x000000524d167223 */ /* 0x080fe20000000016 */
[-C--:B------:R-:W-:Y:S01]  /*1400*/  FFMA R13, R73, R82.reuse, R13 ;  /* 0x00000052490d7223 */ /* 0x080fe2000000000d */
[----:B------:R-:W-:-:S02]  /*1410*/  FFMA R4, R69, R82, R4 ;  /* 0x0000005245047223 */ /* 0x000fc40000000004 */
[----:B------:R-:W1:Y:S02]  /*1420*/  LDS R82, [R62+UR6+0x200] ;  /* 0x000200063e527984 */ /* 0x000e640008000800 */
[-C--:B-1----:R-:W-:Y:S01]  /*1430*/  FFMA R57, R81, R82.reuse, R57 ;  /* 0x0000005251397223 */ /* 0x082fe20000000039 */
[-C--:B------:R-:W-:Y:S01]  /*1440*/  FFMA R49, R80, R82.reuse, R49 ;  /* 0x0000005250317223 */ /* 0x080fe20000000031 */
[-C--:B------:R-:W-:Y:S01]  /*1450*/  FFMA R58, R79, R82.reuse, R58 ;  /* 0x000000524f3a7223 */ /* 0x080fe2000000003a */
[-C--:B------:R-:W-:Y:S01]  /*1460*/  FFMA R29, R78, R82.reuse, R29 ;  /* 0x000000524e1d7223 */ /* 0x080fe2000000001d */
[-C--:B------:R-:W-:Y:S01]  /*1470*/  FFMA R20, R77, R82.reuse, R20 ;  /* 0x000000524d147223 */ /* 0x080fe20000000014 */
[-C--:B------:R-:W-:Y:S01]  /*1480*/  FFMA R11, R73, R82.reuse, R11 ;  /* 0x00000052490b7223 */ /* 0x080fe2000000000b */
[----:B------:R-:W-:Y:S02]  /*1490*/  FFMA R84, R69, R82, R84 ;  /* 0x0000005245547223 */ /* 0x000fe40000000054 */
[----:B------:R-:W1:Y:S01]  /*14a0*/  LDS R82, [R62+UR6+0x300] ;  /* 0x000300063e527984 */ /* 0x000e620008000800 */
[----:B------:R-:W-:-:S13]  /*14b0*/  ISETP.GE.U32.AND P2, PT, R3, 0xc4, PT ;  /* 0x000000c40300780c */ /* 0x000fda0003f46070 */
[----:B------:R-:W-:Y:S01]  /*14c0*/  @P2 LEA R89, R3, UR8, 0x2 ;  /* 0x0000000803592c11 */ /* 0x000fe2000f8e10ff */
[-C--:B-1----:R-:W-:Y:S01]  /*14d0*/  FFMA R59, R81, R82.reuse, R59 ;  /* 0x00000052513b7223 */ /* 0x082fe2000000003b */
[-C--:B------:R-:W-:Y:S01]  /*14e0*/  FFMA R45, R80, R82.reuse, R45 ;  /* 0x00000052502d7223 */ /* 0x080fe2000000002d */
[-C--:B------:R-:W-:Y:S01]  /*14f0*/  FFMA R60, R79, R82.reuse, R60 ;  /* 0x000000524f3c7223 */ /* 0x080fe2000000003c */
[-C--:B------:R-:W-:Y:S01]  /*1500*/  FFMA R27, R78, R82.reuse, R27 ;  /* 0x000000524e1b7223 */ /* 0x080fe2000000001b */
[-C--:B------:R-:W-:Y:S01]  /*1510*/  FFMA R18, R77, R82.reuse, R18 ;  /* 0x000000524d127223 */ /* 0x080fe20000000012 */
[-C--:B------:R-:W-:Y:S01]  /*1520*/  FFMA R9, R73, R82.reuse, R9 ;  /* 0x0000005249097223 */ /* 0x080fe20000000009 */
[----:B------:R-:W-:Y:S02]  /*1530*/  FFMA R86, R69, R82, R86 ;  /* 0x0000005245567223 */ /* 0x000fe40000000056 */
[----:B------:R-:W1:Y:S04]  /*1540*/  LDS R82, [R62+UR6+0x400] ;  /* 0x000400063e527984 */ /* 0x000e680008000800 */
[----:B------:R-:W3:Y:S01]  /*1550*/  LDS R62, [R62+UR6+0x480] ;  /* 0x000480063e3e7984 */ /* 0x000ee20008000800 */
[----:B------:R-:W-:Y:S03]  /*1560*/  BSSY.RECONVERGENT B0, `(.L_x_56) ;  /* 0x000000f000007945 */ /* 0x000fe60003800200 */
[----:B--2---:R0:W-:Y:S01]  /*1570*/  @P2 STS [R89], R90 ;  /* 0x0000005a59002388 */ /* 0x0041e20000000800 */
[-C--:B-1----:R-:W-:Y:S01]  /*1580*/  FFMA R61, R81, R82.reuse, R61 ;  /* 0x00000052513d7223 */ /* 0x082fe2000000003d */
[-C--:B------:R-:W-:Y:S01]  /*1590*/  FFMA R43, R80, R82.reuse, R43 ;  /* 0x00000052502b7223 */ /* 0x080fe2000000002b */
[-C--:B------:R-:W-:Y:S01]  /*15a0*/  FFMA R34, R79, R82.reuse, R34 ;  /* 0x000000524f227223 */ /* 0x080fe20000000022 */
[-C--:B------:R-:W-:Y:S01]  /*15b0*/  FFMA R25, R78, R82.reuse, R25 ;  /* 0x000000524e197223 */ /* 0x080fe20000000019 */
[-C--:B------:R-:W-:Y:S01]  /*15c0*/  FFMA R16, R77, R82.reuse, R16 ;  /* 0x000000524d107223 */ /* 0x080fe20000000010 */
[-C--:B------:R-:W-:Y:S01]  /*15d0*/  FFMA R7, R73, R82.reuse, R7 ;  /* 0x0000005249077223 */ /* 0x080fe20000000007 */
[----:B------:R-:W-:Y:S01]  /*15e0*/  FFMA R88, R69, R82, R88 ;  /* 0x0000005245587223 */ /* 0x000fe20000000058 */
[----:B0--3--:R-:W-:Y:S06]  /*15f0*/  @P2 BRA `(.L_x_57) ;  /* 0x0000000000142947 */ /* 0x009fec0003800000 */
[C---:B------:R-:W-:Y:S02]  /*1600*/  LEA R47, R3.reuse, UR9, 0x2 ;  /* 0x00000009032f7c11 */ /* 0x040fe4000f8e10ff */
[----:B------:R-:W-:-:S03]  /*1610*/  LEA R89, R3, UR8, 0x2 ;  /* 0x0000000803597c11 */ /* 0x000fc6000f8e10ff */
[----:B-----5:R0:W-:Y:S04]  /*1620*/  STS [R47], R2 ;  /* 0x000000022f007388 */ /* 0x0201e80000000800 */
[----:B------:R0:W-:Y:S04]  /*1630*/  STS [R89], R90 ;  /* 0x0000005a59007388 */ /* 0x0001e80000000800 */
[----:B------:R0:W-:Y:S02]  /*1640*/  @!P3 STS [R89+0x380], R0 ;  /* 0x000380005900b388 */ /* 0x0001e40000000800 */
.L_x_57:
[----:B------:R-:W-:Y:S05]  /*1650*/  BSYNC.RECONVERGENT B0 ;  /* 0x0000000000007941 */ /* 0x000fea0003800200 */
.L_x_56:
[----:B------:R-:W-:Y:S01]  /*1660*/  IADD3 R66, PT, PT, R66, 0x1, RZ ;  /* 0x0000000142427810 */ /* 0x000fe20007ffe0ff */
[----:B------:R-:W-:Y:S01]  /*1670*/  BAR.SYNC.DEFER_BLOCKING 0x0 ;  /* 0x0000000000007b1d */ /* 0x000fe20000010000 */
[-C--:B------:R-:W-:Y:S01]  /*1680*/  FFMA R74, R81, R62.reuse, R74 ;  /* 0x0000003e514a7223 */ /* 0x080fe2000000004a */
[-C--:B------:R-:W-:Y:S01]  /*1690*/  FFMA R67, R80, R62.reuse, R67 ;  /* 0x0000003e50437223 */ /* 0x080fe20000000043 */
[----:B------:R-:W-:Y:S01]  /*16a0*/  ISETP.NE.AND P2, PT, R66, RZ, PT ;  /* 0x000000ff4200720c */ /* 0x000fe20003f45270 */
[-C--:B------:R-:W-:Y:S01]  /*16b0*/  FFMA R68, R79, R62.reuse, R68 ;  /* 0x0000003e4f447223 */ /* 0x080fe20000000044 */
[-C--:B------:R-:W-:Y:S01]  /*16c0*/  FFMA R75, R78, R62.reuse, R75 ;  /* 0x0000003e4e4b7223 */ /* 0x080fe2000000004b */
[-C--:B------:R-:W-:Y:S01]  /*16d0*/  FFMA R70, R77, R62.reuse, R70 ;  /* 0x0000003e4d467223 */ /* 0x080fe20000000046 */
[-C--:B------:R-:W-:Y:S01]  /*16e0*/  FFMA R71, R73, R62.reuse, R71 ;  /* 0x0000003e49477223 */ /* 0x080fe20000000047 */
[----:B------:R-:W-:Y:S01]  /*16f0*/  FFMA R72, R69, R62, R72 ;  /* 0x0000003e45487223 */ /* 0x000fe20000000048 */
[----:B------:R-:W-:-:S02]  /*1700*/  IADD3 R63, PT, PT, R63, 0x8, RZ ;  /* 0x000000083f3f7810 */ /* 0x000fc40007ffe0ff */
[----:B------:R-:W-:Y:S02]  /*1710*/  IADD3 R64, PT, PT, R64, 0x8, RZ ;  /* 0x0000000840407810 */ /* 0x000fe40007ffe0ff */
[----:B------:R-:W-:-:S03]  /*1720*/  IADD3 R65, PT, PT, R65, 0x188, RZ ;  /* 0x0000018841417810 */ /* 0x000fc60007ffe0ff */
[----:B------:R-:W-:Y:S05]  /*1730*/  @P2 BRA `(.L_x_58) ;  /* 0xfffffff000502947 */ /* 0x000fea000383ffff */
.L_x_55:
[----:B0----5:R-:W0:Y:S01]  /*1740*/  SHFL.DOWN PT, R2, R49, 0x2, 0x1c1f ;  /* 0x085c1f0031027f89 */ /* 0x021e2200000e0000 */
[----:B------:R-:W1:Y:S01]  /*1750*/  S2UR UR4, SR_CTAID.X ;  /* 0x00000000000479c3 */ /* 0x000e620000002500 */
[----:B------:R-:W2:Y:S01]  /*1760*/  LDCU UR6, c[0x0][0x3bc] ;  /* 0x00007780ff0677ac */ /* 0x000ea20008000800 */
[----:B------:R-:W-:Y:S01]  /*1770*/  LOP3.LUT P1, RZ, R3, 0x3, RZ, 0xc0, !PT ;  /* 0x0000000303ff7812 */ /* 0x000fe2000782c0ff */
[----:B------:R-:W3:Y:S04]  /*1780*/  SHFL.DOWN PT, R0, R45, 0x2, 0x1c1f ;  /* 0x085c1f002d007f89 */ /* 0x000ee800000e0000 */
[----:B------:R-:W4:Y:S04]  /*1790*/  SHFL.DOWN PT, R69, R52, 0x2, 0x1c1f ;  /* 0x085c1f0034457f89 */ /* 0x000f2800000e0000 */
[----:B------:R-:W4:Y:S04]  /*17a0*/  SHFL.DOWN PT, R46, R51, 0x2, 0x1c1f ;  /* 0x085c1f00332e7f89 */ /* 0x000f2800000e0000 */
[----:B------:R-:W4:Y:S04]  /*17b0*/  SHFL.DOWN PT, R73, R74, 0x2, 0x1c1f ;  /* 0x085c1f004a497f89 */ /* 0x000f2800000e0000 */
[----:B------:R-:W4:Y:S04]  /*17c0*/  SHFL.DOWN PT, R80, R57, 0x2, 0x1c1f ;  /* 0x085c1f0039507f89 */ /* 0x000f2800000e0000 */
[----:B------:R-:W4:Y:S01]  /*17d0*/  SHFL.DOWN PT, R81, R76, 0x2, 0x1c1f ;  /* 0x085c1f004c517f89 */ /* 0x000f2200000e0000 */
[----:B0-----:R-:W-:Y:S01]  /*17e0*/  FADD R49, R2, R49 ;  /* 0x0000003102317221 */ /* 0x001fe20000000000 */
[----:B-1----:R-:W-:-:S02]  /*17f0*/  USHF.R.U32.HI UR4, URZ, 0x1, UR4 ;  /* 0x00000001ff047899 */ /* 0x002fc40008011604 */
[----:B------:R-:W0:Y:S01]  /*1800*/  SHFL.DOWN PT, R78, R55, 0x2, 0x1c1f ;  /* 0x085c1f00374e7f89 */ /* 0x000e2200000e0000 */
[----:B---3--:R-:W-:Y:S01]  /*1810*/  FADD R45, R0, R45 ;  /* 0x0000002d002d7221 */ /* 0x008fe20000000000 */
[----:B--2---:R-:W-:Y:S02]  /*1820*/  UIMAD UR4, UR4, UR6, URZ ;  /* 0x00000006040472a4 */ /* 0x004fe4000f8e02ff */
[----:B------:R-:W1:Y:S01]  /*1830*/  SHFL.DOWN PT, R79, R36, 0x2, 0x1c1f ;  /* 0x085c1f00244f7f89 */ /* 0x000e6200000e0000 */
[----:B----4-:R-:W-:-:S03]  /*1840*/  FADD R52, R69, R52 ;  /* 0x0000003445347221 */ /* 0x010fc60000000000 */
[----:B------:R-:W2:Y:S01]  /*1850*/  SHFL.DOWN PT, R66, R59, 0x2, 0x1c1f ;  /* 0x085c1f003b427f89 */ /* 0x000ea200000e0000 */
[----:B------:R-:W-:-:S03]  /*1860*/  FADD R51, R46, R51 ;  /* 0x000000332e337221 */ /* 0x000fc60000000000 */
[----:B------:R-:W3:Y:S01]  /*1870*/  SHFL.DOWN PT, R77, R42, 0x2, 0x1c1f ;  /* 0x085c1f002a4d7f89 */ /* 0x000ee200000e0000 */
[----:B------:R-:W-:-:S03]  /*1880*/  FADD R74, R73, R74 ;  /* 0x0000004a494a7221 */ /* 0x000fc60000000000 */
[----:B------:R-:W4:Y:S01]  /*1890*/  SHFL.DOWN PT, R64, R61, 0x2, 0x1c1f ;  /* 0x085c1f003d407f89 */ /* 0x000f2200000e0000 */
[----:B------:R-:W-:-:S03]  /*18a0*/  FADD R57, R80, R57 ;  /* 0x0000003950397221 */ /* 0x000fc60000000000 */
[----:B------:R-:W4:Y:S01]  /*18b0*/  SHFL.DOWN PT, R62, R53, 0x2, 0x1c1f ;  /* 0x085c1f00353e7f89 */ /* 0x000f2200000e0000 */
[----:B------:R-:W-:-:S03]  /*18c0*/  FADD R76, R81, R76 ;  /* 0x0000004c514c7221 */ /* 0x000fc60000000000 */
[----:B------:R-:W4:Y:S01]  /*18d0*/  SHFL.DOWN PT, R65, R50, 0x2, 0x1c1f ;  /* 0x085c1f0032417f89 */ /* 0x000f2200000e0000 */
[----:B0-----:R-:W-:-:S03]  /*18e0*/  FADD R55, R78, R55 ;  /* 0x000000374e377221 */ /* 0x001fc60000000000 */
[----:B------:R-:W0:Y:S01]  /*18f0*/  SHFL.DOWN PT, R63, R48, 0x2, 0x1c1f ;  /* 0x085c1f00303f7f89 */ /* 0x000e2200000e0000 */
[----:B-1----:R-:W-:-:S03]  /*1900*/  FADD R36, R79, R36 ;  /* 0x000000244f247221 */ /* 0x002fc60000000000 */
[----:B------:R-:W1:Y:S01]  /*1910*/  SHFL.DOWN PT, R2, R31, 0x2, 0x1c1f ;  /* 0x085c1f001f027f89 */ /* 0x000e6200000e0000 */
[----:B--2---:R-:W-:-:S03]  /*1920*/  FADD R59, R66, R59 ;  /* 0x0000003b423b7221 */ /* 0x004fc60000000000 */
[----:B------:R-:W2:Y:S01]  /*1930*/  SHFL.DOWN PT, R0, R29, 0x2, 0x1c1f ;  /* 0x085c1f001d007f89 */ /* 0x000ea200000e0000 */
[----:B---3--:R-:W-:-:S03]  /*1940*/  FADD R42, R77, R42 ;  /* 0x0000002a4d2a7221 */ /* 0x008fc60000000000 */
[----:B------:R-:W3:Y:S01]  /*1950*/  SHFL.DOWN PT, R69, R68, 0x2, 0x1c1f ;  /* 0x085c1f0044457f89 */ /* 0x000ee200000e0000 */
[----:B----4-:R-:W-:-:S03]  /*1960*/  FADD R61, R64, R61 ;  /* 0x0000003d403d7221 */ /* 0x010fc60000000000 */
        /* <DEDUP_REMOVED lines=151> */
[----:B---3--:R-:W-:Y:S02]  /*22e0*/  FADD R27, R27, R0 ;  /* 0x000000001b1b7221 */ /* 0x008fe40000000000 */
[----:B------:R-:W3:Y:S01]  /*22f0*/  LDC R0, c[0x0][0x3c4] ;  /* 0x0000f100ff007b82 */ /* 0x000ee20000000800 */
[----:B------:R-:W2:Y:S01]  /*2300*/  SHFL.DOWN PT, R81, R54, 0x1, 0x1c1f ;  /* 0x083c1f0036517f89 */ /* 0x000ea200000e0000 */
        /* <DEDUP_REMOVED lines=12> */
[----:B------:R-:W-:-:S03]  /*23d0*/  FADD R54, R54, R81 ;  /* 0x0000005136367221 */ /* 0x000fc60000000000 */
        /* <DEDUP_REMOVED lines=21> */
[----:B0-----:R-:W-:Y:S01]  /*2530*/  FADD R13, R13, R2 ;  /* 0x000000020d0d7221 */ /* 0x001fe20000000000 */
[----:B------:R-:W-:Y:S02]  /*2540*/  SEL R2, R0, RZ, !P0 ;  /* 0x000000ff00027207 */ /* 0x000fe40004000000 */
[----:B------:R-:W0:Y:S01]  /*2550*/  SHFL.DOWN PT, R66, R25, 0x1, 0x1c1f ;  /* 0x083c1f0019427f89 */ /* 0x000e2200000e0000 */
[----:B-1----:R-:W-:-:S03]  /*2560*/  FADD R70, R70, R69 ;  /* 0x0000004546467221 */ /* 0x002fc60000000000 */
[----:B------:R-:W1:Y:S01]  /*2570*/  SHFL.DOWN PT, R78, R75, 0x1, 0x1c1f ;  /* 0x083c1f004b4e7f89 */ /* 0x000e6200000e0000 */
[----:B--2---:R-:W-:-:S03]  /*2580*/  FADD R69, R15, R46 ;  /* 0x0000002e0f457221 */ /* 0x004fc60000000000 */
[----:B------:R-:W2:Y:S01]  /*2590*/  SHFL.DOWN PT, R63, R24, 0x1, 0x1c1f ;  /* 0x083c1f00183f7f89 */ /* 0x000ea200000e0000 */
[----:B---3--:R-:W-:Y:S01]  /*25a0*/  FADD R15, R12, R73 ;  /* 0x000000490c0f7221 */ /* 0x008fe20000000000 */
[----:B------:R-:W-:Y:S02]  /*25b0*/  IMAD R73, R2, UR5, RZ ;  /* 0x0000000502497c24 */ /* 0x000fe4000f8e02ff */
[----:B------:R-:W3:Y:S01]  /*25c0*/  SHFL.DOWN PT, R89, R22, 0x1, 0x1c1f ;  /* 0x083c1f0016597f89 */ /* 0x000ee200000e0000 */
[----:B----4-:R-:W-:Y:S01]  /*25d0*/  FADD R26, R26, R47 ;  /* 0x0000002f1a1a7221 */ /* 0x010fe20000000000 */
[----:B------:R-:W-:Y:S02]  /*25e0*/  IMAD R46, R0, UR4, R73 ;  /* 0x00000004002e7c24 */ /* 0x000fe4000f8e0249 */
        /* <DEDUP_REMOVED lines=15> */
[----:B------:R-:W-:Y:S01]  /*26e0*/  FADD R19, R19, R64 ;  /* 0x0000004013137221 */ /* 0x000fe20000000000 */
[----:B------:R-:W-:Y:S02]  /*26f0*/  FADD R18, R18, R79 ;  /* 0x0000004f12127221 */ /* 0x000fe40000000000 */
[----:B------:R2:W4:Y:S01]  /*2700*/  SHFL.DOWN PT, R12, R11, 0x1, 0x1c1f ;  /* 0x083c1f000b0c7f89 */ /* 0x00052200000e0000 */
[----:B0-----:R-:W-:-:S03]  /*2710*/  FADD R17, R17, R62 ;  /* 0x0000003e11117221 */ /* 0x001fc60000000000 */
[----:B------:R0:W0:Y:S01]  /*2720*/  SHFL.DOWN PT, R78, R9, 0x1, 0x1c1f ;  /* 0x083c1f00094e7f89 */ /* 0x00002200000e0000 */
[----:B-1----:R-:W-:-:S03]  /*2730*/  FADD R16, R16, R77 ;  /* 0x0000004d10107221 */ /* 0x002fc60000000000 */
[----:B------:R1:W0:Y:S01]  /*2740*/  SHFL.DOWN PT, R93, R8, 0x1, 0x1c1f ;  /* 0x083c1f00085d7f89 */ /* 0x00022200000e0000 */
[----:B--2---:R-:W-:-:S03]  /*2750*/  FADD R65, R14, R65 ;  /* 0x000000410e417221 */ /* 0x004fc60000000000 */
[----:B------:R1:W2:Y:S01]  /*2760*/  SHFL.DOWN PT, R22, R7, 0x1, 0x1c1f ;  /* 0x083c1f0007167f89 */ /* 0x0002a200000e0000 */
[----:B---3--:R-:W-:-:S03]  /*2770*/  FADD R59, R59, R90 ;  /* 0x0000005a3b3b7221 */ /* 0x008fc60000000000 */
[----:B------:R1:W3:Y:S01]  /*2780*/  SHFL.DOWN PT, R14, R10, 0x1, 0x1c1f ;  /* 0x083c1f000a0e7f89 */ /* 0x0002e200000e0000 */
[----:B----4-:R-:W-:-:S03]  /*2790*/  FADD R21, R21, R82 ;  /* 0x0000005215157221 */ /* 0x010fc60000000000 */
[----:B------:R1:W4:Y:S04]  /*27a0*/  SHFL.DOWN PT, R66, R71, 0x1, 0x1c1f ;  /* 0x083c1f0047427f89 */ /* 0x00032800000e0000 */
[----:B------:R1:W0:Y:S04]  /*27b0*/  SHFL.DOWN PT, R91, R6, 0x1, 0x1c1f ;  /* 0x083c1f00065b7f89 */ /* 0x00022800000e0000 */
        /* <DEDUP_REMOVED lines=8> */
[----:B------:R1:W0:Y:S01]  /*2840*/  SHFL.DOWN PT, R73, R72, 0x1, 0x1c1f ;  /* 0x083c1f0048497f89 */ /* 0x00022200000e0000 */
[----:B--234-:R-:W-:Y:S05]  /*2850*/  @P1 EXIT ;  /* 0x000000000000194d */ /* 0x01cfea0003800000 */
[----:B------:R-:W2:Y:S01]  /*2860*/  LDCU UR4, c[0x0][0x3c0] ;  /* 0x00007800ff0477ac */ /* 0x000ea20008000800 */
[----:B------:R-:W-:Y:S01]  /*2870*/  FADD R12, R11, R12 ;  /* 0x0000000c0b0c7221 */ /* 0x000fe20000000000 */
[----:B------:R-:W-:Y:S01]  /*2880*/  FADD R14, R10, R14 ;  /* 0x0000000e0a0e7221 */ /* 0x000fe20000000000 */
[--C-:B------:R-:W-:Y:S01]  /*2890*/  SHF.R.U32.HI R80, RZ, 0x2, R3.reuse ;  /* 0x00000002ff507819 */ /* 0x100fe20000011603 */
[----:B-1----:R-:W1:Y:S01]  /*28a0*/  LDC.64 R10, c[0x0][0x390] ;  /* 0x0000e400ff0a7b82 */ /* 0x002e620000000a00 */
[----:B0-----:R-:W-:Y:S01]  /*28b0*/  FADD R9, R9, R78 ;  /* 0x0000004e09097221 */ /* 0x001fe20000000000 */
[----:B------:R-:W-:Y:S01]  /*28c0*/  SHF.R.U32.HI R78, RZ, 0x5, R3 ;  /* 0x00000005ff4e7819 */ /* 0x000fe20000011603 */
[----:B------:R-:W-:Y:S01]  /*28d0*/  FADD R24, R85, R24 ;  /* 0x0000001855187221 */ /* 0x000fe20000000000 */
[----:B------:R-:W-:Y:S01]  /*28e0*/  LOP3.LUT R3, R80, 0x7, RZ, 0xc0, !PT ;  /* 0x0000000750037812 */ /* 0x000fe200078ec0ff */
[----:B------:R-:W-:Y:S01]  /*28f0*/  FADD R87, R87, R2 ;  /* 0x0000000257577221 */ /* 0x000fe20000000000 */
        /* <DEDUP_REMOVED lines=8> */
[----:B--2---:R-:W-:-:S02]  /*2980*/  IMAD R3, R3, UR4, R78 ;  /* 0x0000000403037c24 */ /* 0x004fc4000f8e024e */
[----:B------:R-:W-:Y:S01]  /*2990*/  FADD R77, R88, R77 ;  /* 0x0000004d584d7221 */ /* 0x000fe20000000000 */
[----:B------:R-:W-:Y:S01]  /*29a0*/  FADD R71, R71, R66 ;  /* 0x0000004247477221 */ /* 0x000fe20000000000 */
[----:B------:R-:W-:Y:S01]  /*29b0*/  FADD R73, R72, R73 ;  /* 0x0000004948497221 */ /* 0x000fe20000000000 */
[----:B------:R-:W-:Y:S02]  /*29c0*/  IMAD R3, R3, R0, RZ ;  /* 0x0000000003037224 */ /* 0x000fe400078e02ff */
[----:B------:R-:W-:Y:S02]  /*29d0*/  IMAD R0, R0, UR4, RZ ;  /* 0x0000000400007c24 */ /* 0x000fe4000f8e02ff */
[----:B------:R-:W-:-:S03]  /*29e0*/  IMAD R3, R46, UR4, R3 ;  /* 0x000000042e037c24 */ /* 0x000fc6000f8e0203 */
[----:B------:R-:W-:Y:S01]  /*29f0*/  SHF.L.U32 R85, R0, 0x3, RZ ;  /* 0x0000000300557819 */ /* 0x000fe200000006ff */
[----:B-1----:R-:W-:-:S05]  /*2a00*/  IMAD.WIDE R10, R3, 0x4, R10 ;  /* 0x00000004030a7825 */ /* 0x002fca00078e020a */
[----:B------:R0:W-:Y:S01]  /*2a10*/  STG.E desc[UR10][R10.64+0x18], R7 ;  /* 0x000018070a007986 */ /* 0x0001e2000c10190a */
[----:B------:R-:W-:-:S03]  /*2a20*/  IMAD.WIDE R2, R85, 0x4, R10 ;  /* 0x0000000455027825 */ /* 0x000fc600078e020a */
[----:B------:R-:W-:Y:S01]  /*2a30*/  STG.E desc[UR10][R10.64], R76 ;  /* 0x0000004c0a007986 */ /* 0x000fe2000c10190a */
[----:B------:R-:W-:-:S03]  /*2a40*/  IMAD.WIDE R4, R85, 0x4, R2 ;  /* 0x0000000455047825 */ /* 0x000fc600078e0202 */
[----:B------:R-:W-:Y:S04]  /*2a50*/  STG.E desc[UR10][R10.64+0x4], R53 ;  /* 0x000004350a007986 */ /* 0x000fe8000c10190a */
[----:B------:R-:W-:Y:S01]  /*2a60*/  STG.E desc[UR10][R10.64+0x8], R54 ;  /* 0x000008360a007986 */ /* 0x000fe2000c10190a */
[----:B0-----:R-:W-:-:S03]  /*2a70*/  IMAD.WIDE R6, R85, 0x4, R4 ;  /* 0x0000000455067825 */ /* 0x001fc600078e0204 */
[----:B------:R-:W-:Y:S04]  /*2a80*/  STG.E desc[UR10][R10.64+0xc], R33 ;  /* 0x00000c210a007986 */ /* 0x000fe8000c10190a */
        /* <DEDUP_REMOVED lines=8> */
[----:B------:R0:W-:Y:S04]  /*2b10*/  STG.E desc[UR10][R2.64+0x18], R91 ;  /* 0x0000185b02007986 */ /* 0x0001e8000c10190a */
[----:B------:R-:W-:Y:S04]  /*2b20*/  STG.E desc[UR10][R4.64], R55 ;  /* 0x0000003704007986 */ /* 0x000fe8000c10190a */
[----:B------:R-:W-:Y:S01]  /*2b30*/  STG.E desc[UR10][R4.64+0x4], R51 ;  /* 0x0000043304007986 */ /* 0x000fe2000c10190a */
[----:B0-----:R-:W-:-:S03]  /*2b40*/  IMAD.WIDE R2, R85, 0x4, R6 ;  /* 0x0000000455027825 */ /* 0x001fc600078e0206 */
        /* <DEDUP_REMOVED lines=58> */
[----:B------:R-:W-:Y:S01]  /*2ef0*/  STG.E desc[UR10][R6.64+0x18], R73 ;  /* 0x0000184906007986 */ /* 0x000fe2000c10190a */
[----:B------:R-:W-:Y:S05]  /*2f00*/  EXIT ;  /* 0x000000000000794d */ /* 0x000fea0003800000 */
.L_x_59:
        /* <DEDUP_REMOVED lines=15> */
.L_x_101:


//--------------------- .text._Z56InputBatch_128_Input_7x7_InChannel_576_OutChannel_160_v2PKfS0_Pfiiiiiiiiiiii --------------------------
	.section	.text._Z56InputBatch_128_Input_7x7_InChannel_576_OutChannel_160_v2PKfS0_Pfiiiiiiiiiiii,"ax",@progbits
	.align	128
        .global         _Z56InputBatch_128_Input_7x7_InChannel_576_OutChannel_160_v2PKfS0_Pfiiiiiiiiiiii
        .type           _Z56InputBatch_128_Input_7x7_InChannel_576_OutChannel_160_v2PKfS0_Pfiiiiiiiiiiii,@function
        .size           _Z56InputBatch_128_Input_7x7_InChannel_576_OutChannel_160_v2PKfS0_Pfiiiiiiiiiiii,(.L_x_102 - _Z56InputBatch_128_Input_7x7_InChannel_576_OutChannel_160_v2PKfS0_Pfiiiiiiiiiiii)
        .other          _Z56InputBatch_128_Input_7x7_InChannel_576_OutChannel_160_v2PKfS0_Pfiiiiiiiiiiii,@"STO_CUDA_ENTRY STV_DEFAULT"
_Z56InputBatch_128_Input_7x7_InChannel_576_OutChannel_160_v2PKfS0_Pfiiiiiiiiiiii:
.text._Z56InputBatch_128_Input_7x7_InChannel_576_OutChannel_160_v2PKfS0_Pfiiiiiiiiiiii:
[----:B------:R-:W-:Y:S01]  /*0000*/  LDC R1, c[0x0][0x37c] ;  /* 0x0000df00ff017b82 */ /* 0x000fe20000000800 */
[----:B------:R-:W0:Y:S07]  /*0010*/  S2R R0, SR_TID.X ;  /* 0x0000000000007919 */ /* 0x000e2e0000002100 */
[----:B------:R-:W1:Y:S01]  /*0020*/  LDC R19, c[0x0][0x39c] ;  /* 0x0000e700ff137b82 */ /* 0x000e620000000800 */
[----:B------:R-:W2:Y:S01]  /*0030*/  LDCU.64 UR6, c[0x0][0x3a0] ;  /* 0x00007400ff0677ac */ /* 0x000ea20008000a00 */
[----:B------:R-:W3:Y:S01]  /*0040*/  S2R R2, SR_CTAID.X ;  /* 0x0000000000027919 */ /* 0x000ee20000002500 */
[----:B------:R-:W4:Y:S05]  /*0050*/  LDCU UR4, c[0x0][0x3bc] ;  /* 0x00007780ff0477ac */ /* 0x000f2a0008000800 */
[----:B------:R-:W5:Y:S01]  /*0060*/  LDC.64 R10, c[0x0][0x388] ;  /* 0x0000e200ff0a7b82 */ /* 0x000f620000000a00 */
[----:B------:R-:W5:Y:S01]  /*0070*/  LDCU.64 UR10, c[0x0][0x358] ;  /* 0x00006b00ff0a77ac */ /* 0x000f620008000a00 */
[----:B----4-:R-:W-:-:S04]  /*0080*/  ULEA.HI UR4, UR4, UR4, URZ, 0x1 ;  /* 0x0000000404047291 */ /* 0x010fc8000f8f08ff */
[----:B------:R-:W-:Y:S01]  /*0090*/  USHF.R.S32.HI UR5, URZ, 0x1, UR4 ;  /* 0x00000001ff057899 */ /* 0x000fe20008011404 */
[----:B0-----:R-:W-:Y:S02]  /*00a0*/  ISETP.GT.U32.AND P1, PT, R0, 0xc3, PT ;  /* 0x000000c30000780c */ /* 0x001fe40003f24070 */
[----:B------:R-:W-:Y:S02]  /*00b0*/  SHF.R.U32.HI R12, RZ, 0x2, R0 ;  /* 0x00000002ff0c7819 */ /* 0x000fe40000011600 */
[----:B---3--:R-:W-:Y:S02]  /*00c0*/  LOP3.LUT R3, R2, 0x1, RZ, 0xc0, !PT ;  /* 0x0000000102037812 */ /* 0x008fe400078ec0ff */
[----:B------:R-:W-:Y:S02]  /*00d0*/  SHF.R.U32.HI R2, RZ, 0x1, R2 ;  /* 0x00000001ff027819 */ /* 0x000fe40000011602 */
[----:B------:R-:W-:Y:S02]  /*00e0*/  ISETP.NE.U32.AND P0, PT, R3, 0x1, PT ;  /* 0x000000010300780c */ /* 0x000fe40003f05070 */
[----:B------:R-:W-:Y:S01]  /*00f0*/  LOP3.LUT R3, R0, 0x3, RZ, 0xc0, !PT ;  /* 0x0000000300037812 */ /* 0x000fe200078ec0ff */
[----:B-1----:R-:W-:Y:S01]  /*0100*/  IMAD R4, R2, R19, RZ ;  /* 0x0000001302047224 */ /* 0x002fe200078e02ff */
[----:B------:R-:W-:Y:S01]  /*0110*/  SEL R8, R19, RZ, !P0 ;  /* 0x000000ff13087207 */ /* 0x000fe20004000000 */
[----:B------:R-:W0:Y:S01]  /*0120*/  @!P1 LDC.64 R6, c[0x0][0x380] ;  /* 0x0000e000ff069b82 */ /* 0x000e220000000a00 */
[----:B------:R-:W-:Y:S01]  /*0130*/  ISETP.GT.U32.AND P2, PT, R0, 0x5f, PT ;  /* 0x0000005f0000780c */ /* 0x000fe20003f44070 */
[----:B--2---:R-:W-:-:S02]  /*0140*/  IMAD R5, R4, UR6, RZ ;  /* 0x0000000604057c24 */ /* 0x004fc4000f8e02ff */
[----:B------:R-:W-:Y:S02]  /*0150*/  IMAD R4, R12, R19, R3 ;  /* 0x000000130c047224 */ /* 0x000fe400078e0203 */
[----:B------:R-:W-:Y:S02]  /*0160*/  IMAD R5, R5, UR7, RZ ;  /* 0x0000000705057c24 */ /* 0x000fe4000f8e02ff */
[----:B------:R-:W-:-:S03]  /*0170*/  IMAD R29, R8, UR5, RZ ;  /* 0x00000005081d7c24 */ /* 0x000fc6000f8e02ff */
[----:B------:R-:W-:Y:S02]  /*0180*/  @!P1 IADD3 R9, PT, PT, R5, R0, RZ ;  /* 0x0000000005099210 */ /* 0x000fe40007ffe0ff */
[----:B------:R-:W-:-:S05]  /*0190*/  IADD3 R13, PT, PT, R29, R4, RZ ;  /* 0x000000041d0d7210 */ /* 0x000fca0007ffe0ff */
[----:B------:R-:W-:Y:S02]  /*01a0*/  @!P2 IMAD R15, R19, 0x38, R13 ;  /* 0x00000038130fa824 */ /* 0x000fe400078e020d */
[----:B0-----:R-:W-:-:S04]  /*01b0*/  @!P1 IMAD.WIDE.U32 R6, R9, 0x4, R6 ;  /* 0x0000000409069825 */ /* 0x001fc800078e0006 */
[--C-:B-----5:R-:W-:Y:S02]  /*01c0*/  IMAD.WIDE.U32 R8, R13, 0x4, R10.reuse ;  /* 0x000000040d087825 */ /* 0x120fe400078e000a */
[----:B------:R-:W2:Y:S02]  /*01d0*/  @!P1 LDG.E R6, desc[UR10][R6.64] ;  /* 0x0000000a06069981 */ /* 0x000ea4000c1e1900 */
[----:B------:R-:W-:Y:S02]  /*01e0*/  @!P2 IMAD.WIDE.U32 R10, R15, 0x4, R10 ;  /* 0x000000040f0aa825 */ /* 0x000fe400078e000a */
[----:B------:R-:W3:Y:S04]  /*01f0*/  LDG.E R8, desc[UR10][R8.64] ;  /* 0x0000000a08087981 */ /* 0x000ee8000c1e1900 */
[----:B------:R0:W4:Y:S01]  /*0200*/  @!P2 LDG.E R16, desc[UR10][R10.64] ;  /* 0x0000000a0a10a981 */ /* 0x000122000c1e1900 */
[----:B------:R-:W1:Y:S01]  /*0210*/  S2R R15, SR_CgaCtaId ;  /* 0x00000000000f7919 */ /* 0x000e620000008800 */
[----:B------:R-:W-:-:S04]  /*0220*/  MOV R12, 0x400 ;  /* 0x00000400000c7802 */ /* 0x000fc80000000f00 */
[----:B------:R-:W-:Y:S01]  /*0230*/  IADD3 R14, PT, PT, R12, 0x620, RZ ;  /* 0x000006200c0e7810 */ /* 0x000fe20007ffe0ff */
[----:B------:R-:W-:Y:S02]  /*0240*/  HFMA2 R34, -RZ, RZ, 0, 0 ;  /* 0x00000000ff227431 */ /* 0x000fe400000001ff */
[----:B------:R-:W-:Y:S01]  /*0250*/  HFMA2 R26, -RZ, RZ, 0, 0 ;  /* 0x00000000ff1a7431 */ /* 0x000fe200000001ff */
[----:B-1----:R-:W-:-:S04]  /*0260*/  @!P1 LEA R13, R15, R12, 0x18 ;  /* 0x0000000c0f0d9211 */ /* 0x002fc800078ec0ff */
[----:B------:R-:W-:Y:S02]  /*0270*/  @!P1 LEA R13, R0, R13, 0x2 ;  /* 0x0000000d000d9211 */ /* 0x000fe400078e10ff */
[----:B------:R-:W-:-:S04]  /*0280*/  LEA R15, R15, R14, 0x18 ;  /* 0x0000000e0f0f7211 */ /* 0x000fc800078ec0ff */
[----:B------:R-:W-:Y:S01]  /*0290*/  LEA R15, R0, R15, 0x2 ;  /* 0x0000000f000f7211 */ /* 0x000fe200078e10ff */
[----:B------:R-:W-:Y:S01]  /*02a0*/  HFMA2 R12, -RZ, RZ, 0, 0 ;  /* 0x00000000ff0c7431 */ /* 0x000fe200000001ff */
        /* <DEDUP_REMOVED lines=9> */
[----:B0-----:R-:W-:Y:S02]  /*0340*/  CS2R R10, SRZ ;  /* 0x00000000000a7805 */ /* 0x001fe4000001ff00 */
        /* <DEDUP_REMOVED lines=12> */
[----:B------:R-:W-:-:S02]  /*0410*/  MOV R18, RZ ;  /* 0x000000ff00127202 */ /* 0x000fc40000000f00 */
[----:B------:R-:W-:Y:S02]  /*0420*/  CS2R R54, SRZ ;  /* 0x0000000000367805 */ /* 0x000fe4000001ff00 */
[----:B------:R-:W-:Y:S02]  /*0430*/  CS2R R20, SRZ ;  /* 0x0000000000147805 */ /* 0x000fe4000001ff00 */
[----:B------:R-:W-:Y:S02]  /*0440*/  CS2R R22, SRZ ;  /* 0x0000000000167805 */ /* 0x000fe4000001ff00 */
[----:B------:R-:W-:Y:S02]  /*0450*/  CS2R R108, SRZ ;  /* 0x00000000006c7805 */ /* 0x000fe4000001ff00 */
[----:B------:R-:W-:Y:S02]  /*0460*/  CS2R R60, SRZ ;  /* 0x00000000003c7805 */ /* 0x000fe4000001ff00 */
[----:B------:R-:W-:-:S02]  /*0470*/  MOV R40, RZ ;  /* 0x000000ff00287202 */ /* 0x000fc40000000f00 */
[----:B------:R-:W-:Y:S02]  /*0480*/  CS2R R24, SRZ ;  /* 0x0000000000187805 */ /* 0x000fe4000001ff00 */
[----:B------:R-:W-:Y:S02]  /*0490*/  CS2R R110, SRZ ;  /* 0x00000000006e7805 */ /* 0x000fe4000001ff00 */
[----:B------:R-:W-:Y:S01]  /*04a0*/  MOV R112, RZ ;  /* 0x000000ff00707202 */ /* 0x000fe20000000f00 */
[----:B--2---:R0:W-:Y:S01]  /*04b0*/  @!P1 STS [R13], R6 ;  /* 0x000000060d009388 */ /* 0x0041e20000000800 */
[----:B------:R-:W-:-:S03]  /*04c0*/  ISETP.GE.AND P1, PT, R19, 0x8, PT ;  /* 0x000000081300780c */ /* 0x000fc60003f26270 */
[----:B---3--:R1:W-:Y:S04]  /*04d0*/  STS [R15], R8 ;  /* 0x000000080f007388 */ /* 0x0083e80000000800 */
[----:B----4-:R2:W-:Y:S01]  /*04e0*/  @!P2 STS [R15+0x380], R16 ;  /* 0x000380100f00a388 */ /* 0x0105e20000000800 */
[----:B0-----:R-:W-:Y:S02]  /*04f0*/  CS2R R6, SRZ ;  /* 0x0000000000067805 */ /* 0x001fe4000001ff00 */
[----:B-1----:R-:W-:Y:S01]  /*0500*/  CS2R R8, SRZ ;  /* 0x0000000000087805 */ /* 0x002fe2000001ff00 */
[----:B--2---:R-:W-:Y:S01]  /*0510*/  HFMA2 R15, -RZ, RZ, 0, 0 ;  /* 0x00000000ff0f7431 */ /* 0x004fe200000001ff */
[----:B------:R-:W-:Y:S01]  /*0520*/  CS2R R16, SRZ ;  /* 0x0000000000107805 */ /* 0x000fe2000001ff00 */
[----:B------:R-:W-:Y:S06]  /*0530*/  BAR.SYNC.DEFER_BLOCKING 0x0 ;  /* 0x0000000000007b1d */ /* 0x000fec0000010000 */
[----:B------:R-:W-:Y:S05]  /*0540*/  @!P1 BRA `(.L_x_60) ;  /* 0x0000001400c49947 */ /* 0x000fea0003800000 */
[----:B------:R-:W-:Y:S02]  /*0550*/  SHF.R.U32.HI R14, RZ, 0x5, R0 ;  /* 0x00000005ff0e7819 */ /* 0x000fe40000011600 */
[----:B------:R-:W-:Y:S02]  /*0560*/  CS2R R98, SRZ ;  /* 0x0000000000627805 */ /* 0x000fe4000001ff00 */
[----:B------:R-:W-:Y:S02]  /*0570*/  SHF.R.S32.HI R6, RZ, 0x1f, R19 ;  /* 0x0000001fff067819 */ /* 0x000fe40000011413 */
[----:B------:R-:W-:Y:S02]  /*0580*/  CS2R R86, SRZ ;  /* 0x0000000000567805 */ /* 0x000fe4000001ff00 */
[----:B------:R-:W-:Y:S01]  /*0590*/  CS2R R84, SRZ ;  /* 0x0000000000547805 */ /* 0x000fe2000001ff00 */
[----:B------:R-:W-:Y:S01]  /*05a0*/  IMAD R14, R3, 0x7, R14 ;  /* 0x00000007030e7824 */ /* 0x000fe200078e020e */
[----:B------:R-:W-:-:S02]  /*05b0*/  LEA.HI R30, R6, R19, RZ, 0x3 ;  /* 0x00000013061e7211 */ /* 0x000fc400078f18ff */
        /* <DEDUP_REMOVED lines=13> */
[----:B------:R-:W-:Y:S02]  /*0690*/  MOV R40, RZ ;  /* 0x000000ff00287202 */ /* 0x000fe40000000f00 */
[----:B------:R-:W-:Y:S02]  /*06a0*/  CS2R R54, SRZ ;  /* 0x0000000000367805 */ /* 0x000fe4000001ff00 */
[----:B------:R-:W-:Y:S02]  /*06b0*/  MOV R34, RZ ;  /* 0x000000ff00227202 */ /* 0x000fe40000000f00 */
        /* <DEDUP_REMOVED lines=12> */
[----:B------:R-:W-:Y:S02]  /*0780*/  MOV R12, RZ ;  /* 0x000000ff000c7202 */ /* 0x000fe40000000f00 */
[----:B------:R-:W-:-:S02]  /*0790*/  CS2R R10, SRZ ;  /* 0x00000000000a7805 */ /* 0x000fc4000001ff00 */
[----:B------:R-:W-:Y:S02]  /*07a0*/  CS2R R58, SRZ ;  /* 0x00000000003a7805 */ /* 0x000fe4000001ff00 */
[----:B------:R-:W-:Y:S02]  /*07b0*/  CS2R R64, SRZ ;  /* 0x0000000000407805 */ /* 0x000fe4000001ff00 */
[----:B------:R-:W-:Y:S02]  /*07c0*/  CS2R R74, SRZ ;  /* 0x00000000004a7805 */ /* 0x000fe4000001ff00 */
[----:B------:R-:W-:Y:S02]  /*07d0*/  CS2R R78, SRZ ;  /* 0x00000000004e7805 */ /* 0x000fe4000001ff00 */
[----:B------:R-:W-:Y:S02]  /*07e0*/  CS2R R82, SRZ ;  /* 0x0000000000527805 */ /* 0x000fe4000001ff00 */
[----:B------:R-:W-:-:S02]  /*07f0*/  CS2R R100, SRZ ;  /* 0x0000000000647805 */ /* 0x000fc4000001ff00 */
[----:B------:R-:W-:Y:S01]  /*0800*/  SHF.R.S32.HI R30, RZ, 0x3, R30 ;  /* 0x00000003ff1e7819 */ /* 0x000fe2000001141e */
[----:B------:R-:W-:Y:S01]  /*0810*/  UMOV UR4, URZ ;  /* 0x000000ff00047c82 */ /* 0x000fe20008000000 */
[----:B------:R-:W-:-:S07]  /*0820*/  LEA R14, R14, -R14, 0x3 ;  /* 0x8000000e0e0e7211 */ /* 0x000fce00078e18ff */
.L_x_65:
[----:B0-----:R-:W0:Y:S01]  /*0830*/  LDC.64 R94, c[0x0][0x380] ;  /* 0x0000e000ff5e7b82 */ /* 0x001e220000000a00 */
[----:B------:R-:W-:-:S07]  /*0840*/  IADD3 R13, PT, PT, R14, 0xc4, R5 ;  /* 0x000000c40e0d7810 */ /* 0x000fce0007ffe005 */
[----:B------:R-:W1:Y:S01]  /*0850*/  S2UR UR8, SR_CgaCtaId ;  /* 0x00000000000879c3 */ /* 0x000e620000008800 */
[----:B------:R-:W-:Y:S01]  /*0860*/  UMOV UR7, 0x400 ;  /* 0x0000040000077882 */ /* 0x000fe20000000000 */
[----:B------:R-:W-:-:S06]  /*0870*/  LOP3.LUT R89, R0, 0x1c, RZ, 0xc0, !PT ;  /* 0x0000001c00597812 */ /* 0x000fcc00078ec0ff */
[----:B------:R-:W2:Y:S01]  /*0880*/  LDC R31, c[0x0][0x39c] ;  /* 0x0000e700ff1f7b82 */ /* 0x000ea20000000800 */
[----:B0-----:R-:W-:-:S05]  /*0890*/  IMAD.WIDE R94, R13, 0x4, R94 ;  /* 0x000000040d5e7825 */ /* 0x001fca00078e025e */
[----:B------:R-:W3:Y:S04]  /*08a0*/  LDG.E R44, desc[UR10][R94.64+0x14] ;  /* 0x0000140a5e2c7981 */ /* 0x000ee8000c1e1900 */
[----:B------:R-:W4:Y:S04]  /*08b0*/  LDG.E R46, desc[UR10][R94.64+0x10] ;  /* 0x0000100a5e2e7981 */ /* 0x000f28000c1e1900 */
[----:B------:R-:W5:Y:S04]  /*08c0*/  LDG.E R114, desc[UR10][R94.64+0xc] ;  /* 0x00000c0a5e727981 */ /* 0x000f68000c1e1900 */
[----:B------:R-:W5:Y:S04]  /*08d0*/  LDG.E R116, desc[UR10][R94.64+0x8] ;  /* 0x0000080a5e747981 */ /* 0x000f68000c1e1900 */
[----:B------:R-:W5:Y:S04]  /*08e0*/  LDG.E R118, desc[UR10][R94.64+0x4] ;  /* 0x0000040a5e767981 */ /* 0x000f68000c1e1900 */
[----:B------:R-:W5:Y:S04]  /*08f0*/  LDG.E R120, desc[UR10][R94.64] ;  /* 0x0000000a5e787981 */ /* 0x000f68000c1e1900 */
[----:B------:R-:W5:Y:S01]  /*0900*/  LDG.E R36, desc[UR10][R94.64+0x18] ;  /* 0x0000180a5e247981 */ /* 0x000f62000c1e1900 */
[----:B------:R-:W-:-:S02]  /*0910*/  UIADD3 UR9, UPT, UPT, UR7, 0x620, URZ ;  /* 0x0000062007097890 */ /* 0x000fc4000fffe0ff */
[----:B------:R-:W-:Y:S02]  /*0920*/  UIADD3 UR6, UPT, UPT, UR7, 0x310, URZ ;  /* 0x0000031007067890 */ /* 0x000fe4000fffe0ff */
[----:B-1----:R-:W-:Y:S02]  /*0930*/  ULEA UR12, UR8, UR7, 0x18 ;  /* 0x00000007080c7291 */ /* 0x002fe4000f8ec0ff */
[----:B------:R-:W-:Y:S01]  /*0940*/  ULEA UR9, UR8, UR9, 0x18 ;  /* 0x0000000908097291 */ /* 0x000fe2000f8ec0ff */
[----:B------:R-:W-:Y:S01]  /*0950*/  LOP3.LUT R89, R89, 0x3, R0, 0xf8, !PT ;  /* 0x0000000359597812 */ /* 0x000fe200078ef800 */
[----:B------:R-:W-:Y:S02]  /*0960*/  ULEA UR6, UR8, UR6, 0x18 ;  /* 0x0000000608067291 */ /* 0x000fe4000f8ec0ff */
[----:B------:R-:W-:Y:S02]  /*0970*/  LEA R42, R14, UR12, 0x2 ;  /* 0x0000000c0e2a7c11 */ /* 0x000fe4000f8e10ff */
[----:B------:R-:W-:-:S02]  /*0980*/  LEA R32, R89, UR9, 0x2 ;  /* 0x0000000959207c11 */ /* 0x000fc4000f8e10ff */
[----:B------:R-:W-:Y:S01]  /*0990*/  LEA R13, R14, UR6, 0x2 ;  /* 0x000000060e0d7c11 */ /* 0x000fe2000f8e10ff */
[----:B------:R-:W0:Y:S04]  /*09a0*/  LDS R39, [R42] ;  /* 0x000000002a277984 */ /* 0x000e280000000800 */
[----:B------:R-:W1:Y:S04]  /*09b0*/  LDS R48, [R42+0x4] ;  /* 0x000004002a307984 */ /* 0x000e680000000800 */
[----:B------:R-:W0:Y:S04]  /*09c0*/  LDS R14, [R42+0x8] ;  /* 0x000008002a0e7984 */ /* 0x000e280000000800 */
[----:B------:R-:W0:Y:S04]  /*09d0*/  LDS R49, [R42+0xc] ;  /* 0x00000c002a317984 */ /* 0x000e280000000800 */
[----:B------:R-:W0:Y:S04]  /*09e0*/  LDS R50, [R42+0x10] ;  /* 0x000010002a327984 */ /* 0x000e280000000800 */
[----:B------:R-:W0:Y:S04]  /*09f0*/  LDS R51, [R42+0x14] ;  /* 0x000014002a337984 */ /* 0x000e280000000800 */
[----:B------:R-:W0:Y:S04]  /*0a00*/  LDS R53, [R42+0x18] ;  /* 0x000018002a357984 */ /* 0x000e280000000800 */
[----:B------:R-:W0:Y:S04]  /*0a10*/  LDS R97, [R32] ;  /* 0x0000000020617984 */ /* 0x000e280000000800 */
[----:B------:R-:W0:Y:S04]  /*0a20*/  LDS R96, [R32+0x80] ;  /* 0x0000800020607984 */ /* 0x000e280000000800 */
[----:B------:R-:W0:Y:S04]  /*0a30*/  LDS R93, [R32+0x100] ;  /* 0x00010000205d7984 */ /* 0x000e280000000800 */
[----:B------:R-:W0:Y:S04]  /*0a40*/  LDS R92, [R32+0x180] ;  /* 0x00018000205c7984 */ /* 0x000e280000000800 */
[----:B------:R-:W0:Y:S04]  /*0a50*/  LDS R91, [R32+0x200] ;  /* 0x00020000205b7984 */ /* 0x000e280000000800 */
[----:B------:R-:W0:Y:S04]  /*0a60*/  LDS R90, [R32+0x280] ;  /* 0x00028000205a7984 */ /* 0x000e280000000800 */
[----:B------:R-:W0:Y:S04]  /*0a70*/  LDS R88, [R32+0x300] ;  /* 0x0003000020587984 */ /* 0x000e280000000800 */
[----:B------:R-:W0:Y:S04]  /*0a80*/  LDS R113, [R32+0x380] ;  /* 0x0003800020717984 */ /* 0x000e280000000800 */
[----:B------:R-:W0:Y:S04]  /*0a90*/  LDS R19, [R32+0x400] ;  /* 0x0004000020137984 */ /* 0x000e280000000800 */
[----:B------:R-:W0:Y:S01]  /*0aa0*/  LDS R52, [R32+0x480] ;  /* 0x0004800020347984 */ /* 0x000e220000000800 */
[----:B------:R-:W-:-:S02]  /*0ab0*/  ISETP.GT.U32.AND P1, PT, R0, 0x1f, PT ;  /* 0x0000001f0000780c */ /* 0x000fc40003f24070 */
[----:B------:R-:W-:Y:S01]  /*0ac0*/  IADD3 R122, PT, PT, R4, 0x4, R29 ;  /* 0x00000004047a7810 */ /* 0x000fe20007ffe01d */
[----:B------:R-:W-:Y:S03]  /*0ad0*/  BSSY.RECONVERGENT B0, `(.L_x_61) ;  /* 0x0000034000007945 */ /* 0x000fe60003800200 */
[CC--:B--2---:R-:W-:Y:S02]  /*0ae0*/  LEA R35, R31.reuse, R122.reuse, 0x5 ;  /* 0x0000007a1f237211 */ /* 0x0c4fe400078e28ff */
[CC--:B------:R-:W-:Y:S02]  /*0af0*/  LEA R33, R31.reuse, R122.reuse, 0x3 ;  /* 0x0000007a1f217211 */ /* 0x0c0fe400078e18ff */
[CC--:B------:R-:W-:Y:S02]  /*0b00*/  LEA R38, R31.reuse, R122.reuse, 0x4 ;  /* 0x0000007a1f267211 */ /* 0x0c0fe400078e20ff */
[C---:B------:R-:W-:Y:S01]  /*0b10*/  LEA R37, R31.reuse, R35, 0x4 ;  /* 0x000000231f257211 */ /* 0x040fe200078e20ff */
[----:B---3--:R-:W-:Y:S04]  /*0b20*/  STS [R13+0x14], R44 ;  /* 0x0000142c0d007388 */ /* 0x008fe80000000800 */
[----:B----4-:R-:W-:Y:S04]  /*0b30*/  STS [R13+0x10], R46 ;  /* 0x0000102e0d007388 */ /* 0x010fe80000000800 */
[----:B-----5:R-:W-:Y:S04]  /*0b40*/  STS [R13+0xc], R114 ;  /* 0x00000c720d007388 */ /* 0x020fe80000000800 */
[----:B------:R-:W-:Y:S04]  /*0b50*/  STS [R13+0x8], R116 ;  /* 0x000008740d007388 */ /* 0x000fe80000000800 */
[----:B------:R-:W-:Y:S04]  /*0b60*/  STS [R13+0x4], R118 ;  /* 0x000004760d007388 */ /* 0x000fe80000000800 */
[----:B------:R-:W-:Y:S04]  /*0b70*/  STS [R13], R120 ;  /* 0x000000780d007388 */ /* 0x000fe80000000800 */
[----:B------:R2:W-:Y:S02]  /*0b80*/  STS [R13+0x18], R36 ;  /* 0x000018240d007388 */ /* 0x0005e40000000800 */
[----:B--2---:R-:W-:Y:S01]  /*0b90*/  LEA R36, R31, R122, 0x6 ;  /* 0x0000007a1f247211 */ /* 0x004fe200078e30ff */
[----:B01----:R-:W-:Y:S06]  /*0ba0*/  @P1 BRA `(.L_x_62) ;  /* 0x0000000000981947 */ /* 0x003fec0003800000 */
[----:B------:R-:W0:Y:S01]  /*0bb0*/  LDC.64 R44, c[0x0][0x388] ;  /* 0x0000e200ff2c7b82 */ /* 0x000e220000000a00 */
[C---:B------:R-:W-:Y:S02]  /*0bc0*/  LEA R43, R31.reuse, R38, 0x3 ;  /* 0x000000261f2b7211 */ /* 0x040fe400078e18ff */
[C---:B------:R-:W-:Y:S02]  /*0bd0*/  LEA R117, R31.reuse, R35, 0x3 ;  /* 0x000000231f757211 */ /* 0x040fe400078e18ff */
[----:B------:R-:W-:Y:S01]  /*0be0*/  LEA R121, R31, R36, 0x3 ;  /* 0x000000241f797211 */ /* 0x000fe200078e18ff */
[----:B0-----:R-:W-:-:S04]  /*0bf0*/  IMAD.WIDE.U32 R114, R122, 0x4, R44 ;  /* 0x000000047a727825 */ /* 0x001fc800078e002c */
[--C-:B------:R-:W-:Y:S01]  /*0c00*/  IMAD.WIDE.U32 R46, R33, 0x4, R44.reuse ;  /* 0x00000004212e7825 */ /* 0x100fe200078e002c */
[----:B------:R0:W2:Y:S04]  /*0c10*/  LDG.E R41, desc[UR10][R114.64] ;  /* 0x0000000a72297981 */ /* 0x0000a8000c1e1900 */
[----:B------:R1:W3:Y:S01]  /*0c20*/  LDG.E R27, desc[UR10][R46.64] ;  /* 0x0000000a2e1b7981 */ /* 0x0002e2000c1e1900 */
[----:B0-----:R-:W-:-:S04]  /*0c30*/  IMAD.WIDE.U32 R114, R38, 0x4, R44 ;  /* 0x0000000426727825 */ /* 0x001fc800078e002c */
[--C-:B-1----:R-:W-:Y:S02]  /*0c40*/  IMAD.WIDE.U32 R46, R43, 0x4, R44.reuse ;  /* 0x000000042b2e7825 */ /* 0x102fe400078e002c */
[----:B------:R0:W4:Y:S04]  /*0c50*/  LDG.E R43, desc[UR10][R114.64] ;  /* 0x0000000a722b7981 */ /* 0x000128000c1e1900 */
[----:B------:R1:W5:Y:S01]  /*0c60*/  LDG.E R118, desc[UR10][R46.64] ;  /* 0x0000000a2e767981 */ /* 0x000362000c1e1900 */
[----:B0-----:R-:W-:-:S04]  /*0c70*/  IMAD.WIDE.U32 R114, R35, 0x4, R44 ;  /* 0x0000000423727825 */ /* 0x001fc800078e002c */
[--C-:B-1----:R-:W-:Y:S01]  /*0c80*/  IMAD.WIDE.U32 R46, R117, 0x4, R44.reuse ;  /* 0x00000004752e7825 */ /* 0x102fe200078e002c */
[----:B------:R-:W-:Y:S01]  /*0c90*/  LEA R117, R31, R37, 0x3 ;  /* 0x000000251f757211 */ /* 0x000fe200078e18ff */
[----:B------:R0:W5:Y:S04]  /*0ca0*/  LDG.E R119, desc[UR10][R114.64] ;  /* 0x0000000a72777981 */ /* 0x000168000c1e1900 */
[----:B------:R1:W5:Y:S01]  /*0cb0*/  LDG.E R120, desc[UR10][R46.64] ;  /* 0x0000000a2e787981 */ /* 0x000362000c1e1900 */
[----:B0-----:R-:W-:-:S04]  /*0cc0*/  IMAD.WIDE.U32 R114, R117, 0x4, R44 ;  /* 0x0000000475727825 */ /* 0x001fc800078e002c */
[--C-:B-1----:R-:W-:Y:S02]  /*0cd0*/  IMAD.WIDE.U32 R46, R121, 0x4, R44.reuse ;  /* 0x00000004792e7825 */ /* 0x102fe400078e002c */
[----:B------:R-:W5:Y:S02]  /*0ce0*/  LDG.E R121, desc[UR10][R114.64] ;  /* 0x0000000a72797981 */ /* 0x000f64000c1e1900 */
[--C-:B------:R-:W-:Y:S02]  /*0cf0*/  IMAD.WIDE.U32 R116, R37, 0x4, R44.reuse ;  /* 0x0000000425747825 */ /* 0x100fe400078e002c */
[----:B------:R-:W5:Y:S02]  /*0d00*/  LDG.E R122, desc[UR10][R46.64] ;  /* 0x0000000a2e7a7981 */ /* 0x000f64000c1e1900 */
[----:B------:R-:W-:Y:S02]  /*0d10*/  IMAD.WIDE.U32 R44, R36, 0x4, R44 ;  /* 0x00000004242c7825 */ /* 0x000fe400078e002c */
[----:B------:R-:W5:Y:S04]  /*0d20*/  LDG.E R116, desc[UR10][R116.64] ;  /* 0x0000000a74747981 */ /* 0x000f68000c1e1900 */
[----:B------:R-:W5:Y:S01]  /*0d30*/  LDG.E R44, desc[UR10][R44.64] ;  /* 0x0000000a2c2c7981 */ /* 0x000f62000c1e1900 */
[----:B------:R-:W-:-:S04]  /*0d40*/  UIADD3 UR6, UPT, UPT, UR7, 0xb20, URZ ;  /* 0x00000b2007067890 */ /* 0x000fc8000fffe0ff */
[----:B------:R-:W-:-:S06]  /*0d50*/  ULEA UR6, UR8, UR6, 0x18 ;  /* 0x0000000608067291 */ /* 0x000fcc000f8ec0ff */
[----:B------:R-:W-:-:S05]  /*0d60*/  LEA R123, R89, UR6, 0x2 ;  /* 0x00000006597b7c11 */ /* 0x000fca000f8e10ff */
[----:B--2---:R0:W-:Y:S04]  /*0d70*/  STS [R123], R41 ;  /* 0x000000297b007388 */ /* 0x0041e80000000800 */
[----:B---3--:R0:W-:Y:S04]  /*0d80*/  STS [R123+0x80], R27 ;  /* 0x0000801b7b007388 */ /* 0x0081e80000000800 */
[----:B----4-:R0:W-:Y:S04]  /*0d90*/  STS [R123+0x100], R43 ;  /* 0x0001002b7b007388 */ /* 0x0101e80000000800 */
[----:B-----5:R0:W-:Y:S04]  /*0da0*/  STS [R123+0x180], R118 ;  /* 0x000180767b007388 */ /* 0x0201e80000000800 */
[----:B------:R0:W-:Y:S04]  /*0db0*/  STS [R123+0x200], R119 ;  /* 0x000200777b007388 */ /* 0x0001e80000000800 */
[----:B------:R0:W-:Y:S04]  /*0dc0*/  STS [R123+0x280], R120 ;  /* 0x000280787b007388 */ /* 0x0001e80000000800 */
[----:B------:R0:W-:Y:S04]  /*0dd0*/  STS [R123+0x380], R121 ;  /* 0x000380797b007388 */ /* 0x0001e80000000800 */
[----:B------:R0:W-:Y:S04]  /*0de0*/  STS [R123+0x480], R122 ;  /* 0x0004807a7b007388 */ /* 0x0001e80000000800 */
[----:B------:R0:W-:Y:S04]  /*0df0*/  STS [R123+0x300], R116 ;  /* 0x000300747b007388 */ /* 0x0001e80000000800 */
[----:B------:R0:W-:Y:S02]  /*0e00*/  STS [R123+0x400], R44 ;  /* 0x0004002c7b007388 */ /* 0x0001e40000000800 */
.L_x_62:
[----:B------:R-:W-:Y:S05]  /*0e10*/  BSYNC.RECONVERGENT B0 ;  /* 0x0000000000007941 */ /* 0x000fea0003800200 */
.L_x_61:
[----:B------:R-:W-:Y:S06]  /*0e20*/  BAR.SYNC.DEFER_BLOCKING 0x0 ;  /* 0x0000000000007b1d */ /* 0x000fec0000010000 */
[----:B0-----:R-:W2:Y:S04]  /*0e30*/  LDG.E R27, desc[UR10][R94.64+0x310] ;  /* 0x0003100a5e1b7981 */ /* 0x001ea8000c1e1900 */
[----:B------:R-:W3:Y:S04]  /*0e40*/  LDG.E R46, desc[UR10][R94.64+0x318] ;  /* 0x0003180a5e2e7981 */ /* 0x000ee8000c1e1900 */
[----:B------:R-:W4:Y:S04]  /*0e50*/  LDG.E R45, desc[UR10][R94.64+0x31c] ;  /* 0x00031c0a5e2d7981 */ /* 0x000f28000c1e1900 */
[----:B------:R-:W5:Y:S04]  /*0e60*/  LDG.E R41, desc[UR10][R94.64+0x320] ;  /* 0x0003200a5e297981 */ /* 0x000f68000c1e1900 */
[----:B------:R-:W5:Y:S04]  /*0e70*/  LDG.E R44, desc[UR10][R94.64+0x328] ;  /* 0x0003280a5e2c7981 */ /* 0x000f68000c1e1900 */
[----:B------:R-:W5:Y:S04]  /*0e80*/  LDG.E R47, desc[UR10][R94.64+0x314] ;  /* 0x0003140a5e2f7981 */ /* 0x000f68000c1e1900 */
[----:B------:R0:W5:Y:S01]  /*0e90*/  LDG.E R43, desc[UR10][R94.64+0x324] ;  /* 0x0003240a5e2b7981 */ /* 0x000162000c1e1900 */
[----:B------:R-:W-:Y:S01]  /*0ea0*/  UIADD3 UR7, UPT, UPT, UR7, 0xb20, URZ ;  /* 0x00000b2007077890 */ /* 0x000fe2000fffe0ff */
[-C--:B------:R-:W-:Y:S01]  /*0eb0*/  FFMA R112, R39, R97.reuse, R112 ;  /* 0x0000006127707223 */ /* 0x080fe20000000070 */
[-C--:B------:R-:W-:Y:S01]  /*0ec0*/  FFMA R55, R48, R97.reuse, R55 ;  /* 0x0000006130377223 */ /* 0x080fe20000000037 */
[-C--:B------:R-:W-:Y:S01]  /*0ed0*/  FFMA R56, R14, R97.reuse, R56 ;  /* 0x000000610e387223 */ /* 0x080fe20000000038 */
[----:B------:R-:W-:Y:S01]  /*0ee0*/  ULEA UR7, UR8, UR7, 0x18 ;  /* 0x0000000708077291 */ /* 0x000fe2000f8ec0ff */
[-C--:B------:R-:W-:Y:S01]  /*0ef0*/  FFMA R57, R49, R97.reuse, R57 ;  /* 0x0000006131397223 */ /* 0x080fe20000000039 */
[-C--:B------:R-:W-:Y:S01]  /*0f00*/  FFMA R58, R50, R97.reuse, R58 ;  /* 0x00000061323a7223 */ /* 0x080fe2000000003a */
[-C--:B------:R-:W-:Y:S01]  /*0f10*/  FFMA R59, R51, R97.reuse, R59 ;  /* 0x00000061333b7223 */ /* 0x080fe2000000003b */
[----:B------:R-:W-:Y:S01]  /*0f20*/  FFMA R60, R53, R97, R60 ;  /* 0x00000061353c7223 */ /* 0x000fe2000000003c */
[-C--:B------:R-:W-:Y:S01]  /*0f30*/  FFMA R111, R39, R96.reuse, R111 ;  /* 0x00000060276f7223 */ /* 0x080fe2000000006f */
[----:B------:R-:W-:Y:S01]  /*0f40*/  LEA R116, R89, UR7, 0x2 ;  /* 0x0000000759747c11 */ /* 0x000fe2000f8e10ff */
[-C--:B------:R-:W-:Y:S01]  /*0f50*/  FFMA R61, R48, R96.reuse, R61 ;  /* 0x00000060303d7223 */ /* 0x080fe2000000003d */
[-C--:B------:R-:W-:Y:S01]  /*0f60*/  FFMA R62, R14, R96.reuse, R62 ;  /* 0x000000600e3e7223 */ /* 0x080fe2000000003e */
[-C--:B------:R-:W-:Y:S01]  /*0f70*/  FFMA R63, R49, R96.reuse, R63 ;  /* 0x00000060313f7223 */ /* 0x080fe2000000003f */
[-C--:B------:R-:W-:Y:S01]  /*0f80*/  FFMA R64, R50, R96.reuse, R64 ;  /* 0x0000006032407223 */ /* 0x080fe20000000040 */
[-C--:B------:R-:W-:Y:S01]  /*0f90*/  FFMA R65, R51, R96.reuse, R65 ;  /* 0x0000006033417223 */ /* 0x080fe20000000041 */
[----:B------:R-:W-:Y:S01]  /*0fa0*/  FFMA R66, R53, R96, R66 ;  /* 0x0000006035427223 */ /* 0x000fe20000000042 */
[-C--:B------:R-:W-:Y:S01]  /*0fb0*/  FFMA R110, R39, R93.reuse, R110 ;  /* 0x0000005d276e7223 */ /* 0x080fe2000000006e */
        /* <DEDUP_REMOVED lines=34> */
[C---:B------:R-:W-:Y:S01]  /*11e0*/  FFMA R16, R14.reuse, R113, R16 ;  /* 0x000000710e107223 */ /* 0x040fe20000000010 */
[C---:B------:R-:W-:Y:S01]  /*11f0*/  FFMA R15, R14.reuse, R19, R15 ;  /* 0x000000130e0f7223 */ /* 0x040fe2000000000f */
[-C--:B------:R-:W-:Y:S01]  /*1200*/  FFMA R28, R14, R52.reuse, R28 ;  /* 0x000000340e1c7223 */ /* 0x080fe2000000001c */
[----:B------:R-:W-:Y:S04]  /*1210*/  LDS R88, [R116] ;  /* 0x0000000074587984 */ /* 0x000fe80000000800 */
[----:B------:R-:W-:Y:S04]  /*1220*/  LDS R89, [R116+0x80] ;  /* 0x0000800074597984 */ /* 0x000fe80000000800 */
[----:B------:R-:W-:Y:S04]  /*1230*/  LDS R90, [R116+0x100] ;  /* 0x00010000745a7984 */ /* 0x000fe80000000800 */
[----:B------:R-:W-:Y:S04]  /*1240*/  LDS R91, [R116+0x180] ;  /* 0x00018000745b7984 */ /* 0x000fe80000000800 */
[----:B------:R-:W-:Y:S04]  /*1250*/  LDS R92, [R116+0x200] ;  /* 0x00020000745c7984 */ /* 0x000fe80000000800 */
[----:B------:R-:W-:Y:S04]  /*1260*/  LDS R93, [R116+0x280] ;  /* 0x00028000745d7984 */ /* 0x000fe80000000800 */
[----:B0-----:R-:W-:Y:S04]  /*1270*/  LDS R94, [R116+0x300] ;  /* 0x00030000745e7984 */ /* 0x001fe80000000800 */
[----:B------:R-:W-:Y:S04]  /*1280*/  LDS R95, [R116+0x380] ;  /* 0x00038000745f7984 */ /* 0x000fe80000000800 */
[----:B------:R-:W-:Y:S04]  /*1290*/  LDS R96, [R116+0x400] ;  /* 0x0004000074607984 */ /* 0x000fe80000000800 */
[----:B------:R-:W-:Y:S04]  /*12a0*/  LDS R97, [R116+0x480] ;  /* 0x0004800074617984 */ /* 0x000fe80000000800 */
[----:B------:R-:W0:Y:S01]  /*12b0*/  LDS R14, [R13+0x10] ;  /* 0x000010000d0e7984 */ /* 0x000e220000000800 */
[C---:B------:R-:W-:Y:S01]  /*12c0*/  FFMA R17, R39.reuse, R113, R17 ;  /* 0x0000007127117223 */ /* 0x040fe20000000011 */
[C---:B------:R-:W-:Y:S01]  /*12d0*/  FFMA R40, R39.reuse, R19, R40 ;  /* 0x0000001327287223 */ /* 0x040fe20000000028 */
[-C--:B------:R-:W-:Y:S01]  /*12e0*/  FFMA R34, R39, R52.reuse, R34 ;  /* 0x0000003427227223 */ /* 0x080fe20000000022 */
[-C--:B------:R-:W-:Y:S01]  /*12f0*/  FFMA R20, R48, R113.reuse, R20 ;  /* 0x0000007130147223 */ /* 0x080fe20000000014 */
[----:B------:R-:W1:Y:S01]  /*1300*/  LDS R39, [R13+0x14] ;  /* 0x000014000d277984 */ /* 0x000e620000000800 */
[-C--:B------:R-:W-:Y:S01]  /*1310*/  FFMA R102, R49, R113.reuse, R102 ;  /* 0x0000007131667223 */ /* 0x080fe20000000066 */
[-C--:B------:R-:W-:Y:S01]  /*1320*/  FFMA R101, R50, R113.reuse, R101 ;  /* 0x0000007132657223 */ /* 0x080fe20000000065 */
[-C--:B------:R-:W-:Y:S01]  /*1330*/  FFMA R100, R51, R113.reuse, R100 ;  /* 0x0000007133647223 */ /* 0x080fe20000000064 */
[----:B------:R-:W-:Y:S01]  /*1340*/  FFMA R98, R53, R113, R98 ;  /* 0x0000007135627223 */ /* 0x000fe20000000062 */
[-C--:B------:R-:W-:Y:S01]  /*1350*/  FFMA R54, R48, R19.reuse, R54 ;  /* 0x0000001330367223 */ /* 0x080fe20000000036 */
[-C--:B------:R-:W-:Y:S01]  /*1360*/  FFMA R12, R49, R19.reuse, R12 ;  /* 0x00000013310c7223 */ /* 0x080fe2000000000c */
[CC--:B------:R-:W-:Y:S01]  /*1370*/  FFMA R10, R50.reuse, R19.reuse, R10 ;  /* 0x00000013320a7223 */ /* 0x0c0fe2000000000a */
[-C--:B------:R-:W-:Y:S01]  /*1380*/  FFMA R99, R51, R19.reuse, R99 ;  /* 0x0000001333637223 */ /* 0x080fe20000000063 */
[----:B------:R-:W-:Y:S01]  /*1390*/  FFMA R7, R53, R19, R7 ;  /* 0x0000001335077223 */ /* 0x000fe20000000007 */
[----:B------:R-:W1:Y:S04]  /*13a0*/  LDS R115, [R13] ;  /* 0x000000000d737984 */ /* 0x000e680000000800 */
[----:B------:R-:W-:Y:S04]  /*13b0*/  LDS R114, [R13+0x4] ;  /* 0x000004000d727984 */ /* 0x000fe80000000800 */
[----:B------:R-:W-:Y:S04]  /*13c0*/  LDS R113, [R13+0x8] ;  /* 0x000008000d717984 */ /* 0x000fe80000000800 */
[----:B------:R-:W-:Y:S04]  /*13d0*/  LDS R19, [R13+0xc] ;  /* 0x00000c000d137984 */ /* 0x000fe80000000800 */
[----:B------:R-:W1:Y:S01]  /*13e0*/  LDS R13, [R13+0x18] ;  /* 0x000018000d0d7984 */ /* 0x000e620000000800 */
[-C--:B------:R-:W-:Y:S01]  /*13f0*/  FFMA R9, R50, R52.reuse, R9 ;  /* 0x0000003432097223 */ /* 0x080fe20000000009 */
[----:B------:R-:W-:Y:S01]  /*1400*/  FFMA R8, R51, R52, R8 ;  /* 0x0000003433087223 */ /* 0x000fe20000000008 */
[----:B------:R-:W-:Y:S01]  /*1410*/  UIADD3 UR4, UPT, UPT, UR4, 0x1, URZ ;  /* 0x0000000104047890 */ /* 0x000fe2000fffe0ff */
[C---:B0-----:R-:W-:Y:S01]  /*1420*/  FFMA R58, R14.reuse, R88, R58 ;  /* 0x000000580e3a7223 */ /* 0x041fe2000000003a */
[C---:B------:R-:W-:Y:S01]  /*1430*/  FFMA R64, R14.reuse, R89, R64 ;  /* 0x000000590e407223 */ /* 0x040fe20000000040 */
[C---:B------:R-:W-:Y:S01]  /*1440*/  FFMA R69, R14.reuse, R90, R69 ;  /* 0x0000005a0e457223 */ /* 0x040fe20000000045 */
[C---:B------:R-:W-:Y:S01]  /*1450*/  FFMA R74, R14.reuse, R91, R74 ;  /* 0x0000005b0e4a7223 */ /* 0x040fe2000000004a */
[C---:B------:R-:W-:Y:S01]  /*1460*/  FFMA R78, R14.reuse, R92, R78 ;  /* 0x0000005c0e4e7223 */ /* 0x040fe2000000004e */
[C---:B------:R-:W-:Y:S01]  /*1470*/  FFMA R82, R14.reuse, R93, R82 ;  /* 0x0000005d0e527223 */ /* 0x040fe20000000052 */
[C---:B------:R-:W-:Y:S01]  /*1480*/  FFMA R85, R14.reuse, R94, R85 ;  /* 0x0000005e0e557223 */ /* 0x040fe20000000055 */
[C---:B------:R-:W-:Y:S01]  /*1490*/  FFMA R101, R14.reuse, R95, R101 ;  /* 0x0000005f0e657223 */ /* 0x040fe20000000065 */
[C---:B------:R-:W-:Y:S01]  /*14a0*/  FFMA R10, R14.reuse, R96, R10 ;  /* 0x000000600e0a7223 */ /* 0x040fe2000000000a */
[----:B------:R-:W-:Y:S01]  /*14b0*/  FFMA R9, R14, R97, R9 ;  /* 0x000000610e097223 */ /* 0x000fe20000000009 */
[----:B------:R-:W-:Y:S01]  /*14c0*/  SHF.R.U32.HI R14, RZ, 0x5, R0 ;  /* 0x00000005ff0e7819 */ /* 0x000fe20000011600 */
[----:B------:R-:W-:Y:S01]  /*14d0*/  FFMA R6, R53, R52, R6 ;  /* 0x0000003435067223 */ /* 0x000fe20000000006 */
[C---:B-1----:R-:W-:Y:S01]  /*14e0*/  FFMA R59, R39.reuse, R88, R59 ;  /* 0x00000058273b7223 */ /* 0x042fe2000000003b */
        /* <DEDUP_REMOVED lines=9> */
[----:B------:R-:W-:-:S02]  /*1580*/  IMAD R14, R3, 0x7, R14 ;  /* 0x00000007030e7824 */ /* 0x000fc400078e020e */
[-C--:B------:R-:W-:Y:S01]  /*1590*/  FFMA R18, R48, R52.reuse, R18 ;  /* 0x0000003430127223 */ /* 0x080fe20000000012 */
[----:B------:R-:W-:Y:S01]  /*15a0*/  FFMA R11, R49, R52, R11 ;  /* 0x00000034310b7223 */ /* 0x000fe2000000000b */
[----:B------:R-:W-:Y:S01]  /*15b0*/  IADD3 R38, PT, PT, R38, 0x4, RZ ;  /* 0x0000000426267810 */ /* 0x000fe20007ffe0ff */
[----:B------:R-:W-:Y:S01]  /*15c0*/  BSSY.RECONVERGENT B0, `(.L_x_63) ;  /* 0x0000066000007945 */ /* 0x000fe20003800200 */
[----:B------:R-:W-:Y:S02]  /*15d0*/  IADD3 R35, PT, PT, R35, 0x4, RZ ;  /* 0x0000000423237810 */ /* 0x000fe40007ffe0ff */
[----:B------:R-:W-:Y:S01]  /*15e0*/  IADD3 R39, PT, PT, R36, 0x4, RZ ;  /* 0x0000000424277810 */ /* 0x000fe20007ffe0ff */
[-C--:B------:R-:W-:Y:S01]  /*15f0*/  FFMA R112, R115, R88.reuse, R112 ;  /* 0x0000005873707223 */ /* 0x080fe20000000070 */
        /* <DEDUP_REMOVED lines=49> */
[----:B------:R-:W-:-:S02]  /*1910*/  IADD3 R29, PT, PT, R29, 0x8, RZ ;  /* 0x000000081d1d7810 */ /* 0x000fc40007ffe0ff */
[----:B------:R-:W-:Y:S02]  /*1920*/  ISETP.NE.AND P2, PT, R30, UR4, PT ;  /* 0x000000041e007c0c */ /* 0x000fe4000bf45270 */
[C---:B------:R-:W-:Y:S02]  /*1930*/  LEA R51, R31.reuse, R38, 0x3 ;  /* 0x000000261f337211 */ /* 0x040fe400078e18ff */
[----:B------:R-:W-:Y:S02]  /*1940*/  LEA R13, R31, R39, 0x3 ;  /* 0x000000271f0d7211 */ /* 0x000fe400078e18ff */
[----:B------:R-:W-:Y:S01]  /*1950*/  LEA R14, R14, -R14, 0x3 ;  /* 0x8000000e0e0e7211 */ /* 0x000fe200078e18ff */
[----:B--2---:R-:W-:Y:S04]  /*1960*/  STS [R42], R27 ;  /* 0x0000001b2a007388 */ /* 0x004fe80000000800 */
[----:B---3--:R-:W-:Y:S04]  /*1970*/  STS [R42+0x8], R46 ;  /* 0x0000082e2a007388 */ /* 0x008fe80000000800 */
[----:B----4-:R-:W-:Y:S04]  /*1980*/  STS [R42+0xc], R45 ;  /* 0x00000c2d2a007388 */ /* 0x010fe80000000800 */
[----:B-----5:R-:W-:Y:S04]  /*1990*/  STS [R42+0x10], R41 ;  /* 0x000010292a007388 */ /* 0x020fe80000000800 */
[----:B------:R0:W-:Y:S04]  /*19a0*/  STS [R42+0x18], R44 ;  /* 0x0000182c2a007388 */ /* 0x0001e80000000800 */
[----:B------:R1:W-:Y:S01]  /*19b0*/  STS [R42+0x4], R47 ;  /* 0x0000042f2a007388 */ /* 0x0003e20000000800 */
[----:B0-----:R-:W-:-:S03]  /*19c0*/  IADD3 R44, PT, PT, R37, 0x4, RZ ;  /* 0x00000004252c7810 */ /* 0x001fc60007ffe0ff */
[----:B------:R0:W-:Y:S01]  /*19d0*/  STS [R42+0x14], R43 ;  /* 0x0000142b2a007388 */ /* 0x0001e20000000800 */
[C---:B-1----:R-:W-:Y:S02]  /*19e0*/  LEA R47, R31.reuse, R35, 0x3 ;  /* 0x000000231f2f7211 */ /* 0x042fe400078e18ff */
[----:B0-----:R-:W-:Y:S01]  /*19f0*/  LEA R43, R31, R44, 0x3 ;  /* 0x0000002c1f2b7211 */ /* 0x001fe200078e18ff */
[----:B------:R-:W-:Y:S06]  /*1a00*/  @P1 BRA `(.L_x_64) ;  /* 0x0000000000841947 */ /* 0x000fec0003800000 */
[----:B------:R-:W0:Y:S01]  /*1a10*/  LDC.64 R36, c[0x0][0x388] ;  /* 0x0000e200ff247b82 */ /* 0x000e220000000a00 */
[----:B------:R-:W-:Y:S02]  /*1a20*/  IADD3 R89, PT, PT, R33, 0x4, RZ ;  /* 0x0000000421597810 */ /* 0x000fe40007ffe0ff */
[----:B------:R-:W-:Y:S01]  /*1a30*/  IADD3 R91, PT, PT, R4, R29, RZ ;  /* 0x0000001d045b7210 */ /* 0x000fe20007ffe0ff */
[----:B0-----:R-:W-:-:S04]  /*1a40*/  IMAD.WIDE.U32 R52, R38, 0x4, R36 ;  /* 0x0000000426347825 */ /* 0x001fc800078e0024 */
[--C-:B------:R-:W-:Y:S02]  /*1a50*/  IMAD.WIDE.U32 R88, R89, 0x4, R36.reuse ;  /* 0x0000000459587825 */ /* 0x100fe400078e0024 */
[----:B------:R-:W2:Y:S02]  /*1a60*/  LDG.E R53, desc[UR10][R52.64] ;  /* 0x0000000a34357981 */ /* 0x000ea4000c1e1900 */
[--C-:B------:R-:W-:Y:S02]  /*1a70*/  IMAD.WIDE.U32 R50, R51, 0x4, R36.reuse ;  /* 0x0000000433327825 */ /* 0x100fe400078e0024 */
[----:B------:R-:W3:Y:S02]  /*1a80*/  LDG.E R89, desc[UR10][R88.64] ;  /* 0x0000000a58597981 */ /* 0x000ee4000c1e1900 */
[--C-:B------:R-:W-:Y:S02]  /*1a90*/  IMAD.WIDE.U32 R48, R35, 0x4, R36.reuse ;  /* 0x0000000423307825 */ /* 0x100fe400078e0024 */
[----:B------:R-:W4:Y:S02]  /*1aa0*/  LDG.E R51, desc[UR10][R50.64] ;  /* 0x0000000a32337981 */ /* 0x000f24000c1e1900 */
[----:B------:R-:W-:-:S02]  /*1ab0*/  IMAD.WIDE.U32 R46, R47, 0x4, R36 ;  /* 0x000000042f2e7825 */ /* 0x000fc400078e0024 */
[----:B------:R-:W5:Y:S02]  /*1ac0*/  LDG.E R49, desc[UR10][R48.64] ;  /* 0x0000000a30317981 */ /* 0x000f64000c1e1900 */
[--C-:B------:R-:W-:Y:S02]  /*1ad0*/  IMAD.WIDE.U32 R44, R44, 0x4, R36.reuse ;  /* 0x000000042c2c7825 */ /* 0x100fe400078e0024 */
[----:B------:R-:W5:Y:S02]  /*1ae0*/  LDG.E R47, desc[UR10][R46.64] ;  /* 0x0000000a2e2f7981 */ /* 0x000f64000c1e1900 */
[--C-:B------:R-:W-:Y:S02]  /*1af0*/  IMAD.WIDE.U32 R42, R43, 0x4, R36.reuse ;  /* 0x000000042b2a7825 */ /* 0x100fe400078e0024 */
[----:B------:R-:W5:Y:S02]  /*1b00*/  LDG.E R45, desc[UR10][R44.64] ;  /* 0x0000000a2c2d7981 */ /* 0x000f64000c1e1900 */
[----:B------:R-:W-:-:S02]  /*1b10*/  IMAD.WIDE.U32 R38, R39, 0x4, R36 ;  /* 0x0000000427267825 */ /* 0x000fc400078e0024 */
[----:B------:R-:W5:Y:S02]  /*1b20*/  LDG.E R43, desc[UR10][R42.64] ;  /* 0x0000000a2a2b7981 */ /* 0x000f64000c1e1900 */
[--C-:B------:R-:W-:Y:S02]  /*1b30*/  IMAD.WIDE.U32 R90, R91, 0x4, R36.reuse ;  /* 0x000000045b5a7825 */ /* 0x100fe400078e0024 */
[----:B------:R-:W5:Y:S02]  /*1b40*/  LDG.E R39, desc[UR10][R38.64] ;  /* 0x0000000a26277981 */ /* 0x000f64000c1e1900 */
[----:B------:R-:W-:Y:S02]  /*1b50*/  IMAD.WIDE.U32 R36, R13, 0x4, R36 ;  /* 0x000000040d247825 */ /* 0x000fe400078e0024 */
[----:B------:R-:W5:Y:S04]  /*1b60*/  LDG.E R91, desc[UR10][R90.64] ;  /* 0x0000000a5a5b7981 */ /* 0x000f68000c1e1900 */
[----:B------:R-:W5:Y:S04]  /*1b70*/  LDG.E R37, desc[UR10][R36.64] ;  /* 0x0000000a24257981 */ /* 0x000f68000c1e1900 */
[----:B--2---:R0:W-:Y:S04]  /*1b80*/  STS [R32+0x100], R53 ;  /* 0x0001003520007388 */ /* 0x0041e80000000800 */
[----:B---3--:R0:W-:Y:S04]  /*1b90*/  STS [R32+0x80], R89 ;  /* 0x0000805920007388 */ /* 0x0081e80000000800 */
[----:B----4-:R0:W-:Y:S04]  /*1ba0*/  STS [R32+0x180], R51 ;  /* 0x0001803320007388 */ /* 0x0101e80000000800 */
[----:B-----5:R0:W-:Y:S04]  /*1bb0*/  STS [R32+0x200], R49 ;  /* 0x0002003120007388 */ /* 0x0201e80000000800 */
[----:B------:R0:W-:Y:S04]  /*1bc0*/  STS [R32+0x280], R47 ;  /* 0x0002802f20007388 */ /* 0x0001e80000000800 */
[----:B------:R0:W-:Y:S04]  /*1bd0*/  STS [R32+0x300], R45 ;  /* 0x0003002d20007388 */ /* 0x0001e80000000800 */
[----:B------:R0:W-:Y:S04]  /*1be0*/  STS [R32+0x380], R43 ;  /* 0x0003802b20007388 */ /* 0x0001e80000000800 */
[----:B------:R0:W-:Y:S04]  /*1bf0*/  STS [R32+0x400], R39 ;  /* 0x0004002720007388 */ /* 0x0001e80000000800 */
[----:B------:R0:W-:Y:S04]  /*1c00*/  STS [R32], R91 ;  /* 0x0000005b20007388 */ /* 0x0001e80000000800 */
[----:B------:R0:W-:Y:S02]  /*1c10*/  STS [R32+0x480], R37 ;  /* 0x0004802520007388 */ /* 0x0001e40000000800 */
.L_x_64:
[----:B------:R-:W-:Y:S05]  /*1c20*/  BSYNC.RECONVERGENT B0 ;  /* 0x0000000000007941 */ /* 0x000fea0003800200 */
.L_x_63:
[----:B------:R-:W-:Y:S01]  /*1c30*/  BAR.SYNC.DEFER_BLOCKING 0x0 ;  /* 0x0000000000007b1d */ /* 0x000fe20000010000 */
[----:B------:R-:W-:-:S05]  /*1c40*/  IADD3 R5, PT, PT, R5, 0x188, RZ ;  /* 0x0000018805057810 */ /* 0x000fca0007ffe0ff */
[----:B------:R-:W-:Y:S05]  /*1c50*/  @P2 BRA `(.L_x_65) ;  /* 0xffffffe800f42947 */ /* 0x000fea000383ffff */
.L_x_60:
[----:B------:R-:W1:Y:S01]  /*1c60*/  SHFL.DOWN PT, R4, R111, 0x2, 0x1c1f ;  /* 0x085c1f006f047f89 */ /* 0x000e6200000e0000 */
[----:B------:R-:W-:Y:S01]  /*1c70*/  ISETP.NE.AND P1, PT, R3, RZ, PT ;  /* 0x000000ff0300720c */ /* 0x000fe20003f25270 */
[----:B------:R-:W2:Y:S02]  /*1c80*/  LDCU UR6, c[0x0][0x3bc] ;  /* 0x00007780ff0677ac */ /* 0x000ea40008000800 */
[----:B------:R-:W3:Y:S04]  /*1c90*/  SHFL.DOWN PT, R5, R112, 0x2, 0x1c1f ;  /* 0x085c1f0070057f89 */ /* 0x000ee800000e0000 */
[----:B------:R-:W4:Y:S04]  /*1ca0*/  SHFL.DOWN PT, R13, R110, 0x2, 0x1c1f ;  /* 0x085c1f006e0d7f89 */ /* 0x000f2800000e0000 */
[----:B------:R-:W5:Y:S04]  /*1cb0*/  SHFL.DOWN PT, R14, R23, 0x2, 0x1c1f ;  /* 0x085c1f00170e7f89 */ /* 0x000f6800000e0000 */
[----:B------:R-:W2:Y:S04]  /*1cc0*/  SHFL.DOWN PT, R19, R24, 0x2, 0x1c1f ;  /* 0x085c1f0018137f89 */ /* 0x000ea800000e0000 */
[----:B------:R-:W2:Y:S01]  /*1cd0*/  SHFL.DOWN PT, R30, R25, 0x2, 0x1c1f ;  /* 0x085c1f00191e7f89 */ /* 0x000ea200000e0000 */
[----:B-1----:R-:W-:-:S03]  /*1ce0*/  FADD R3, R4, R111 ;  /* 0x0000006f04037221 */ /* 0x002fc60000000000 */
[----:B------:R-:W1:Y:S01]  /*1cf0*/  SHFL.DOWN PT, R46, R15, 0x2, 0x1c1f ;  /* 0x085c1f000f2e7f89 */ /* 0x000e6200000e0000 */
[----:B---3--:R-:W-:-:S03]  /*1d00*/  FADD R0, R5, R112 ;  /* 0x0000007005007221 */ /* 0x008fc60000000000 */
[----:B------:R-:W3:Y:S01]  /*1d10*/  SHFL.DOWN PT, R27, R26, 0x2, 0x1c1f ;  /* 0x085c1f001a1b7f89 */ /* 0x000ee200000e0000 */
[----:B----4-:R-:W-:-:S03]  /*1d20*/  FADD R4, R13, R110 ;  /* 0x0000006e0d047221 */ /* 0x010fc60000000000 */
[----:B0-----:R-:W0:Y:S01]  /*1d30*/  SHFL.DOWN PT, R32, R109, 0x2, 0x1c1f ;  /* 0x085c1f006d207f89 */ /* 0x001e2200000e0000 */
[----:B-----5:R-:W-:-:S03]  /*1d40*/  FADD R5, R14, R23 ;  /* 0x000000170e057221 */ /* 0x020fc60000000000 */
[----:B------:R-:W4:Y:S01]  /*1d50*/  SHFL.DOWN PT, R29, R108, 0x2, 0x1c1f ;  /* 0x085c1f006c1d7f89 */ /* 0x000f2200000e0000 */
[----:B--2---:R-:W-:-:S03]  /*1d60*/  FADD R13, R19, R24 ;  /* 0x00000018130d7221 */ /* 0x004fc60000000000 */
[----:B------:R-:W2:Y:S01]  /*1d70*/  SHFL.DOWN PT, R14, R17, 0x2, 0x1c1f ;  /* 0x085c1f00110e7f89 */ /* 0x000ea200000e0000 */
[----:B------:R-:W-:-:S03]  /*1d80*/  FADD R25, R30, R25 ;  /* 0x000000191e197221 */ /* 0x000fc60000000000 */
[----:B------:R-:W5:Y:S04]  /*1d90*/  SHFL.DOWN PT, R19, R40, 0x2, 0x1c1f ;  /* 0x085c1f0028137f89 */ /* 0x000f6800000e0000 */
[----:B------:R-:W5:Y:S01]  /*1da0*/  SHFL.DOWN PT, R24, R55, 0x2, 0x1c1f ;  /* 0x085c1f0037187f89 */ /* 0x000f6200000e0000 */
[----:B-1----:R-:W-:-:S03]  /*1db0*/  FADD R15, R46, R15 ;  /* 0x0000000f2e0f7221 */ /* 0x002fc60000000000 */
[----:B------:R-:W1:Y:S01]  /*1dc0*/  SHFL.DOWN PT, R23, R34, 0x2, 0x1c1f ;  /* 0x085c1f0022177f89 */ /* 0x000e6200000e0000 */
[----:B---3--:R-:W-:-:S03]  /*1dd0*/  FADD R26, R27, R26 ;  /* 0x0000001a1b1a7221 */ /* 0x008fc60000000000 */
[----:B------:R-:W3:Y:S01]  /*1de0*/  SHFL.DOWN PT, R30, R61, 0x2, 0x1c1f ;  /* 0x085c1f003d1e7f89 */ /* 0x000ee200000e0000 */
[----:B0-----:R-:W-:-:S03]  /*1df0*/  FADD R109, R32, R109 ;  /* 0x0000006d206d7221 */ /* 0x001fc60000000000 */
[----:B------:R-:W0:Y:S01]  /*1e00*/  SHFL.DOWN PT, R36, R107, 0x2, 0x1c1f ;  /* 0x085c1f006b247f89 */ /* 0x000e2200000e0000 */
[----:B----4-:R-:W-:Y:S01]  /*1e10*/  FADD R108, R29, R108 ;  /* 0x0000006c1d6c7221 */ /* 0x010fe20000000000 */
[----:B--2---:R-:W-:Y:S02]  /*1e20*/  FADD R17, R14, R17 ;  /* 0x000000110e117221 */ /* 0x004fe40000000000 */
[----:B------:R-:W2:Y:S01]  /*1e30*/  SHFL.DOWN PT, R31, R22, 0x2, 0x1c1f ;  /* 0x085c1f00161f7f89 */ /* 0x000ea200000e0000 */
[----:B-----5:R-:W-:-:S03]  /*1e40*/  FADD R40, R19, R40 ;  /* 0x0000002813287221 */ /* 0x020fc60000000000 */
[----:B------:R-:W4:Y:S01]  /*1e50*/  SHFL.DOWN PT, R14, R57, 0x2, 0x1c1f ;  /* 0x085c1f00390e7f89 */ /* 0x000f2200000e0000 */
[----:B------:R-:W-:-:S03]  /*1e60*/  FADD R55, R24, R55 ;  /* 0x0000003718377221 */ /* 0x000fc60000000000 */
[----:B------:R-:W5:Y:S01]  /*1e70*/  SHFL.DOWN PT, R19, R28, 0x2, 0x1c1f ;  /* 0x085c1f001c137f89 */ /* 0x000f6200000e0000 */
[----:B-1----:R-:W-:-:S03]  /*1e80*/  FADD R34, R23, R34 ;  /* 0x0000002217227221 */ /* 0x002fc60000000000 */
[----:B------:R-:W1:Y:S01]  /*1e90*/  SHFL.DOWN PT, R38, R21, 0x2, 0x1c1f ;  /* 0x085c1f0015267f89 */ /* 0x000e6200000e0000 */
[----:B---3--:R-:W-:-:S03]  /*1ea0*/  FADD R61, R30, R61 ;  /* 0x0000003d1e3d7221 */ /* 0x008fc60000000000 */
[----:B------:R-:W3:Y:S01]  /*1eb0*/  SHFL.DOWN PT, R33, R20, 0x2, 0x1c1f ;  /* 0x085c1f0014217f89 */ /* 0x000ee200000e0000 */
[----:B0-----:R-:W-:-:S03]  /*1ec0*/  FADD R107, R36, R107 ;  /* 0x0000006b246b7221 */ /* 0x001fc60000000000 */
[----:B------:R-:W0:Y:S04]  /*1ed0*/  SHFL.DOWN PT, R35, R54, 0x2, 0x1c1f ;  /* 0x085c1f0036237f89 */ /* 0x000e2800000e0000 */
[----:B------:R-:W0:Y:S01]  /*1ee0*/  SHFL.DOWN PT, R39, R56, 0x2, 0x1c1f ;  /* 0x085c1f0038277f89 */ /* 0x000e2200000e0000 */
[----:B--2---:R-:W-:-:S03]  /*1ef0*/  FADD R22, R31, R22 ;  /* 0x000000161f167221 */ /* 0x004fc60000000000 */
[----:B------:R-:W2:Y:S01]  /*1f00*/  SHFL.DOWN PT, R41, R62, 0x2, 0x1c1f ;  /* 0x085c1f003e297f89 */ /* 0x000ea200000e0000 */
[----:B----4-:R-:W-:-:S03]  /*1f10*/  FADD R57, R14, R57 ;  /* 0x000000390e397221 */ /* 0x010fc60000000000 */
[----:B------:R-:W4:Y:S01]  /*1f20*/  SHFL.DOWN PT, R42, R67, 0x2, 0x1c1f ;  /* 0x085c1f00432a7f89 */ /* 0x000f2200000e0000 */
[----:B-----5:R-:W-:-:S03]  /*1f30*/  FADD R28, R19, R28 ;  /* 0x0000001c131c7221 */ /* 0x020fc60000000000 */
[----:B------:R-:W5:Y:S01]  /*1f40*/  SHFL.DOWN PT, R44, R105, 0x2, 0x1c1f ;  /* 0x085c1f00692c7f89 */ /* 0x000f6200000e0000 */
[----:B-1----:R-:W-:-:S03]  /*1f50*/  FADD R21, R38, R21 ;  /* 0x0000001526157221 */ /* 0x002fc60000000000 */
[----:B------:R-:W1:Y:S01]  /*1f60*/  SHFL.DOWN PT, R24, R63, 0x2, 0x1c1f ;  /* 0x085c1f003f187f89 */ /* 0x000e6200000e0000 */
[----:B---3--:R-:W-:-:S03]  /*1f70*/  FADD R20, R33, R20 ;  /* 0x0000001421147221 */ /* 0x008fc60000000000 */
[----:B------:R-:W3:Y:S01]  /*1f80*/  SHFL.DOWN PT, R37, R18, 0x2, 0x1c1f ;  /* 0x085c1f0012257f89 */ /* 0x000ee200000e0000 */
[----:B0-----:R-:W-:-:S03]  /*1f90*/  FADD R54, R35, R54 ;  /* 0x0000003623367221 */ /* 0x001fc60000000000 */
[----:B------:R-:W0:Y:S01]  /*1fa0*/  SHFL.DOWN PT, R46, R85, 0x2, 0x1c1f ;  /* 0x085c1f00552e7f89 */ /* 0x000e2200000e0000 */
[----:B------:R-:W-:-:S03]  /*1fb0*/  FADD R56, R39, R56 ;  /* 0x0000003827387221 */ /* 0x000fc60000000000 */
[----:B------:R-:W0:Y:S01]  /*1fc0*/  SHFL.DOWN PT, R47, R104, 0x2, 0x1c1f ;  /* 0x085c1f00682f7f89 */ /* 0x000e2200000e0000 */
[----:B--2---:R-:W-:Y:S01]  /*1fd0*/  FADD R62, R41, R62 ;  /* 0x0000003e293e7221 */ /* 0x004fe20000000000 */
[----:B----4-:R-:W-:Y:S02]  /*1fe0*/  FADD R67, R42, R67 ;  /* 0x000000432a437221 */ /* 0x010fe40000000000 */
[----:B------:R-:W2:Y:S01]  /*1ff0*/  SHFL.DOWN PT, R19, R102, 0x2, 0x1c1f ;  /* 0x085c1f0066137f89 */ /* 0x000ea200000e0000 */
[----:B-----5:R-:W-:-:S03]  /*2000*/  FADD R105, R44, R105 ;  /* 0x000000692c697221 */ /* 0x020fc60000000000 */
[----:B------:R-:W4:Y:S01]  /*2010*/  SHFL.DOWN PT, R14, R75, 0x2, 0x1c1f ;  /* 0x085c1f004b0e7f89 */ /* 0x000f2200000e0000 */
[----:B-1----:R-:W-:-:S03]  /*2020*/  FADD R63, R24, R63 ;  /* 0x0000003f183f7221 */ /* 0x002fc60000000000 */
[----:B------:R-:W1:Y:S01]  /*2030*/  SHFL.DOWN PT, R43, R72, 0x2, 0x1c1f ;  /* 0x085c1f00482b7f89 */ /* 0x000e6200000e0000 */
[----:B---3--:R-:W-:-:S03]  /*2040*/  FADD R18, R37, R18 ;  /* 0x0000001225127221 */ /* 0x008fc60000000000 */
[----:B------:R-:W3:Y:S01]  /*2050*/  SHFL.DOWN PT, R45, R106, 0x2, 0x1c1f ;  /* 0x085c1f006a2d7f89 */ /* 0x000ee200000e0000 */
[----:B0-----:R-:W-:-:S03]  /*2060*/  FADD R85, R46, R85 ;  /* 0x000000552e557221 */ /* 0x001fc60000000000 */
[----:B------:R-:W0:Y:S01]  /*2070*/  SHFL.DOWN PT, R23, R68, 0x2, 0x1c1f ;  /* 0x085c1f0044177f89 */ /* 0x000e2200000e0000 */
[----:B------:R-:W-:-:S03]  /*2080*/  FADD R104, R47, R104 ;  /* 0x000000682f687221 */ /* 0x000fc60000000000 */
[----:B------:R-:W5:Y:S04]  /*2090*/  SHFL.DOWN PT, R30, R73, 0x2, 0x1c1f ;  /* 0x085c1f00491e7f89 */ /* 0x000f6800000e0000 */
[----:B------:R-:W5:Y:S01]  /*20a0*/  SHFL.DOWN PT, R32, R77, 0x2, 0x1c1f ;  /* 0x085c1f004d207f89 */ /* 0x000f6200000e0000 */
[----:B--2---:R-:W-:-:S03]  /*20b0*/  FADD R102, R19, R102 ;  /* 0x0000006613667221 */ /* 0x004fc60000000000 */
[----:B------:R-:W2:Y:S01]  /*20c0*/  SHFL.DOWN PT, R36, R81, 0x2, 0x1c1f ;  /* 0x085c1f0051247f89 */ /* 0x000ea200000e0000 */
[----:B----4-:R-:W-:-:S03]  /*20d0*/  FADD R75, R14, R75 ;  /* 0x0000004b0e4b7221 */ /* 0x010fc60000000000 */
[----:B------:R-:W4:Y:S01]  /*20e0*/  SHFL.DOWN PT, R38, R103, 0x2, 0x1c1f ;  /* 0x085c1f0067267f89 */ /* 0x000f2200000e0000 */
[----:B-1----:R-:W-:-:S03]  /*20f0*/  FADD R72, R43, R72 ;  /* 0x000000482b487221 */ /* 0x002fc60000000000 */
[----:B------:R-:W1:Y:S01]  /*2100*/  SHFL.DOWN PT, R27, R12, 0x2, 0x1c1f ;  /* 0x085c1f000c1b7f89 */ /* 0x000e6200000e0000 */
[----:B---3--:R-:W-:-:S03]  /*2110*/  FADD R106, R45, R106 ;  /* 0x0000006a2d6a7221 */ /* 0x008fc60000000000 */
[----:B------:R-:W3:Y:S01]  /*2120*/  SHFL.DOWN PT, R42, R11, 0x2, 0x1c1f ;  /* 0x085c1f000b2a7f89 */ /* 0x000ee200000e0000 */
[----:B0-----:R-:W-:-:S03]  /*2130*/  FADD R68, R23, R68 ;  /* 0x0000004417447221 */ /* 0x001fc60000000000 */
[----:B------:R-:W0:Y:S01]  /*2140*/  SHFL.DOWN PT, R29, R58, 0x2, 0x1c1f ;  /* 0x085c1f003a1d7f89 */ /* 0x000e2200000e0000 */
[----:B-----5:R-:W-:-:S03]  /*2150*/  FADD R73, R30, R73 ;  /* 0x000000491e497221 */ /* 0x020fc60000000000 */
[----:B------:R-:W5:Y:S01]  /*2160*/  SHFL.DOWN PT, R31, R64, 0x2, 0x1c1f ;  /* 0x085c1f00401f7f89 */ /* 0x000f6200000e0000 */
[----:B------:R-:W-:-:S03]  /*2170*/  FADD R77, R32, R77 ;  /* 0x0000004d204d7221 */ /* 0x000fc60000000000 */
        /* <DEDUP_REMOVED lines=17> */
[----:B----4-:R-:W-:Y:S01]  /*2290*/  FADD R78, R35, R78 ;  /* 0x0000004e234e7221 */ /* 0x010fe20000000000 */
[----:B-1----:R-:W-:Y:S02]  /*22a0*/  FADD R10, R39, R10 ;  /* 0x0000000a270a7221 */ /* 0x002fe40000000000 */
[----:B------:R-:W1:Y:S01]  /*22b0*/  SHFL.DOWN PT, R19, R86, 0x2, 0x1c1f ;  /* 0x085c1f0056137f89 */ /* 0x000e6200000e0000 */
[----:B---3--:R-:W-:-:S03]  /*22c0*/  FADD R70, R41, R70 ;  /* 0x0000004629467221 */ /* 0x008fc60000000000 */
[----:B------:R-:W3:Y:S01]  /*22d0*/  SHFL.DOWN PT, R14, R71, 0x2, 0x1c1f ;  /* 0x085c1f00470e7f89 */ /* 0x000ee200000e0000 */
[----:B0-----:R-:W-:-:S03]  /*22e0*/  FADD R79, R24, R79 ;  /* 0x0000004f184f7221 */ /* 0x001fc60000000000 */
[----:B------:R-:W0:Y:S01]  /*22f0*/  SHFL.DOWN PT, R47, R26, 0x1, 0x1c1f ;  /* 0x083c1f001a2f7f89 */ /* 0x000e2200000e0000 */
[----:B-----5:R-:W-:-:S03]  /*2300*/  FADD R82, R37, R82 ;  /* 0x0000005225527221 */ /* 0x020fc60000000000 */
[----:B------:R-:W4:Y:S01]  /*2310*/  SHFL.DOWN PT, R48, R101, 0x2, 0x1c1f ;  /* 0x085c1f0065307f89 */ /* 0x000f2200000e0000 */
[----:B------:R-:W-:-:S03]  /*2320*/  FADD R16, R49, R16 ;  /* 0x0000001031107221 */ /* 0x000fc60000000000 */
[----:B------:R-:W5:Y:S01]  /*2330*/  SHFL.DOWN PT, R30, R83, 0x2, 0x1c1f ;  /* 0x085c1f00531e7f89 */ /* 0x000f6200000e0000 */
[----:B--2---:R-:W-:-:S03]  /*2340*/  FADD R13, R13, R46 ;  /* 0x0000002e0d0d7221 */ /* 0x004fc60000000000 */
[----:B------:R-:W2:Y:S04]  /*2350*/  SHFL.DOWN PT, R23, R100, 0x2, 0x1c1f ;  /* 0x085c1f0064177f89 */ /* 0x000ea800000e0000 */
[----:B------:R-:W2:Y:S01]  /*2360*/  SHFL.DOWN PT, R32, R99, 0x2, 0x1c1f ;  /* 0x085c1f0063207f89 */ /* 0x000ea200000e0000 */
[----:B-1----:R-:W-:Y:S02]  /*2370*/  FADD R86, R19, R86 ;  /* 0x0000005613567221 */ /* 0x002fe40000000000 */
[----:B------:R-:W1:Y:S01]  /*2380*/  LDC R19, c[0x0][0x3c4] ;  /* 0x0000f100ff137b82 */ /* 0x000e620000000800 */
[----:B------:R-:W2:Y:S01]  /*2390*/  SHFL.DOWN PT, R27, R8, 0x2, 0x1c1f ;  /* 0x085c1f00081b7f89 */ /* 0x000ea200000e0000 */
[----:B---3--:R-:W-:-:S03]  /*23a0*/  FADD R71, R14, R71 ;  /* 0x000000470e477221 */ /* 0x008fc60000000000 */
[----:B------:R-:W3:Y:S01]  /*23b0*/  SHFL.DOWN PT, R29, R60, 0x2, 0x1c1f ;  /* 0x085c1f003c1d7f89 */ /* 0x000ee200000e0000 */
[----:B0-----:R-:W-:-:S03]  /*23c0*/  FADD R26, R26, R47 ;  /* 0x0000002f1a1a7221 */ /* 0x001fc60000000000 */
[----:B------:R-:W0:Y:S01]  /*23d0*/  SHFL.DOWN PT, R31, R66, 0x2, 0x1c1f ;  /* 0x085c1f00421f7f89 */ /* 0x000e2200000e0000 */
[----:B----4-:R-:W-:-:S03]  /*23e0*/  FADD R101, R48, R101 ;  /* 0x0000006530657221 */ /* 0x010fc60000000000 */
[----:B------:R-:W4:Y:S01]  /*23f0*/  SHFL.DOWN PT, R33, R76, 0x2, 0x1c1f ;  /* 0x085c1f004c217f89 */ /* 0x000f2200000e0000 */
[----:B-----5:R-:W-:-:S03]  /*2400*/  FADD R83, R30, R83 ;  /* 0x000000531e537221 */ /* 0x020fc60000000000 */
[----:B------:R-:W5:Y:S01]  /*2410*/  SHFL.DOWN PT, R35, R80, 0x2, 0x1c1f ;  /* 0x085c1f0050237f89 */ /* 0x000f6200000e0000 */
[----:B--2---:R-:W-:-:S03]  /*2420*/  FADD R100, R23, R100 ;  /* 0x0000006417647221 */ /* 0x004fc60000000000 */
[----:B------:R-:W2:Y:S01]  /*2430*/  SHFL.DOWN PT, R36, R87, 0x2, 0x1c1f ;  /* 0x085c1f0057247f89 */ /* 0x000ea200000e0000 */
[----:B------:R-:W-:-:S03]  /*2440*/  FADD R99, R32, R99 ;  /* 0x0000006320637221 */ /* 0x000fc60000000000 */
[----:B------:R-:W1:Y:S01]  /*2450*/  SHFL.DOWN PT, R39, R98, 0x2, 0x1c1f ;  /* 0x085c1f0062277f89 */ /* 0x000e6200000e0000 */
[----:B------:R-:W-:-:S03]  /*2460*/  FADD R8, R27, R8 ;  /* 0x000000081b087221 */ /* 0x000fc60000000000 */
[----:B------:R-:W1:Y:S01]  /*2470*/  SHFL.DOWN PT, R38, R7, 0x2, 0x1c1f ;  /* 0x085c1f0007267f89 */ /* 0x000e6200000e0000 */
        /* <DEDUP_REMOVED lines=10> */
[----:B-1----:R-:W-:-:S03]  /*2520*/  FADD R98, R39, R98 ;  /* 0x0000006227627221 */ /* 0x002fc60000000000 */
        /* <DEDUP_REMOVED lines=11> */
[----:B--2---:R-:W-:Y:S01]  /*25e0*/  FADD R5, R5, R44 ;  /* 0x0000002c05057221 */ /* 0x004fe20000000000 */
[----:B-1----:R-:W-:Y:S02]  /*25f0*/  FADD R17, R17, R24 ;  /* 0x0000001811117221 */ /* 0x002fe40000000000 */
[----:B------:R-:W1:Y:S01]  /*2600*/  SHFL.DOWN PT, R47, R16, 0x1, 0x1c1f ;  /* 0x083c1f00102f7f89 */ /* 0x000e6200000e0000 */
[----:B------:R-:W-:-:S03]  /*2610*/  FADD R84, R37, R84 ;  /* 0x0000005425547221 */ /* 0x000fc60000000000 */
        /* <DEDUP_REMOVED lines=9> */
[----:B------:R-:W-:-:S03]  /*26b0*/  SEL R46, R19, RZ, !P0 ;  /* 0x000000ff132e7207 */ /* 0x000fc60004000000 */
[----:B------:R-:W5:Y:S01]  /*26c0*/  SHFL.DOWN PT, R36, R109, 0x1, 0x1c1f ;  /* 0x083c1f006d247f89 */ /* 0x000f6200000e0000 */
[----:B-1----:R-:W-:Y:S01]  /*26d0*/  FADD R16, R16, R47 ;  /* 0x0000002f10107221 */ /* 0x002fe20000000000 */
[----:B------:R-:W-:Y:S02]  /*26e0*/  IMAD R47, R2, UR6, RZ ;  /* 0x00000006022f7c24 */ /* 0x000fe4000f8e02ff */
[----:B------:R-:W1:Y:S01]  /*26f0*/  SHFL.DOWN PT, R27, R108, 0x1, 0x1c1f ;  /* 0x083c1f006c1b7f89 */ /* 0x000e6200000e0000 */
[----:B--2---:R-:W-:Y:S01]  /*2700*/  FADD R25, R25, R48 ;  /* 0x0000003019197221 */ /* 0x004fe20000000000 */
[----:B------:R-:W-:Y:S02]  /*2710*/  IMAD R46, R46, UR5, RZ ;  /* 0x000000052e2e7c24 */ /* 0x000fe4000f8e02ff */
        /* <DEDUP_REMOVED lines=9> */
[----:B------:R-:W-:-:S03]  /*27b0*/  FADD R109, R109, R36 ;  /* 0x000000246d6d7221 */ /* 0x000fc60000000000 */
[----:B------:R-:W5:Y:S01]  /*27c0*/  SHFL.DOWN PT, R35, R18, 0x1, 0x1c1f ;  /* 0x083c1f0012237f89 */ /* 0x000f6200000e0000 */
[----:B-1----:R-:W-:-:S03]  /*27d0*/  FADD R108, R108, R27 ;  /* 0x0000001b6c6c7221 */ /* 0x002fc60000000000 */
[----:B------:R-:W1:Y:S01]  /*27e0*/  SHFL.DOWN PT, R39, R62, 0x1, 0x1c1f ;  /* 0x083c1f003e277f89 */ /* 0x000e6200000e0000 */
[----:B--2---:R-:W-:-:S03]  /*27f0*/  FADD R107, R107, R24 ;  /* 0x000000186b6b7221 */ /* 0x004fc60000000000 */
        /* <DEDUP_REMOVED lines=13> */
[----:B--2---:R-:W-:Y:S01]  /*28d0*/  FADD R67, R67, R42 ;  /* 0x0000002a43437221 */ /* 0x004fe20000000000 */
[----:B---3--:R-:W-:Y:S02]  /*28e0*/  FADD R72, R72, R41 ;  /* 0x0000002948487221 */ /* 0x008fe40000000000 */
[----:B------:R2:W3:Y:S01]  /*28f0*/  SHFL.DOWN PT, R48, R57, 0x1, 0x1c1f ;  /* 0x083c1f0039307f89 */ /* 0x0004e200000e0000 */
[----:B0-----:R-:W-:-:S03]  /*2900*/  FADD R106, R106, R43 ;  /* 0x0000002b6a6a7221 */ /* 0x001fc60000000000 */
[----:B------:R2:W0:Y:S01]  /*2910*/  SHFL.DOWN PT, R94, R63, 0x1, 0x1c1f ;  /* 0x083c1f003f5e7f89 */ /* 0x00042200000e0000 */
[----:B----4-:R-:W-:-:S03]  /*2920*/  FADD R105, R105, R44 ;  /* 0x0000002c69697221 */ /* 0x010fc60000000000 */
[----:B------:R2:W4:Y:S01]  /*2930*/  SHFL.DOWN PT, R95, R68, 0x1, 0x1c1f ;  /* 0x083c1f00445f7f89 */ /* 0x00052200000e0000 */
[----:B-----5:R-:W-:-:S03]  /*2940*/  FADD R104, R104, R45 ;  /* 0x0000002d68687221 */ /* 0x020fc60000000000 */
[----:B------:R2:W0:Y:S01]  /*2950*/  SHFL.DOWN PT, R96, R73, 0x1, 0x1c1f ;  /* 0x083c1f0049607f89 */ /* 0x00042200000e0000 */
[----:B------:R-:W-:-:S03]  /*2960*/  FADD R28, R28, R49 ;  /* 0x000000311c1c7221 */ /* 0x000fc60000000000 */
[----:B------:R2:W0:Y:S01]  /*2970*/  SHFL.DOWN PT, R110, R77, 0x1, 0x1c1f ;  /* 0x083c1f004d6e7f89 */ /* 0x00042200000e0000 */
[----:B-1----:R-:W-:-:S03]  /*2980*/  FADD R56, R56, R37 ;  /* 0x0000002538387221 */ /* 0x002fc60000000000 */
[----:B------:R2:W1:Y:S04]  /*2990*/  SHFL.DOWN PT, R112, R81, 0x1, 0x1c1f ;  /* 0x083c1f0051707f89 */ /* 0x00046800000e0000 */
        /* <DEDUP_REMOVED lines=34> */
[----:B-1-34-:R-:W-:Y:S05]  /*2bc0*/  @P1 EXIT ;  /* 0x000000000000194d */ /* 0x01afea0003800000 */
[----:B------:R-:W1:Y:S01]  /*2bd0*/  S2R R37, SR_TID.X ;  /* 0x0000000000257919 */ /* 0x000e620000002100 */
[----:B--2---:R-:W-:Y:S01]  /*2be0*/  FADD R57, R57, R48 ;  /* 0x0000003039397221 */ /* 0x004fe20000000000 */
[----:B------:R-:W2:Y:S01]  /*2bf0*/  LDCU UR4, c[0x0][0x3c0] ;  /* 0x00007800ff0477ac */ /* 0x000ea20008000800 */
[----:B0-----:R-:W-:Y:S01]  /*2c00*/  FADD R10, R10, R3 ;  /* 0x000000030a0a7221 */ /* 0x001fe20000000000 */
[----:B------:R-:W0:Y:S01]  /*2c10*/  S2R R48, SR_TID.X ;  /* 0x0000000000307919 */ /* 0x000e220000002100 */
[----:B------:R-:W-:Y:S01]  /*2c20*/  FADD R65, R65, R2 ;  /* 0x0000000241417221 */ /* 0x000fe20000000000 */
[----:B------:R-:W-:Y:S01]  /*2c30*/  FADD R52, R9, R52 ;  /* 0x0000003409347221 */ /* 0x000fe20000000000 */
[----:B------:R-:W3:Y:S01]  /*2c40*/  LDC.64 R2, c[0x0][0x390] ;  /* 0x0000e400ff027b82 */ /* 0x000ee20000000a00 */
[----:B------:R-:W-:Y:S01]  /*2c50*/  FADD R29, R8, R29 ;  /* 0x0000001d081d7221 */ /* 0x000fe20000000000 */
[----:B------:R-:W-:Y:S02]  /*2c60*/  IMAD R46, R47, R19, R46 ;  /* 0x000000132f2e7224 */ /* 0x000fe400078e022e */
        /* <DEDUP_REMOVED lines=22> */
[----:B-1----:R-:W-:Y:S01]  /*2dd0*/  SHF.R.U32.HI R9, RZ, 0x2, R37 ;  /* 0x00000002ff097819 */ /* 0x002fe20000011625 */
[----:B------:R-:W-:Y:S01]  /*2de0*/  FADD R37, R7, R24 ;  /* 0x0000001807257221 */ /* 0x000fe20000000000 */
[----:B------:R-:W-:Y:S01]  /*2df0*/  FADD R43, R84, R43 ;  /* 0x0000002b542b7221 */ /* 0x000fe20000000000 */
[----:B------:R-:W-:Y:S01]  /*2e00*/  FADD R103, R103, R114 ;  /* 0x0000007267677221 */ /* 0x000fe20000000000 */
[----:B0-----:R-:W-:Y:S01]  /*2e10*/  SHF.R.U32.HI R48, RZ, 0x5, R48 ;  /* 0x00000005ff307819 */ /* 0x001fe20000011630 */
[----:B------:R-:W-:Y:S01]  /*2e20*/  FADD R90, R85, R90 ;  /* 0x0000005a555a7221 */ /* 0x000fe20000000000 */
[----:B------:R-:W-:Y:S01]  /*2e30*/  LOP3.LUT R9, R9, 0x7, RZ, 0xc0, !PT ;  /* 0x0000000709097812 */ /* 0x000fe200078ec0ff */
        /* <DEDUP_REMOVED lines=9> */
[----:B------:R-:W-:Y:S01]  /*2ed0*/  FADD R99, R99, R36 ;  /* 0x0000002463637221 */ /* 0x000fe20000000000 */
[----:B------:R-:W-:Y:S02]  /*2ee0*/  IMAD R19, R19, UR4, RZ ;  /* 0x0000000413137c24 */ /* 0x000fe4000f8e02ff */
[----:B------:R-:W-:Y:S01]  /*2ef0*/  FADD R11, R11, R116 ;  /* 0x000000740b0b7221 */ /* 0x000fe20000000000 */
[----:B------:R-:W-:Y:S02]  /*2f00*/  IMAD R9, R46, UR4, R9 ;  /* 0x000000042e097c24 */ /* 0x000fe4000f8e0209 */
[----:B------:R-:W-:-:S02]  /*2f10*/  SHF.L.U32 R19, R19, 0x3, RZ ;  /* 0x0000000313137819 */ /* 0x000fc400000006ff */
[----:B---3--:R-:W-:-:S05]  /*2f20*/  IMAD.WIDE R2, R9, 0x4, R2 ;  /* 0x0000000409027825 */ /* 0x008fca00078e0202 */
[----:B------:R-:W-:Y:S01]  /*2f30*/  STG.E desc[UR10][R2.64], R0 ;  /* 0x0000000002007986 */ /* 0x000fe2000c10190a */
[----:B------:R-:W-:-:S03]  /*2f40*/  IMAD.WIDE R6, R19, 0x4, R2 ;  /* 0x0000000413067825 */ /* 0x000fc600078e0202 */
[----:B------:R-:W-:Y:S01]  /*2f50*/  STG.E desc[UR10][R2.64+0x4], R55 ;  /* 0x0000043702007986 */ /* 0x000fe2000c10190a */
[----:B------:R-:W-:-:S03]  /*2f60*/  IMAD.WIDE R8, R19, 0x4, R6 ;  /* 0x0000000413087825 */ /* 0x000fc600078e0206 */
        /* <DEDUP_REMOVED lines=76> */
.L_x_66:
        /* <DEDUP_REMOVED lines=13> */
.L_x_102:


//--------------------- .text._Z56InputBatch_128_Input_7x7_InChannel_576_OutChannel_160_v1PKfS0_Pfiiiiiiiiiiii --------------------------
	.section	.text._Z56InputBatch_128_Input_7x7_InChannel_576_OutChannel_160_v1PKfS0_Pfiiiiiiiiiiii,"ax",@progbits
	.align	128
        .global         _Z56InputBatch_128_Input_7x7_InChannel_576_OutChannel_160_v1PKfS0_Pfiiiiiiiiiiii
        .type           _Z56InputBatch_128_Input_7x7_InChannel_576_OutChannel_160_v1PKfS0_Pfiiiiiiiiiiii,@function
        .size           _Z56InputBatch_128_Input_7x7_InChannel_576_OutChannel_160_v1PKfS0_Pfiiiiiiiiiiii,(.L_x_103 - _Z56InputBatch_128_Input_7x7_InChannel_576_OutChannel_160_v1PKfS0_Pfiiiiiiiiiiii)
        .other          _Z56InputBatch_128_Input_7x7_InChannel_576_OutChannel_160_v1PKfS0_Pfiiiiiiiiiiii,@"STO_CUDA_ENTRY STV_DEFAULT"
_Z56InputBatch_128_Input_7x7_InChannel_576_OutChannel_160_v1PKfS0_Pfiiiiiiiiiiii:
.text._Z56InputBatch_128_Input_7x7_InChannel_576_OutChannel_160_v1PKfS0_Pfiiiiiiiiiiii:
[----:B------:R-:W-:Y:S01]  /*0000*/  LDC R1, c[0x0][0x37c] ;  /* 0x0000df00ff017b82 */ /* 0x000fe20000000800 */
[----:B------:R-:W0:Y:S07]  /*0010*/  S2R R0, SR_CTAID.X ;  /* 0x0000000000007919 */ /* 0x000e2e0000002500 */
[----:B------:R-:W1:Y:S01]  /*0020*/  LDC R18, c[0x0][0x39c] ;  /* 0x0000e700ff127b82 */ /* 0x000e620000000800 */
[----:B------:R-:W2:Y:S01]  /*0030*/  LDCU UR4, c[0x0][0x3bc] ;  /* 0x00007780ff0477ac */ /* 0x000ea20008000800 */
[----:B------:R-:W3:Y:S01]  /*0040*/  S2R R58, SR_TID.X ;  /* 0x00000000003a7919 */ /* 0x000ee20000002100 */
[----:B------:R-:W4:Y:S05]  /*0050*/  LDCU.64 UR6, c[0x0][0x3a0] ;  /* 0x00007400ff0677ac */ /* 0x000f2a0008000a00 */
[----:B------:R-:W5:Y:S01]  /*0060*/  LDC.64 R4, c[0x0][0x380] ;  /* 0x0000e000ff047b82 */ /* 0x000f620000000a00 */
[----:B------:R-:W5:Y:S07]  /*0070*/  LDCU.64 UR10, c[0x0][0x358] ;  /* 0x00006b00ff0a77ac */ /* 0x000f6e0008000a00 */
[----:B------:R-:W5:Y:S01]  /*0080*/  LDC.64 R12, c[0x0][0x388] ;  /* 0x0000e200ff0c7b82 */ /* 0x000f620000000a00 */
[----:B--2---:R-:W-:-:S04]  /*0090*/  ULEA.HI UR4, UR4, UR4, URZ, 0x1 ;  /* 0x0000000404047291 */ /* 0x004fc8000f8f08ff */
[----:B------:R-:W-:Y:S01]  /*00a0*/  USHF.R.S32.HI UR5, URZ, 0x1, UR4 ;  /* 0x00000001ff057899 */ /* 0x000fe20008011404 */
[----:B0-----:R-:W-:Y:S02]  /*00b0*/  LOP3.LUT R2, R0, 0x1, RZ, 0xc0, !PT ;  /* 0x0000000100027812 */ /* 0x001fe400078ec0ff */
[----:B------:R-:W-:Y:S02]  /*00c0*/  SHF.R.U32.HI R0, RZ, 0x1, R0 ;  /* 0x00000001ff007819 */ /* 0x000fe40000011600 */
[----:B------:R-:W-:Y:S02]  /*00d0*/  ISETP.NE.U32.AND P0, PT, R2, 0x1, PT ;  /* 0x000000010200780c */ /* 0x000fe40003f05070 */
[----:B---3--:R-:W-:Y:S01]  /*00e0*/  SHF.R.U32.HI R6, RZ, 0x3, R58 ;  /* 0x00000003ff067819 */ /* 0x008fe2000001163a */
[-C--:B-1----:R-:W-:Y:S01]  /*00f0*/  IMAD R0, R0, R18.reuse, RZ ;  /* 0x0000001200007224 */ /* 0x082fe200078e02ff */
[----:B------:R-:W-:Y:S02]  /*0100*/  LOP3.LUT R33, R58, 0x7, RZ, 0xc0, !PT ;  /* 0x000000073a217812 */ /* 0x000fe400078ec0ff */
[----:B------:R-:W-:Y:S01]  /*0110*/  SEL R2, R18, RZ, !P0 ;  /* 0x000000ff12027207 */ /* 0x000fe20004000000 */
[----:B----4-:R-:W-:Y:S01]  /*0120*/  IMAD R0, R0, UR6, RZ ;  /* 0x0000000600007c24 */ /* 0x010fe2000f8e02ff */
[----:B------:R-:W-:Y:S01]  /*0130*/  ISETP.GT.U32.AND P1, PT, R58, 0xa7, PT ;  /* 0x000000a73a00780c */ /* 0x000fe20003f24070 */
[----:B------:R-:W-:Y:S01]  /*0140*/  IMAD R3, R6, R18, R33 ;  /* 0x0000001206037224 */ /* 0x000fe200078e0221 */
[----:B------:R-:W-:Y:S01]  /*0150*/  ISETP.GT.U32.AND P2, PT, R58, 0xbf, PT ;  /* 0x000000bf3a00780c */ /* 0x000fe20003f44070 */
[----:B------:R-:W-:-:S02]  /*0160*/  IMAD R26, R2, UR5, RZ ;  /* 0x00000005021a7c24 */ /* 0x000fc4000f8e02ff */
[----:B------:R-:W-:-:S03]  /*0170*/  IMAD R16, R0, UR7, RZ ;  /* 0x0000000700107c24 */ /* 0x000fc6000f8e02ff */
[----:B------:R-:W-:Y:S02]  /*0180*/  IADD3 R9, PT, PT, R26, R3, RZ ;  /* 0x000000031a097210 */ /* 0x000fe40007ffe0ff */
[----:B------:R-:W-:-:S03]  /*0190*/  IADD3 R3, PT, PT, R16, R58, RZ ;  /* 0x0000003a10037210 */ /* 0x000fc60007ffe0ff */
[----:B------:R-:W-:Y:S01]  /*01a0*/  IMAD R11, R18, 0x1c, R9 ;  /* 0x0000001c120b7824 */ /* 0x000fe200078e0209 */
[C---:B------:R-:W-:Y:S01]  /*01b0*/  @!P1 IADD3 R7, PT, PT, R3.reuse, 0xe0, RZ ;  /* 0x000000e003079810 */ /* 0x040fe20007ffe0ff */
[----:B-----5:R-:W-:-:S04]  /*01c0*/  IMAD.WIDE.U32 R2, R3, 0x4, R4 ;  /* 0x0000000403027825 */ /* 0x020fc800078e0004 */
[----:B------:R-:W-:Y:S02]  /*01d0*/  @!P1 IMAD.WIDE.U32 R4, R7, 0x4, R4 ;  /* 0x0000000407049825 */ /* 0x000fe400078e0004 */
[----:B------:R-:W2:Y:S02]  /*01e0*/  LDG.E R2, desc[UR10][R2.64] ;  /* 0x0000000a02027981 */ /* 0x000ea4000c1e1900 */
[----:B------:R-:W-:Y:S02]  /*01f0*/  @!P2 IMAD R15, R18, 0x1c, R11 ;  /* 0x0000001c120fa824 */ /* 0x000fe400078e020b */
[----:B------:R-:W3:Y:S01]  /*0200*/  @!P1 LDG.E R0, desc[UR10][R4.64] ;  /* 0x0000000a04009981 */ /* 0x000ee2000c1e1900 */
[----:B------:R-:W-:-:S04]  /*0210*/  IMAD.WIDE.U32 R8, R9, 0x4, R12 ;  /* 0x0000000409087825 */ /* 0x000fc800078e000c */
[--C-:B------:R-:W-:Y:S02]  /*0220*/  IMAD.WIDE.U32 R10, R11, 0x4, R12.reuse ;  /* 0x000000040b0a7825 */ /* 0x100fe400078e000c */
[----:B------:R0:W4:Y:S02]  /*0230*/  LDG.E R9, desc[UR10][R8.64] ;  /* 0x0000000a08097981 */ /* 0x000124000c1e1900 */
[----:B------:R-:W-:Y:S02]  /*0240*/  @!P2 IMAD.WIDE.U32 R12, R15, 0x4, R12 ;  /* 0x000000040f0ca825 */ /* 0x000fe400078e000c */
[----:B------:R-:W5:Y:S04]  /*0250*/  LDG.E R11, desc[UR10][R10.64] ;  /* 0x0000000a0a0b7981 */ /* 0x000f68000c1e1900 */
[----:B------:R-:W5:Y:S01]  /*0260*/  @!P2 LDG.E R13, desc[UR10][R12.64] ;  /* 0x0000000a0c0da981 */ /* 0x000f62000c1e1900 */
[----:B------:R-:W1:Y:S01]  /*0270*/  S2UR UR7, SR_CgaCtaId ;  /* 0x00000000000779c3 */ /* 0x000e620000008800 */
[----:B------:R-:W-:-:S02]  /*0280*/  UMOV UR4, 0x400 ;  /* 0x0000040000047882 */ /* 0x000fc40000000000 */
[----:B------:R-:W-:Y:S02]  /*0290*/  UIADD3 UR6, UPT, UPT, UR4, 0xc40, URZ ;  /* 0x00000c4004067890 */ /* 0x000fe4000fffe0ff */
[----:B-1----:R-:W-:-:S06]  /*02a0*/  ULEA UR4, UR7, UR4, 0x18 ;  /* 0x0000000407047291 */ /* 0x002fcc000f8ec0ff */
[----:B------:R-:W-:Y:S01]  /*02b0*/  LEA R15, R58, UR4, 0x2 ;  /* 0x000000043a0f7c11 */ /* 0x000fe2000f8e10ff */
[----:B------:R-:W-:-:S06]  /*02c0*/  ULEA UR6, UR7, UR6, 0x18 ;  /* 0x0000000607067291 */ /* 0x000fcc000f8ec0ff */
[----:B------:R-:W-:Y:S01]  /*02d0*/  LEA R14, R58, UR6, 0x2 ;  /* 0x000000063a0e7c11 */ /* 0x000fe2000f8e10ff */
[----:B------:R-:W-:Y:S02]  /*02e0*/  HFMA2 R31, -RZ, RZ, 0, 0 ;  /* 0x00000000ff1f7431 */ /* 0x000fe400000001ff */
[----:B0-----:R-:W-:Y:S02]  /*02f0*/  HFMA2 R8, -RZ, RZ, 0, 0 ;  /* 0x00000000ff087431 */ /* 0x001fe400000001ff */
[----:B------:R-:W-:Y:S02]  /*0300*/  HFMA2 R111, -RZ, RZ, 0, 0 ;  /* 0x00000000ff6f7431 */ /* 0x000fe400000001ff */
[----:B------:R-:W-:Y:S02]  /*0310*/  HFMA2 R97, -RZ, RZ, 0, 0 ;  /* 0x00000000ff617431 */ /* 0x000fe400000001ff */
[----:B------:R-:W-:Y:S02]  /*0320*/  HFMA2 R249, -RZ, RZ, 0, 0 ;  /* 0x00000000fff97431 */ /* 0x000fe400000001ff */
[----:B------:R-:W-:-:S02]  /*0330*/  HFMA2 R247, -RZ, RZ, 0, 0 ;  /* 0x00000000fff77431 */ /* 0x000fc400000001ff */
[----:B------:R-:W-:Y:S02]  /*0340*/  HFMA2 R245, -RZ, RZ, 0, 0 ;  /* 0x00000000fff57431 */ /* 0x000fe400000001ff */
[----:B------:R-:W-:Y:S02]  /*0350*/  HFMA2 R243, -RZ, RZ, 0, 0 ;  /* 0x00000000fff37431 */ /* 0x000fe400000001ff */
        /* <DEDUP_REMOVED lines=20> */
[----:B------:R-:W-:Y:S01]  /*04a0*/  HFMA2 R27, -RZ, RZ, 0, 0 ;  /* 0x00000000ff1b7431 */ /* 0x000fe200000001ff */
        /* <DEDUP_REMOVED lines=9> */
[----:B------:R-:W-:Y:S02]  /*0540*/  CS2R R98, SRZ ;  /* 0x0000000000627805 */ /* 0x000fe4000001ff00 */
[----:B------:R-:W-:Y:S02]  /*0550*/  MOV R251, RZ ;  /* 0x000000ff00fb7202 */ /* 0x000fe40000000f00 */
        /* <DEDUP_REMOVED lines=44> */
[----:B------:R-:W-:-:S02]  /*0820*/  MOV R173, RZ ;  /* 0x000000ff00ad7202 */ /* 0x000fc40000000f00 */
[----:B------:R-:W-:Y:S02]  /*0830*/  MOV R177, RZ ;  /* 0x000000ff00b17202 */ /* 0x000fe40000000f00 */
[----:B------:R-:W-:Y:S02]  /*0840*/  MOV R181, RZ ;  /* 0x000000ff00b57202 */ /* 0x000fe40000000f00 */
[----:B------:R-:W-:Y:S02]  /*0850*/  MOV R185, RZ ;  /* 0x000000ff00b97202 */ /* 0x000fe40000000f00 */
[----:B------:R-:W-:Y:S02]  /*0860*/  MOV R189, RZ ;  /* 0x000000ff00bd7202 */ /* 0x000fe40000000f00 */
[----:B------:R-:W-:Y:S02]  /*0870*/  MOV R193, RZ ;  /* 0x000000ff00c17202 */ /* 0x000fe40000000f00 */
[----:B------:R-:W-:-:S02]  /*0880*/  MOV R197, RZ ;  /* 0x000000ff00c57202 */ /* 0x000fc40000000f00 */
[----:B------:R-:W-:Y:S02]  /*0890*/  MOV R201, RZ ;  /* 0x000000ff00c97202 */ /* 0x000fe40000000f00 */
[----:B------:R-:W-:Y:S02]  /*08a0*/  MOV R205, RZ ;  /* 0x000000ff00cd7202 */ /* 0x000fe40000000f00 */
[----:B------:R-:W-:Y:S02]  /*08b0*/  MOV R17, RZ ;  /* 0x000000ff00117202 */ /* 0x000fe40000000f00 */
[----:B------:R-:W-:Y:S02]  /*08c0*/  MOV R21, RZ ;  /* 0x000000ff00157202 */ /* 0x000fe40000000f00 */
[----:B------:R-:W-:Y:S02]  /*08d0*/  MOV R25, RZ ;  /* 0x000000ff00197202 */ /* 0x000fe40000000f00 */
[----:B------:R-:W-:Y:S01]  /*08e0*/  MOV R29, RZ ;  /* 0x000000ff001d7202 */ /* 0x000fe20000000f00 */
[----:B---3--:R-:W-:Y:S01]  /*08f0*/  @!P1 STS [R15+0x380], R0 ;  /* 0x000380000f009388 */ /* 0x008fe20000000800 */
[----:B------:R-:W-:-:S03]  /*0900*/  ISETP.GE.AND P1, PT, R18, 0x10, PT ;  /* 0x000000101200780c */ /* 0x000fc60003f26270 */
[----:B--2---:R0:W-:Y:S04]  /*0910*/  STS [R15], R2 ;  /* 0x000000020f007388 */ /* 0x0041e80000000800 */
[----:B----4-:R-:W-:Y:S04]  /*0920*/  STS [R14], R9 ;  /* 0x000000090e007388 */ /* 0x010fe80000000800 */
[----:B-----5:R-:W-:Y:S01]  /*0930*/  STS [R14+0x380], R11 ;  /* 0x0003800b0e007388 */ /* 0x020fe20000000800 */
[----:B0-----:R-:W-:-:S03]  /*0940*/  HFMA2 R15, -RZ, RZ, 0, 0 ;  /* 0x00000000ff0f7431 */ /* 0x001fc600000001ff */
[----:B------:R0:W-:Y:S01]  /*0950*/  @!P2 STS [R14+0x700], R13 ;  /* 0x0007000d0e00a388 */ /* 0x0001e20000000800 */
[----:B------:R-:W-:Y:S02]  /*0960*/  CS2R R2, SRZ ;  /* 0x0000000000027805 */ /* 0x000fe4000001ff00 */
[----:B0-----:R-:W-:Y:S01]  /*0970*/  CS2R R12, SRZ ;  /* 0x00000000000c7805 */ /* 0x001fe2000001ff00 */
[----:B------:R-:W-:Y:S06]  /*0980*/  BAR.SYNC.DEFER_BLOCKING 0x0 ;  /* 0x0000000000007b1d */ /* 0x000fec0000010000 */
[----:B------:R-:W-:Y:S05]  /*0990*/  @!P1 BRA `(.L_x_67) ;  /* 0x0000002800a89947 */ /* 0x000fea0003800000 */
[----:B------:R-:W-:Y:S02]  /*09a0*/  SHF.R.U32.HI R2, RZ, 0x5, R58 ;  /* 0x00000005ff027819 */ /* 0x000fe4000001163a */
[----:B------:R-:W-:Y:S02]  /*09b0*/  CS2R R12, SRZ ;  /* 0x00000000000c7805 */ /* 0x000fe4000001ff00 */
[----:B------:R-:W-:Y:S02]  /*09c0*/  SHF.R.S32.HI R0, RZ, 0x1f, R18 ;  /* 0x0000001fff007819 */ /* 0x000fe40000011412 */
[----:B------:R-:W-:Y:S02]  /*09d0*/  CS2R R168, SRZ ;  /* 0x0000000000a87805 */ /* 0x000fe4000001ff00 */
[----:B------:R-:W-:Y:S01]  /*09e0*/  MOV R29, RZ ;  /* 0x000000ff001d7202 */ /* 0x000fe20000000f00 */
[----:B------:R-:W-:Y:S01]  /*09f0*/  IMAD R33, R33, 0x7, R2 ;  /* 0x0000000721217824 */ /* 0x000fe200078e0202 */
[----:B------:R-:W-:-:S02]  /*0a00*/  LEA.HI R0, R0, R18, RZ, 0x4 ;  /* 0x0000001200007211 */ /* 0x000fc400078f20ff */
[----:B------:R-:W-:Y:S02]  /*0a10*/  CS2R R2, SRZ ;  /* 0x0000000000027805 */ /* 0x000fe4000001ff00 */
[----:B------:R-:W-:Y:S02]  /*0a20*/  MOV R27, RZ ;  /* 0x000000ff001b7202 */ /* 0x000fe40000000f00 */
[----:B------:R-:W-:Y:S02]  /*0a30*/  CS2R R166, SRZ ;  /* 0x0000000000a67805 */ /* 0x000fe4000001ff00 */
[----:B------:R-:W-:Y:S02]  /*0a40*/  MOV R25, RZ ;  /* 0x000000ff00197202 */ /* 0x000fe40000000f00 */
[----:B------:R-:W-:Y:S02]  /*0a50*/  CS2R R214, SRZ ;  /* 0x0000000000d67805 */ /* 0x000fe4000001ff00 */
[----:B------:R-:W-:-:S02]  /*0a60*/  MOV R23, RZ ;  /* 0x000000ff00177202 */ /* 0x000fc40000000f00 */
        /* <DEDUP_REMOVED lines=66> */
[----:B------:R-:W-:Y:S01]  /*0e90*/  MOV R65, RZ ;  /* 0x000000ff00417202 */ /* 0x000fe20000000f00 */
[----:B------:R-:W-:Y:S01]  /*0ea0*/  UMOV UR4, URZ ;  /* 0x000000ff00047c82 */ /* 0x000fe20008000000 */
        /* <DEDUP_REMOVED lines=24> */
[----:B------:R-:W-:Y:S02]  /*1030*/  SHF.R.S32.HI R18, RZ, 0x4, R0 ;  /* 0x00000004ff127819 */ /* 0x000fe40000011400 */
[----:B------:R-:W-:-:S07]  /*1040*/  LEA R219, R33, -R33, 0x3 ;  /* 0x8000002121db7211 */ /* 0x000fce00078e18ff */
.L_x_72:
[----:B0-----:R-:W0:Y:S01]  /*1050*/  LDC.64 R118, c[0x0][0x380] ;  /* 0x0000e000ff767b82 */ /* 0x001e220000000a00 */
[----:B------:R-:W-:-:S05]  /*1060*/  IADD3 R9, PT, PT, R219, 0x188, R16 ;  /* 0x00000188db097810 */ /* 0x000fca0007ffe010 */
[----:B0-----:R-:W-:-:S05]  /*1070*/  IMAD.WIDE R118, R9, 0x4, R118 ;  /* 0x0000000409767825 */ /* 0x001fca00078e0276 */
[----:B------:R-:W2:Y:S04]  /*1080*/  LDG.E R0, desc[UR10][R118.64+0x18] ;  /* 0x0000180a76007981 */ /* 0x000ea8000c1e1900 */
[----:B------:R-:W3:Y:S04]  /*1090*/  LDG.E R14, desc[UR10][R118.64+0x14] ;  /* 0x0000140a760e7981 */ /* 0x000ee8000c1e1900 */
[----:B------:R-:W4:Y:S04]  /*10a0*/  LDG.E R22, desc[UR10][R118.64+0x10] ;  /* 0x0000100a76167981 */ /* 0x000f28000c1e1900 */
[----:B------:R-:W5:Y:S04]  /*10b0*/  LDG.E R24, desc[UR10][R118.64+0xc] ;  /* 0x00000c0a76187981 */ /* 0x000f68000c1e1900 */
[----:B------:R-:W5:Y:S04]  /*10c0*/  LDG.E R28, desc[UR10][R118.64+0x8] ;  /* 0x0000080a761c7981 */ /* 0x000f68000c1e1900 */
[----:B------:R-:W5:Y:S04]  /*10d0*/  LDG.E R30, desc[UR10][R118.64+0x4] ;  /* 0x0000040a761e7981 */ /* 0x000f68000c1e1900 */
[----:B------:R-:W5:Y:S01]  /*10e0*/  LDG.E R32, desc[UR10][R118.64] ;  /* 0x0000000a76207981 */ /* 0x000f62000c1e1900 */
[----:B------:R-:W0:Y:S01]  /*10f0*/  S2UR UR8, SR_CgaCtaId ;  /* 0x00000000000879c3 */ /* 0x000e220000008800 */
[----:B------:R-:W-:Y:S01]  /*1100*/  UMOV UR7, 0x400 ;  /* 0x0000040000077882 */ /* 0x000fe20000000000 */
[C---:B------:R-:W-:Y:S01]  /*1110*/  SHF.L.U32 R20, R58.reuse, 0x2, RZ ;  /* 0x000000023a147819 */ /* 0x040fe200000006ff */
[----:B------:R-:W-:Y:S01]  /*1120*/  UIADD3 UR6, UPT, UPT, UR7, 0xc40, URZ ;  /* 0x00000c4007067890 */ /* 0x000fe2000fffe0ff */
[----:B------:R-:W-:Y:S01]  /*1130*/  ISETP.GT.U32.AND P1, PT, R58, 0x1f, PT ;  /* 0x0000001f3a00780c */ /* 0x000fe20003f24070 */
[----:B------:R-:W-:Y:S01]  /*1140*/  BSSY.RECONVERGENT B0, `(.L_x_68) ;  /* 0x0000095000007945 */ /* 0x000fe20003800200 */
[----:B------:R-:W-:Y:S01]  /*1150*/  LOP3.LUT R20, R20, 0x7c, RZ, 0xc0, !PT ;  /* 0x0000007c14147812 */ /* 0x000fe200078ec0ff */
[----:B0-----:R-:W-:-:S02]  /*1160*/  ULEA UR12, UR8, UR7, 0x18 ;  /* 0x00000007080c7291 */ /* 0x001fc4000f8ec0ff */
[----:B------:R-:W-:Y:S02]  /*1170*/  ULEA UR9, UR8, UR6, 0x18 ;  /* 0x0000000608097291 */ /* 0x000fe4000f8ec0ff */
[----:B------:R-:W-:Y:S02]  /*1180*/  UIADD3 UR6, UPT, UPT, UR7, 0x620, URZ ;  /* 0x0000062007067890 */ /* 0x000fe4000fffe0ff */
[----:B------:R-:W-:Y:S02]  /*1190*/  LEA R33, R219, UR12, 0x2 ;  /* 0x0000000cdb217c11 */ /* 0x000fe4000f8e10ff */
[----:B------:R-:W-:-:S03]  /*11a0*/  ULEA UR6, UR8, UR6, 0x18 ;  /* 0x0000000608067291 */ /* 0x000fc6000f8ec0ff */
[----:B------:R-:W-:Y:S03]  /*11b0*/  LDS R57, [R33] ;  /* 0x0000000021397984 */ /* 0x000fe60000000800 */
[----:B------:R-:W-:Y:S01]  /*11c0*/  LEA R11, R219, UR6, 0x2 ;  /* 0x00000006db0b7c11 */ /* 0x000fe2000f8e10ff */
[----:B------:R-:W0:Y:S04]  /*11d0*/  LDS R115, [R20+UR9] ;  /* 0x0000000914737984 */ /* 0x000e280008000800 */
[----:B------:R-:W1:Y:S04]  /*11e0*/  LDS R112, [R20+UR9+0x80] ;  /* 0x0000800914707984 */ /* 0x000e680008000800 */
        /* <DEDUP_REMOVED lines=8> */
[----:B------:R-:W1:Y:S01]  /*1270*/  LDS R41, [R20+UR9+0x500] ;  /* 0x0005000914297984 */ /* 0x000e620008000800 */
[----:B0-----:R-:W-:-:S03]  /*1280*/  FFMA R168, R57, R115, R168 ;  /* 0x0000007339a87223 */ /* 0x001fc600000000a8 */
[----:B------:R-:W0:Y:S01]  /*1290*/  LDS R44, [R20+UR9+0x580] ;  /* 0x00058009142c7984 */ /* 0x000e220008000800 */
[----:B-1----:R-:W-:-:S03]  /*12a0*/  FFMA R217, R57, R112, R166 ;  /* 0x0000007039d97223 */ /* 0x002fc600000000a6 */
[----:B------:R-:W1:Y:S01]  /*12b0*/  LDS R46, [R20+UR9+0x600] ;  /* 0x00060009142e7984 */ /* 0x000e620008000800 */
[----:B------:R-:W-:-:S03]  /*12c0*/  FFMA R170, R57, R34, R215 ;  /* 0x0000002239aa7223 */ /* 0x000fc600000000d7 */
        /* <DEDUP_REMOVED lines=10> */
[----:B------:R0:W2:Y:S01]  /*1370*/  LDS R56, [R20+UR9+0x900] ;  /* 0x0009000914387984 */ /* 0x0000a20008000800 */
[----:B------:R-:W-:-:S03]  /*1380*/  FFMA R160, R57, R39, R160 ;  /* 0x0000002739a07223 */ /* 0x000fc600000000a0 */
[----:B------:R0:W2:Y:S01]  /*1390*/  LDS R58, [R20+UR9+0x980] ;  /* 0x00098009143a7984 */ /* 0x0000a20008000800 */
[----:B------:R-:W-:-:S03]  /*13a0*/  FFMA R207, R57, R42, R207 ;  /* 0x0000002a39cf7223 */ /* 0x000fc600000000cf */
[----:B------:R1:W2:Y:S01]  /*13b0*/  LDS R49, [R33+0x4] ;  /* 0x0000040021317984 */ /* 0x0002a20000000800 */
[----:B------:R-:W-:-:S03]  /*13c0*/  FFMA R158, R57, R41, R158 ;  /* 0x00000029399e7223 */ /* 0x000fc6000000009e */
[----:B------:R2:W2:Y:S01]  /*13d0*/  LDS R47, [R33+0x8] ;  /* 0x00000800212f7984 */ /* 0x0004a20000000800 */
[----:B0-----:R-:W-:-:S03]  /*13e0*/  FFMA R205, R57, R44, R205 ;  /* 0x0000002c39cd7223 */ /* 0x001fc600000000cd */
[----:B------:R0:W0:Y:S01]  /*13f0*/  LDS R73, [R33+0xc] ;  /* 0x00000c0021497984 */ /* 0x0000220000000800 */
[----:B-1----:R-:W-:-:S03]  /*1400*/  FFMA R174, R57, R46, R203 ;  /* 0x0000002e39ae7223 */ /* 0x002fc600000000cb */
[----:B------:R1:W0:Y:S01]  /*1410*/  LDS R93, [R33+0x10] ;  /* 0x00001000215d7984 */ /* 0x0002220000000800 */
[----:B------:R-:W-:-:S03]  /*1420*/  FFMA R201, R57, R48, R201 ;  /* 0x0000003039c97223 */ /* 0x000fc600000000c9 */
[----:B------:R1:W0:Y:S01]  /*1430*/  LDS R117, [R33+0x14] ;  /* 0x0000140021757984 */ /* 0x0002220000000800 */
[----:B------:R-:W-:-:S03]  /*1440*/  FFMA R176, R57, R50, R199 ;  /* 0x0000003239b07223 */ /* 0x000fc600000000c7 */
[----:B------:R1:W0:Y:S01]  /*1450*/  LDS R10, [R33+0x18] ;  /* 0x00001800210a7984 */ /* 0x0002220000000800 */
[C---:B------:R-:W-:Y:S01]  /*1460*/  FFMA R197, R57.reuse, R52, R197 ;  /* 0x0000003439c57223 */ /* 0x040fe200000000c5 */
[C---:B------:R-:W-:Y:S01]  /*1470*/  FFMA R178, R57.reuse, R6, R195 ;  /* 0x0000000639b27223 */ /* 0x040fe200000000c3 */
[----:B------:R-:W-:Y:S01]  /*1480*/  FFMA R193, R57, R54, R193 ;  /* 0x0000003639c17223 */ /* 0x000fe200000000c1 */
[----:B--2---:R1:W-:Y:S04]  /*1490*/  STS [R11+0x18], R0 ;  /* 0x000018000b007388 */ /* 0x0043e80000000800 */
[----:B---3--:R1:W-:Y:S04]  /*14a0*/  STS [R11+0x14], R14 ;  /* 0x0000140e0b007388 */ /* 0x0083e80000000800 */
[----:B----4-:R1:W-:Y:S04]  /*14b0*/  STS [R11+0x10], R22 ;  /* 0x000010160b007388 */ /* 0x0103e80000000800 */
[----:B-----5:R1:W-:Y:S04]  /*14c0*/  STS [R11+0xc], R24 ;  /* 0x00000c180b007388 */ /* 0x0203e80000000800 */
[----:B------:R1:W-:Y:S04]  /*14d0*/  STS [R11+0x8], R28 ;  /* 0x0000081c0b007388 */ /* 0x0003e80000000800 */
[----:B------:R1:W-:Y:S04]  /*14e0*/  STS [R11+0x4], R30 ;  /* 0x0000041e0b007388 */ /* 0x0003e80000000800 */
[----:B------:R1:W-:Y:S01]  /*14f0*/  STS [R11], R32 ;  /* 0x000000200b007388 */ /* 0x0003e20000000800 */
[----:B0-----:R-:W-:Y:S05]  /*1500*/  @P1 BRA `(.L_x_69) ;  /* 0x0000000400601947 */ /* 0x001fea0003800000 */
[----:B-1----:R-:W0:Y:S01]  /*1510*/  S2R R0, SR_TID.X ;  /* 0x0000000000007919 */ /* 0x002e220000002100 */
[----:B------:R-:W1:Y:S08]  /*1520*/  LDC R64, c[0x0][0x39c] ;  /* 0x0000e700ff407b82 */ /* 0x000e700000000800 */
[----:B------:R-:W2:Y:S01]  /*1530*/  LDC.64 R120, c[0x0][0x388] ;  /* 0x0000e200ff787b82 */ /* 0x000ea20000000a00 */
[----:B0-----:R-:W-:-:S02]  /*1540*/  SHF.R.U32.HI R14, RZ, 0x3, R0 ;  /* 0x00000003ff0e7819 */ /* 0x001fc40000011600 */
[----:B------:R-:W-:-:S05]  /*1550*/  LOP3.LUT R123, R0, 0x7, RZ, 0xc0, !PT ;  /* 0x00000007007b7812 */ /* 0x000fca00078ec0ff */
[----:B-1----:R-:W-:-:S05]  /*1560*/  IMAD R123, R14, R64, R123 ;  /* 0x000000400e7b7224 */ /* 0x002fca00078e027b */
[----:B------:R-:W-:-:S04]  /*1570*/  IADD3 R123, PT, PT, R123, 0x8, R26 ;  /* 0x000000087b7b7810 */ /* 0x000fc80007ffe01a */
[CC--:B------:R-:W-:Y:S01]  /*1580*/  LEA R223, R64.reuse, R123.reuse, 0x4 ;  /* 0x0000007b40df7211 */ /* 0x0c0fe200078e20ff */
[--C-:B--2---:R-:W-:Y:S01]  /*1590*/  IMAD.WIDE.U32 R124, R123, 0x4, R120.reuse ;  /* 0x000000047b7c7825 */ /* 0x104fe200078e0078 */
[C---:B------:R-:W-:Y:S02]  /*15a0*/  LEA R199, R64.reuse, R123, 0x3 ;  /* 0x0000007b40c77211 */ /* 0x040fe400078e18ff */
[C---:B------:R-:W-:Y:S01]  /*15b0*/  LEA R227, R64.reuse, R223, 0x3 ;  /* 0x000000df40e37211 */ /* 0x040fe200078e18ff */
[--C-:B------:R-:W-:Y:S01]  /*15c0*/  IMAD.WIDE.U32 R128, R223, 0x4, R120.reuse ;  /* 0x00000004df807825 */ /* 0x100fe200078e0078 */
[CC--:B------:R-:W-:Y:S01]  /*15d0*/  LEA R32, R64.reuse, R123.reuse, 0x6 ;  /* 0x0000007b40207211 */ /* 0x0c0fe200078e30ff */
[----:B------:R-:W2:Y:S01]  /*15e0*/  LDG.E R203, desc[UR10][R124.64] ;  /* 0x0000000a7ccb7981 */ /* 0x000ea2000c1e1900 */
[CC--:B------:R-:W-:Y:S01]  /*15f0*/  LEA R131, R64.reuse, R123.reuse, 0x2 ;  /* 0x0000007b40837211 */ /* 0x0c0fe200078e10ff */
[--C-:B------:R-:W-:Y:S01]  /*1600*/  IMAD.WIDE.U32 R194, R199, 0x4, R120.reuse ;  /* 0x00000004c7c27825 */ /* 0x100fe200078e0078 */
[C---:B------:R-:W-:Y:S01]  /*1610*/  LEA R14, R64.reuse, R123, 0x5 ;  /* 0x0000007b400e7211 */ /* 0x040fe200078e28ff */
[----:B------:R0:W3:Y:S01]  /*1620*/  LDG.E R211, desc[UR10][R128.64] ;  /* 0x0000000a80d37981 */ /* 0x0000e2000c1e1900 */
[----:B------:R-:W-:Y:S01]  /*1630*/  LEA R199, R64, R199, 0x2 ;  /* 0x000000c740c77211 */ /* 0x000fe200078e10ff */
[--C-:B------:R-:W-:Y:S01]  /*1640*/  IMAD.WIDE.U32 R122, R32, 0x4, R120.reuse ;  /* 0x00000004207a7825 */ /* 0x100fe200078e0078 */
[C---:B------:R-:W-:Y:S01]  /*1650*/  LEA R225, R64.reuse, R223, 0x2 ;  /* 0x000000df40e17211 */ /* 0x040fe200078e10ff */
[----:B------:R1:W4:Y:S01]  /*1660*/  LDG.E R221, desc[UR10][R194.64] ;  /* 0x0000000ac2dd7981 */ /* 0x000322000c1e1900 */
[----:B------:R-:W-:Y:S01]  /*1670*/  LEA R28, R64, R14, 0x4 ;  /* 0x0000000e401c7211 */ /* 0x000fe200078e20ff */
[----:B------:R-:W-:-:S04]  /*1680*/  IMAD.WIDE.U32 R130, R131, 0x4, R120 ;  /* 0x0000000483827825 */ /* 0x000fc800078e0078 */
[--C-:B0-----:R-:W-:Y:S01]  /*1690*/  IMAD.WIDE.U32 R128, R227, 0x4, R120.reuse ;  /* 0x00000004e3807825 */ /* 0x101fe200078e0078 */
[CC--:B------:R-:W-:Y:S01]  /*16a0*/  LEA R223, R64.reuse, R14.reuse, 0x2 ;  /* 0x0000000e40df7211 */ /* 0x0c0fe200078e10ff */
[----:B------:R-:W5:Y:S02]  /*16b0*/  LDG.E R62, desc[UR10][R122.64] ;  /* 0x0000000a7a3e7981 */ /* 0x000f64000c1e1900 */
[--C-:B-1----:R-:W-:Y:S02]  /*16c0*/  IMAD.WIDE.U32 R194, R199, 0x4, R120.reuse ;  /* 0x00000004c7c27825 */ /* 0x102fe400078e0078 */
[----:B------:R0:W5:Y:S01]  /*16d0*/  LDG.E R0, desc[UR10][R128.64] ;  /* 0x0000000a80007981 */ /* 0x000162000c1e1900 */
[----:B------:R-:W-:Y:S01]  /*16e0*/  LEA R24, R64, R14, 0x3 ;  /* 0x0000000e40187211 */ /* 0x000fe200078e18ff */
[--C-:B------:R-:W-:Y:S01]  /*16f0*/  IMAD.WIDE.U32 R126, R14, 0x4, R120.reuse ;  /* 0x000000040e7e7825 */ /* 0x100fe200078e0078 */
[----:B------:R-:W-:Y:S01]  /*1700*/  LEA R227, R64, R227, 0x2 ;  /* 0x000000e340e37211 */ /* 0x000fe200078e10ff */
[----:B------:R1:W5:Y:S02]  /*1710*/  LDG.E R215, desc[UR10][R130.64] ;  /* 0x0000000a82d77981 */ /* 0x000364000c1e1900 */
[----:B------:R-:W-:-:S02]  /*1720*/  IMAD.WIDE.U32 R124, R225, 0x4, R120 ;  /* 0x00000004e17c7825 */ /* 0x000fc400078e0078 */
[----:B------:R1:W5:Y:S01]  /*1730*/  LDG.E R22, desc[UR10][R126.64] ;  /* 0x0000000a7e167981 */ /* 0x000362000c1e1900 */
[-C--:B0-----:R-:W-:Y:S01]  /*1740*/  LEA R129, R64, R28.reuse, 0x2 ;  /* 0x0000001c40817211 */ /* 0x081fe200078e10ff */
[--C-:B------:R-:W-:Y:S01]  /*1750*/  IMAD.WIDE.U32 R122, R28, 0x4, R120.reuse ;  /* 0x000000041c7a7825 */ /* 0x100fe200078e0078 */
[C---:B------:R-:W-:Y:S01]  /*1760*/  LEA R28, R64.reuse, R28, 0x3 ;  /* 0x0000001c401c7211 */ /* 0x040fe200078e18ff */
[----:B------:R0:W5:Y:S01]  /*1770*/  LDG.E R225, desc[UR10][R124.64] ;  /* 0x0000000a7ce17981 */ /* 0x000162000c1e1900 */
[CC--:B-1----:R-:W-:Y:S01]  /*1780*/  LEA R131, R64.reuse, R32.reuse, 0x2 ;  /* 0x0000002040837211 */ /* 0x0c2fe200078e10ff */
[--C-:B------:R-:W-:Y:S01]  /*1790*/  IMAD.WIDE.U32 R198, R223, 0x4, R120.reuse ;  /* 0x00000004dfc67825 */ /* 0x100fe200078e0078 */
[----:B------:R-:W-:Y:S01]  /*17a0*/  LEA R32, R64, R32, 0x3 ;  /* 0x0000002040207211 */ /* 0x000fe200078e18ff */
[----:B------:R1:W5:Y:S02]  /*17b0*/  LDG.E R223, desc[UR10][R194.64] ;  /* 0x0000000ac2df7981 */ /* 0x000364000c1e1900 */
[----:B------:R-:W-:-:S02]  /*17c0*/  IMAD.WIDE.U32 R126, R24, 0x4, R120 ;  /* 0x00000004187e7825 */ /* 0x000fc400078e0078 */
[----:B------:R-:W5:Y:S02]  /*17d0*/  LDG.E R30, desc[UR10][R122.64] ;  /* 0x0000000a7a1e7981 */ /* 0x000f64000c1e1900 */
[--C-:B0-----:R-:W-:Y:S02]  /*17e0*/  IMAD.WIDE.U32 R124, R227, 0x4, R120.reuse ;  /* 0x00000004e37c7825 */ /* 0x101fe400078e0078 */
[----:B------:R0:W5:Y:S02]  /*17f0*/  LDG.E R14, desc[UR10][R126.64] ;  /* 0x0000000a7e0e7981 */ /* 0x000164000c1e1900 */
[--C-:B-1----:R-:W-:Y:S01]  /*1800*/  IMAD.WIDE.U32 R194, R129, 0x4, R120.reuse ;  /* 0x0000000481c27825 */ /* 0x102fe200078e0078 */
[C---:B------:R-:W-:Y:S01]  /*1810*/  LEA R129, R64.reuse, R24, 0x2 ;  /* 0x0000001840817211 */ /* 0x040fe200078e10ff */
[----:B------:R1:W5:Y:S01]  /*1820*/  LDG.E R227, desc[UR10][R124.64] ;  /* 0x0000000a7ce37981 */ /* 0x000362000c1e1900 */
[C---:B------:R-:W-:Y:S02]  /*1830*/  LEA R24, R64.reuse, R28, 0x2 ;  /* 0x0000001c40187211 */ /* 0x040fe400078e10ff */
[----:B------:R-:W-:Y:S01]  /*1840*/  LEA R64, R64, R32, 0x2 ;  /* 0x0000002040407211 */ /* 0x000fe200078e10ff */
[--C-:B------:R-:W-:Y:S01]  /*1850*/  IMAD.WIDE.U32 R130, R131, 0x4, R120.reuse ;  /* 0x0000000483827825 */ /* 0x100fe200078e0078 */
[----:B------:R-:W5:Y:S03]  /*1860*/  LDG.E R199, desc[UR10][R198.64] ;  /* 0x0000000ac6c77981 */ /* 0x000f66000c1e1900 */
[--C-:B0-----:R-:W-:Y:S01]  /*1870*/  IMAD.WIDE.U32 R126, R28, 0x4, R120.reuse ;  /* 0x000000041c7e7825 */ /* 0x101fe200078e0078 */
[----:B------:R-:W5:Y:S03]  /*1880*/  LDG.E R195, desc[UR10][R194.64] ;  /* 0x0000000ac2c37981 */ /* 0x000f66000c1e1900 */
[--C-:B------:R-:W-:Y:S01]  /*1890*/  IMAD.WIDE.U32 R128, R129, 0x4, R120.reuse ;  /* 0x0000000481807825 */ /* 0x100fe200078e0078 */
[----:B------:R-:W5:Y:S03]  /*18a0*/  LDG.E R131, desc[UR10][R130.64] ;  /* 0x0000000a82837981 */ /* 0x000f66000c1e1900 */
[--C-:B-1----:R-:W-:Y:S01]  /*18b0*/  IMAD.WIDE.U32 R124, R24, 0x4, R120.reuse ;  /* 0x00000004187c7825 */ /* 0x102fe200078e0078 */
[----:B------:R-:W5:Y:S03]  /*18c0*/  LDG.E R127, desc[UR10][R126.64] ;  /* 0x0000000a7e7f7981 */ /* 0x000f66000c1e1900 */
[--C-:B------:R-:W-:Y:S01]  /*18d0*/  IMAD.WIDE.U32 R122, R32, 0x4, R120.reuse ;  /* 0x00000004207a7825 */ /* 0x100fe200078e0078 */
[----:B------:R-:W5:Y:S03]  /*18e0*/  LDG.E R129, desc[UR10][R128.64] ;  /* 0x0000000a80817981 */ /* 0x000f66000c1e1900 */
[----:B------:R-:W-:Y:S01]  /*18f0*/  IMAD.WIDE.U32 R120, R64, 0x4, R120 ;  /* 0x0000000440787825 */ /* 0x000fe200078e0078 */
[----:B------:R-:W5:Y:S04]  /*1900*/  LDG.E R125, desc[UR10][R124.64] ;  /* 0x0000000a7c7d7981 */ /* 0x000f68000c1e1900 */
[----:B------:R-:W5:Y:S04]  /*1910*/  LDG.E R123, desc[UR10][R122.64] ;  /* 0x0000000a7a7b7981 */ /* 0x000f68000c1e1900 */
[----:B------:R-:W5:Y:S01]  /*1920*/  LDG.E R121, desc[UR10][R120.64] ;  /* 0x0000000a78797981 */ /* 0x000f62000c1e1900 */
[----:B------:R-:W-:-:S04]  /*1930*/  UIADD3 UR6, UPT, UPT, UR7, 0x1640, URZ ;  /* 0x0000164007067890 */ /* 0x000fc8000fffe0ff */
[----:B------:R-:W-:-:S09]  /*1940*/  ULEA UR6, UR8, UR6, 0x18 ;  /* 0x0000000608067291 */ /* 0x000fd2000f8ec0ff */
[----:B--2---:R0:W-:Y:S04]  /*1950*/  STS [R20+UR6], R203 ;  /* 0x000000cb14007988 */ /* 0x0041e80008000806 */
[----:B---3--:R0:W-:Y:S04]  /*1960*/  STS [R20+UR6+0x200], R211 ;  /* 0x000200d314007988 */ /* 0x0081e80008000806 */
[----:B----4-:R0:W-:Y:S04]  /*1970*/  STS [R20+UR6+0x100], R221 ;  /* 0x000100dd14007988 */ /* 0x0101e80008000806 */
[----:B-----5:R0:W-:Y:S04]  /*1980*/  STS [R20+UR6+0x800], R62 ;  /* 0x0008003e14007988 */ /* 0x0201e80008000806 */
[----:B------:R0:W-:Y:S04]  /*1990*/  STS [R20+UR6+0x300], R0 ;  /* 0x0003000014007988 */ /* 0x0001e80008000806 */
        /* <DEDUP_REMOVED lines=14> */
[----:B------:R0:W-:Y:S02]  /*1a80*/  STS [R20+UR6+0x980], R121 ;  /* 0x0009807914007988 */ /* 0x0001e40008000806 */
.L_x_69:
[----:B------:R-:W-:Y:S05]  /*1a90*/  BSYNC.RECONVERGENT B0 ;  /* 0x0000000000007941 */ /* 0x000fea0003800200 */
.L_x_68:
[----:B------:R-:W-:Y:S06]  /*1aa0*/  BAR.SYNC.DEFER_BLOCKING 0x0 ;  /* 0x0000000000007b1d */ /* 0x000fec0000010000 */
[----:B01----:R-:W2:Y:S01]  /*1ab0*/  LDG.E R14, desc[UR10][R118.64+0x620] ;  /* 0x0006200a760e7981 */ /* 0x003ea2000c1e1900 */
[C---:B------:R-:W-:Y:S01]  /*1ac0*/  FFMA R180, R57.reuse, R56, R191 ;  /* 0x0000003839b47223 */ /* 0x040fe200000000bf */
[----:B------:R-:W-:Y:S02]  /*1ad0*/  FFMA R189, R57, R58, R189 ;  /* 0x0000003a39bd7223 */ /* 0x000fe400000000bd */
[----:B------:R-:W3:Y:S04]  /*1ae0*/  LDG.E R0, desc[UR10][R118.64+0x624] ;  /* 0x0006240a76007981 */ /* 0x000ee8000c1e1900 */
[----:B------:R-:W4:Y:S04]  /*1af0*/  LDG.E R24, desc[UR10][R118.64+0x628] ;  /* 0x0006280a76187981 */ /* 0x000f28000c1e1900 */
[----:B------:R-:W5:Y:S04]  /*1b00*/  LDG.E R32, desc[UR10][R118.64+0x62c] ;  /* 0x00062c0a76207981 */ /* 0x000f68000c1e1900 */
[----:B------:R-:W5:Y:S04]  /*1b10*/  LDG.E R22, desc[UR10][R118.64+0x638] ;  /* 0x0006380a76167981 */ /* 0x000f68000c1e1900 */
[----:B------:R-:W5:Y:S04]  /*1b20*/  LDG.E R30, desc[UR10][R118.64+0x634] ;  /* 0x0006340a761e7981 */ /* 0x000f68000c1e1900 */
[----:B------:R0:W5:Y:S01]  /*1b30*/  LDG.E R28, desc[UR10][R118.64+0x630] ;  /* 0x0006300a761c7981 */ /* 0x000162000c1e1900 */
[----:B------:R-:W-:Y:S01]  /*1b40*/  UIADD3 UR7, UPT, UPT, UR7, 0x1640, URZ ;  /* 0x0000164007077890 */ /* 0x000fe2000fffe0ff */
[C---:B------:R-:W-:Y:S01]  /*1b50*/  FFMA R156, R49.reuse, R115, R156 ;  /* 0x00000073319c7223 */ /* 0x040fe2000000009c */
[C---:B------:R-:W-:Y:S01]  /*1b60*/  FFMA R221, R49.reuse, R112, R154 ;  /* 0x0000007031dd7223 */ /* 0x040fe2000000009a */
[C---:B------:R-:W-:Y:S01]  /*1b70*/  FFMA R182, R49.reuse, R34, R187 ;  /* 0x0000002231b67223 */ /* 0x040fe200000000bb */
[----:B------:R-:W-:Y:S01]  /*1b80*/  ULEA UR7, UR8, UR7, 0x18 ;  /* 0x0000000708077291 */ /* 0x000fe2000f8ec0ff */
        /* <DEDUP_REMOVED lines=99> */
[----:B------:R-:W-:Y:S01]  /*21c0*/  LDS R135, [R11] ;  /* 0x000000000b877984 */ /* 0x000fe20000000800 */
[C---:B------:R-:W-:Y:S01]  /*21d0*/  FFMA R46, R10.reuse, R46, R15 ;  /* 0x0000002e0a2e7223 */ /* 0x040fe2000000000f */
[C---:B------:R-:W-:Y:S01]  /*21e0*/  FFMA R34, R10.reuse, R34, R35 ;  /* 0x000000220a227223 */ /* 0x040fe20000000023 */
[C---:B------:R-:W-:Y:S01]  /*21f0*/  FFMA R9, R10.reuse, R9, R12 ;  /* 0x000000090a097223 */ /* 0x040fe2000000000c */
[----:B------:R-:W1:Y:S01]  /*2200*/  LDS R113, [R20+UR7] ;  /* 0x0000000714717984 */ /* 0x000e620008000800 */
[C---:B------:R-:W-:Y:S01]  /*2210*/  FFMA R8, R10.reuse, R37, R8 ;  /* 0x000000250a087223 */ /* 0x040fe20000000008 */
[C---:B------:R-:W-:Y:S01]  /*2220*/  FFMA R7, R10.reuse, R36, R7 ;  /* 0x000000240a077223 */ /* 0x040fe20000000007 */
[C---:B------:R-:W-:Y:S01]  /*2230*/  FFMA R38, R10.reuse, R38, R31 ;  /* 0x000000260a267223 */ /* 0x040fe2000000001f */
[----:B------:R-:W1:Y:S01]  /*2240*/  LDS R112, [R20+UR7+0x80] ;  /* 0x0000800714707984 */ /* 0x000e620008000800 */
        /* <DEDUP_REMOVED lines=14> */
[----:B------:R-:W-:Y:S01]  /*2330*/  FFMA R29, R10, R58, R29 ;  /* 0x0000003a0a1d7223 */ /* 0x000fe2000000001d */
[----:B------:R-:W1:Y:S01]  /*2340*/  LDS R116, [R20+UR7+0x280] ;  /* 0x0002800714747984 */ /* 0x000e620008000800 */
[----:B------:R-:W-:Y:S01]  /*2350*/  UIADD3 UR4, UPT, UPT, UR4, 0x1, URZ ;  /* 0x0000000104047890 */ /* 0x000fe2000fffe0ff */
[----:B------:R-:W-:Y:S02]  /*2360*/  BSSY.RECONVERGENT B0, `(.L_x_70) ;  /* 0x000010a000007945 */ /* 0x000fe40003800200 */
[----:B0-----:R-:W0:Y:S03]  /*2370*/  LDS R119, [R20+UR7+0x300] ;  /* 0x0003000714777984 */ /* 0x001e260008000800 */
[----:B------:R-:W-:Y:S01]  /*2380*/  ISETP.NE.AND P2, PT, R18, UR4, PT ;  /* 0x0000000412007c0c */ /* 0x000fe2000bf45270 */
[----:B------:R-:W0:Y:S04]  /*2390*/  LDS R118, [R20+UR7+0x380] ;  /* 0x0003800714767984 */ /* 0x000e280008000800 */
[----:B------:R-:W0:Y:S04]  /*23a0*/  LDS R121, [R20+UR7+0x400] ;  /* 0x0004000714797984 */ /* 0x000e280008000800 */
[----:B------:R-:W0:Y:S04]  /*23b0*/  LDS R120, [R20+UR7+0x480] ;  /* 0x0004800714787984 */ /* 0x000e280008000800 */
        /* <DEDUP_REMOVED lines=13> */
[----:B0-----:R-:W-:-:S03]  /*2490*/  FFMA R211, R135, R119, R172 ;  /* 0x0000007787d37223 */ /* 0x001fc600000000ac */
[----:B------:R-:W0:Y:S01]  /*24a0*/  LDS R128, [R20+UR7+0x880] ;  /* 0x0008800714807984 */ /* 0x000e220008000800 */
[----:B------:R-:W-:-:S03]  /*24b0*/  FFMA R209, R135, R118, R209 ;  /* 0x0000007687d17223 */ /* 0x000fc600000000d1 */
[----:B------:R-:W0:Y:S01]  /*24c0*/  LDS R131, [R20+UR7+0x900] ;  /* 0x0009000714837984 */ /* 0x000e220008000800 */
[----:B------:R-:W-:-:S03]  /*24d0*/  FFMA R160, R135, R121, R160 ;  /* 0x0000007987a07223 */ /* 0x000fc600000000a0 */
[----:B------:R-:W0:Y:S01]  /*24e0*/  LDS R130, [R20+UR7+0x980] ;  /* 0x0009800714827984 */ /* 0x000e220008000800 */
[----:B------:R-:W-:-:S03]  /*24f0*/  FFMA R207, R135, R120, R207 ;  /* 0x0000007887cf7223 */ /* 0x000fc600000000cf */
[----:B------:R-:W0:Y:S01]  /*2500*/  LDS R15, [R11+0x8] ;  /* 0x000008000b0f7984 */ /* 0x000e220000000800 */
[C---:B------:R-:W-:Y:S01]  /*2510*/  FFMA R158, R135.reuse, R123, R158 ;  /* 0x0000007b879e7223 */ /* 0x040fe2000000009e */
[C---:B-1----:R-:W-:Y:S02]  /*2520*/  FFMA R205, R135.reuse, R122, R205 ;  /* 0x0000007a87cd7223 */ /* 0x042fe400000000cd */
[----:B------:R-:W1:Y:S01]  /*2530*/  LDS R35, [R11+0x4] ;  /* 0x000004000b237984 */ /* 0x000e620000000800 */
[----:B------:R-:W-:-:S03]  /*2540*/  FFMA R203, R135, R125, R174 ;  /* 0x0000007d87cb7223 */ /* 0x000fc600000000ae */
[----:B------:R-:W1:Y:S01]  /*2550*/  LDS R10, [R11+0xc] ;  /* 0x00000c000b0a7984 */ /* 0x000e620000000800 */
[----:B------:R-:W-:-:S03]  /*2560*/  FFMA R201, R135, R124, R201 ;  /* 0x0000007c87c97223 */ /* 0x000fc600000000c9 */
[----:B------:R-:W2:Y:S01]  /*2570*/  LDS R19, [R11+0x10] ;  /* 0x000010000b137984 */ /* 0x000ea20000000800 */
[C---:B------:R-:W-:Y:S01]  /*2580*/  FFMA R199, R135.reuse, R127, R176 ;  /* 0x0000007f87c77223 */ /* 0x040fe200000000b0 */
[----:B------:R-:W2:Y:S01]  /*2590*/  S2R R58, SR_TID.X ;  /* 0x00000000003a7919 */ /* 0x000ea20000002100 */
[C---:B------:R-:W-:Y:S01]  /*25a0*/  FFMA R197, R135.reuse, R126, R197 ;  /* 0x0000007e87c57223 */ /* 0x040fe200000000c5 */
[C---:B------:R-:W-:Y:S01]  /*25b0*/  FFMA R195, R135.reuse, R129, R178 ;  /* 0x0000008187c37223 */ /* 0x040fe200000000b2 */
[C---:B0-----:R-:W-:Y:S01]  /*25c0*/  FFMA R193, R135.reuse, R128, R193 ;  /* 0x0000008087c17223 */ /* 0x041fe200000000c1 */
        /* <DEDUP_REMOVED lines=22> */
[C---:B-1----:R-:W-:Y:S01]  /*2730*/  FFMA R156, R35.reuse, R113, R156 ;  /* 0x00000071239c7223 */ /* 0x042fe2000000009c */
[----:B------:R-:W-:Y:S01]  /*2740*/  LDS R15, [R11+0x14] ;  /* 0x000014000b0f7984 */ /* 0x000fe20000000800 */
[C---:B------:R-:W-:Y:S01]  /*2750*/  FFMA R154, R35.reuse, R112, R221 ;  /* 0x00000070239a7223 */ /* 0x040fe200000000dd */
[C---:B------:R-:W-:Y:S01]  /*2760*/  FFMA R187, R35.reuse, R115, R182 ;  /* 0x0000007323bb7223 */ /* 0x040fe200000000b6 */
[C---:B------:R-:W-:Y:S01]  /*2770*/  FFMA R152, R35.reuse, R114, R223 ;  /* 0x0000007223987223 */ /* 0x040fe200000000df */
[----:B------:R-:W0:Y:S01]  /*2780*/  LDS R11, [R11+0x18] ;  /* 0x000018000b0b7984 */ /* 0x000e220000000800 */
        /* <DEDUP_REMOVED lines=36> */
[----:B--2---:R-:W-:Y:S01]  /*29d0*/  LOP3.LUT R10, R58, 0x7, RZ, 0xc0, !PT ;  /* 0x000000073a0a7812 */ /* 0x004fe200078ec0ff */
[C---:B------:R-:W-:Y:S01]  /*29e0*/  FFMA R70, R19.reuse, R113, R70 ;  /* 0x0000007113467223 */ /* 0x040fe20000000046 */
[----:B------:R-:W-:Y:S01]  /*29f0*/  FFMA R71, R19, R112, R71 ;  /* 0x0000007013477223 */ /* 0x000fe20000000047 */
[C---:B0-----:R-:W-:Y:S01]  /*2a00*/  FFMA R35, R11.reuse, R115, R34 ;  /* 0x000000730b237223 */ /* 0x041fe20000000022 */
[----:B------:R-:W-:Y:S01]  /*2a10*/  FFMA R23, R11, R129, R6 ;  /* 0x000000810b177223 */ /* 0x000fe20000000006 */
[----:B------:R-:W0:Y:S01]  /*2a20*/  LDC R34, c[0x0][0x39c] ;  /* 0x0000e700ff227b82 */ /* 0x000e220000000800 */
[----:B------:R-:W-:Y:S01]  /*2a30*/  SHF.R.U32.HI R6, RZ, 0x3, R58 ;  /* 0x00000003ff067819 */ /* 0x000fe2000001163a */
        /* <DEDUP_REMOVED lines=21> */
[----:B------:R-:W-:Y:S01]  /*2b90*/  FFMA R214, R15, R114, R93 ;  /* 0x000000720fd67223 */ /* 0x000fe2000000005d */
[----:B0-----:R-:W-:-:S02]  /*2ba0*/  IMAD R217, R6, R34, R10 ;  /* 0x0000002206d97224 */ /* 0x001fc400078e020a */
        /* <DEDUP_REMOVED lines=34> */
[----:B------:R-:W-:Y:S01]  /*2dd0*/  IADD3 R11, PT, PT, R217, 0x8, R26 ;  /* 0x00000008d90b7810 */ /* 0x000fe20007ffe01a */
[----:B------:R-:W-:Y:S01]  /*2de0*/  STS [R33], R14 ;  /* 0x0000000e21007388 */ /* 0x000fe20000000800 */
[----:B------:R-:W-:-:S02]  /*2df0*/  SHF.R.U32.HI R9, RZ, 0x5, R58 ;  /* 0x00000005ff097819 */ /* 0x000fc4000001163a */
[CC--:B------:R-:W-:Y:S01]  /*2e00*/  LEA R117, R34.reuse, R11.reuse, 0x5 ;  /* 0x0000000b22757211 */ /* 0x0c0fe200078e28ff */
[----:B---3--:R-:W-:Y:S01]  /*2e10*/  STS [R33+0x4], R0 ;  /* 0x0000040021007388 */ /* 0x008fe20000000800 */
[-C--:B------:R-:W-:Y:S01]  /*2e20*/  LEA R125, R34, R11.reuse, 0x4 ;  /* 0x0000000b227d7211 */ /* 0x080fe200078e20ff */
[----:B------:R-:W-:Y:S01]  /*2e30*/  IMAD R9, R10, 0x7, R9 ;  /* 0x000000070a097824 */ /* 0x000fe200078e0209 */
[CC--:B------:R-:W-:Y:S01]  /*2e40*/  LEA R39, R34.reuse, R11.reuse, 0x6 ;  /* 0x0000000b22277211 */ /* 0x0c0fe200078e30ff */
[----:B----4-:R-:W-:Y:S01]  /*2e50*/  STS [R33+0x8], R24 ;  /* 0x0000081821007388 */ /* 0x010fe20000000800 */
[----:B------:R-:W-:Y:S02]  /*2e60*/  IADD3 R117, PT, PT, R117, 0x8, RZ ;  /* 0x0000000875757810 */ /* 0x000fe40007ffe0ff */
[----:B------:R-:W-:Y:S01]  /*2e70*/  LEA R129, R34, R11, 0x3 ;  /* 0x0000000b22817211 */ /* 0x000fe200078e18ff */
[----:B-----5:R-:W-:Y:S01]  /*2e80*/  STS [R33+0xc], R32 ;  /* 0x00000c2021007388 */ /* 0x020fe20000000800 */
[----:B------:R-:W-:-:S02]  /*2e90*/  IADD3 R125, PT, PT, R125, 0x8, RZ ;  /* 0x000000087d7d7810 */ /* 0x000fc40007ffe0ff */
[----:B------:R-:W-:Y:S01]  /*2ea0*/  IADD3 R39, PT, PT, R39, 0x8, RZ ;  /* 0x0000000827277810 */ /* 0x000fe20007ffe0ff */
[----:B------:R-:W-:Y:S01]  /*2eb0*/  STS [R33+0x18], R22 ;  /* 0x0000181621007388 */ /* 0x000fe20000000800 */
[C---:B------:R-:W-:Y:S02]  /*2ec0*/  LEA R57, R34.reuse, R117, 0x4 ;  /* 0x0000007522397211 */ /* 0x040fe400078e20ff */
[----:B------:R-:W-:Y:S01]  /*2ed0*/  IADD3 R129, PT, PT, R129, 0x8, RZ ;  /* 0x0000000881817810 */ /* 0x000fe20007ffe0ff */
[----:B------:R-:W-:Y:S01]  /*2ee0*/  STS [R33+0x14], R30 ;  /* 0x0000141e21007388 */ /* 0x000fe20000000800 */
[C---:B------:R-:W-:Y:S02]  /*2ef0*/  LEA R121, R34.reuse, R125, 0x3 ;  /* 0x0000007d22797211 */ /* 0x040fe400078e18ff */
[C---:B------:R-:W-:Y:S01]  /*2f00*/  LEA R93, R34.reuse, R117, 0x3 ;  /* 0x00000075225d7211 */ /* 0x040fe200078e18ff */
[----:B------:R0:W-:Y:S01]  /*2f10*/  STS [R33+0x10], R28 ;  /* 0x0000101c21007388 */ /* 0x0001e20000000800 */
[----:B------:R-:W-:-:S02]  /*2f20*/  LEA R47, R34, R57, 0x3 ;  /* 0x00000039222f7211 */ /* 0x000fc400078e18ff */
[----:B------:R-:W-:Y:S02]  /*2f30*/  LEA R219, R9, -R9, 0x3 ;  /* 0x8000000909db7211 */ /* 0x000fe400078e18ff */
[----:B------:R-:W-:Y:S02]  /*2f40*/  IADD3 R26, PT, PT, R26, 0x10, RZ ;  /* 0x000000101a1a7810 */ /* 0x000fe40007ffe0ff */
[C---:B------:R-:W-:Y:S02]  /*2f50*/  LEA R131, R34.reuse, R11, 0x2 ;  /* 0x0000000b22837211 */ /* 0x040fe400078e10ff */
[C---:B------:R-:W-:Y:S02]  /*2f60*/  LEA R127, R34.reuse, R129, 0x2 ;  /* 0x00000081227f7211 */ /* 0x040fe400078e10ff */
[C---:B0-----:R-:W-:Y:S02]  /*2f70*/  LEA R33, R34.reuse, R39, 0x3 ;  /* 0x0000002722217211 */ /* 0x041fe400078e18ff */
[----:B------:R-:W-:-:S02]  /*2f80*/  LEA R123, R34, R125, 0x2 ;  /* 0x0000007d227b7211 */ /* 0x000fc400078e10ff */
[C---:B------:R-:W-:Y:S02]  /*2f90*/  LEA R115, R34.reuse, R117, 0x2 ;  /* 0x0000007522737211 */ /* 0x040fe400078e10ff */
[C---:B------:R-:W-:Y:S02]  /*2fa0*/  LEA R37, R34.reuse, R39, 0x2 ;  /* 0x0000002722257211 */ /* 0x040fe400078e10ff */
[C---:B------:R-:W-:Y:S02]  /*2fb0*/  LEA R119, R34.reuse, R121, 0x2 ;  /* 0x0000007922777211 */ /* 0x040fe400078e10ff */
[C---:B------:R-:W-:Y:S02]  /*2fc0*/  LEA R73, R34.reuse, R93, 0x2 ;  /* 0x0000005d22497211 */ /* 0x040fe400078e10ff */
[C---:B------:R-:W-:Y:S02]  /*2fd0*/  LEA R49, R34.reuse, R57, 0x2 ;  /* 0x0000003922317211 */ /* 0x040fe400078e10ff */
[----:B------:R-:W-:-:S02]  /*2fe0*/  LEA R9, R34, R33, 0x2 ;  /* 0x0000002122097211 */ /* 0x000fc400078e10ff */
[----:B------:R-:W-:Y:S01]  /*2ff0*/  LEA R41, R34, R47, 0x2 ;  /* 0x0000002f22297211 */ /* 0x000fe200078e10ff */
[----:B------:R-:W-:Y:S06]  /*3000*/  @P1 BRA `(.L_x_71) ;  /* 0x0000000000fc1947 */ /* 0x000fec0003800000 */
[----:B------:R-:W0:Y:S01]  /*3010*/  LDC.64 R10, c[0x0][0x388] ;  /* 0x0000e200ff0a7b82 */ /* 0x000e220000000a00 */
[----:B------:R-:W-:Y:S02]  /*3020*/  IADD3 R217, PT, PT, R217, R26, RZ ;  /* 0x0000001ad9d97210 */ /* 0x000fe40007ffe0ff */
[----:B------:R-:W-:-:S03]  /*3030*/  IADD3 R131, PT, PT, R131, 0x8, RZ ;  /* 0x0000000883837810 */ /* 0x000fc60007ffe0ff */
        /* <DEDUP_REMOVED lines=38> */
[----:B------:R-:W5:Y:S04]  /*32a0*/  LDG.E R33, desc[UR10][R32.64] ;  /* 0x0000000a20217981 */ /* 0x000f68000c1e1900 */
[----:B------:R-:W5:Y:S04]  /*32b0*/  LDG.E R11, desc[UR10][R10.64] ;  /* 0x0000000a0a0b7981 */ /* 0x000f68000c1e1900 */
        /* <DEDUP_REMOVED lines=20> */
.L_x_71:
[----:B------:R-:W-:Y:S05]  /*3400*/  BSYNC.RECONVERGENT B0 ;  /* 0x0000000000007941 */ /* 0x000fea0003800200 */
.L_x_70:
[----:B------:R-:W-:Y:S01]  /*3410*/  BAR.SYNC.DEFER_BLOCKING 0x0 ;  /* 0x0000000000007b1d */ /* 0x000fe20000010000 */
[----:B------:R-:W-:-:S05]  /*3420*/  IADD3 R16, PT, PT, R16, 0x310, RZ ;  /* 0x0000031010107810 */ /* 0x000fca0007ffe0ff */
[----:B------:R-:W-:Y:S05]  /*3430*/  @P2 BRA `(.L_x_72) ;  /* 0xffffffdc00042947 */ /* 0x000fea000383ffff */
.L_x_67:
[----:B------:R-:W1:Y:S01]  /*3440*/  SHFL.DOWN PT, R0, R215, 0x4, 0x181f ;  /* 0x08981f00d7007f89 */ /* 0x000e6200000e0000 */
[----:B0-----:R-:W0:Y:S01]  /*3450*/  LDC R57, c[0x0][0x3c4] ;  /* 0x0000f100ff397b82 */ /* 0x001e220000000800 */
[----:B------:R-:W2:Y:S02]  /*3460*/  LDCU UR7, c[0x0][0x3bc] ;  /* 0x00007780ff0777ac */ /* 0x000ea40008000800 */
[----:B------:R-:W3:Y:S04]  /*3470*/  SHFL.DOWN PT, R10, R213, 0x4, 0x181f ;  /* 0x08981f00d50a7f89 */ /* 0x000ee800000e0000 */
[----:B------:R-:W4:Y:S01]  /*3480*/  SHFL.DOWN PT, R9, R168, 0x4, 0x181f ;  /* 0x08981f00a8097f89 */ /* 0x000f2200000e0000 */
[----:B------:R-:W5:Y:S03]  /*3490*/  S2UR UR6, SR_CTAID.X ;  /* 0x00000000000679c3 */ /* 0x000f660000002500 */
[----:B------:R-:W2:Y:S04]  /*34a0*/  SHFL.DOWN PT, R14, R211, 0x4, 0x181f ;  /* 0x08981f00d30e7f89 */ /* 0x000ea800000e0000 */
[----:B------:R-:W2:Y:S04]  /*34b0*/  SHFL.DOWN PT, R16, R209, 0x4, 0x181f ;  /* 0x08981f00d1107f89 */ /* 0x000ea800000e0000 */
[----:B------:R-:W0:Y:S01]  /*34c0*/  SHFL.DOWN PT, R11, R166, 0x4, 0x181f ;  /* 0x08981f00a60b7f89 */ /* 0x000e2200000e0000 */
[----:B-1----:R-:W-:-:S03]  /*34d0*/  FADD R215, R0, R215 ;  /* 0x000000d700d77221 */ /* 0x002fc60000000000 */
[----:B------:R-:W1:Y:S01]  /*34e0*/  SHFL.DOWN PT, R22, R203, 0x4, 0x181f ;  /* 0x08981f00cb167f89 */ /* 0x000e6200000e0000 */
[----:B---3--:R-:W-:-:S03]  /*34f0*/  FADD R213, R10, R213 ;  /* 0x000000d50ad57221 */ /* 0x008fc60000000000 */
[----:B------:R-:W3:Y:S01]  /*3500*/  SHFL.DOWN PT, R0, R199, 0x4, 0x181f ;  /* 0x08981f00c7007f89 */ /* 0x000ee200000e0000 */
[----:B----4-:R-:W-:-:S03]  /*3510*/  FADD R168, R9, R168 ;  /* 0x000000a809a87221 */ /* 0x010fc60000000000 */
[----:B------:R-:W4:Y:S01]  /*3520*/  SHFL.DOWN PT, R10, R197, 0x4, 0x181f ;  /* 0x08981f00c50a7f89 */ /* 0x000f2200000e0000 */
[----:B-----5:R-:W-:Y:S01]  /*3530*/  USHF.R.U32.HI UR6, URZ, 0x1, UR6 ;  /* 0x00000001ff067899 */ /* 0x020fe20008011606 */
[----:B--2---:R-:W-:Y:S02]  /*3540*/  FADD R211, R14, R211 ;  /* 0x000000d30ed37221 */ /* 0x004fe40000000000 */
[----:B------:R-:W2:Y:S01]  /*3550*/  SHFL.DOWN PT, R9, R156, 0x4, 0x181f ;  /* 0x08981f009c097f89 */ /* 0x000ea200000e0000 */
[----:B------:R-:W-:Y:S01]  /*3560*/  UIMAD UR6, UR6, UR7, URZ ;  /* 0x00000007060672a4 */ /* 0x000fe2000f8e02ff */
[----:B------:R-:W-:Y:S02]  /*3570*/  FADD R209, R16, R209 ;  /* 0x000000d110d17221 */ /* 0x000fe40000000000 */
[----:B------:R-:W5:Y:S01]  /*3580*/  SHFL.DOWN PT, R14, R195, 0x4, 0x181f ;  /* 0x08981f00c30e7f89 */ /* 0x000f6200000e0000 */
[----:B0-----:R-:W-:-:S03]  /*3590*/  FADD R166, R11, R166 ;  /* 0x000000a60ba67221 */ /* 0x001fc60000000000 */
[----:B------:R-:W0:Y:S04]  /*35a0*/  SHFL.DOWN PT, R16, R193, 0x4, 0x181f ;  /* 0x08981f00c1107f89 */ /* 0x000e2800000e0000 */
[----:B------:R-:W0:Y:S01]  /*35b0*/  SHFL.DOWN PT, R20, R205, 0x4, 0x181f ;  /* 0x08981f00cd147f89 */ /* 0x000e2200000e0000 */
[----:B-1----:R-:W-:Y:S01]  /*35c0*/  FADD R203, R22, R203 ;  /* 0x000000cb16cb7221 */ /* 0x002fe20000000000 */
[----:B---3--:R-:W-:Y:S02]  /*35d0*/  FADD R199, R0, R199 ;  /* 0x000000c700c77221 */ /* 0x008fe40000000000 */
[----:B------:R-:W1:Y:S01]  /*35e0*/  SHFL.DOWN PT, R11, R154, 0x4, 0x181f ;  /* 0x08981f009a0b7f89 */ /* 0x000e6200000e0000 */
[----:B----4-:R-:W-:-:S03]  /*35f0*/  FADD R197, R10, R197 ;  /* 0x000000c50ac57221 */ /* 0x010fc60000000000 */
[----:B------:R-:W3:Y:S01]  /*3600*/  SHFL.DOWN PT, R0, R171, 0x4, 0x181f ;  /* 0x08981f00ab007f89 */ /* 0x000ee200000e0000 */
[----:B--2---:R-:W-:-:S03]  /*3610*/  FADD R156, R9, R156 ;  /* 0x0000009c099c7221 */ /* 0x004fc60000000000 */
[----:B------:R-:W2:Y:S01]  /*3620*/  SHFL.DOWN PT, R10, R169, 0x4, 0x181f ;  /* 0x08981f00a90a7f89 */ /* 0x000ea200000e0000 */
[----:B-----5:R-:W-:-:S03]  /*3630*/  FADD R195, R14, R195 ;  /* 0x000000c30ec37221 */ /* 0x020fc60000000000 */
[----:B------:R-:W4:Y:S01]  /*3640*/  SHFL.DOWN PT, R9, R144, 0x4, 0x181f ;  /* 0x08981f0090097f89 */ /* 0x000f2200000e0000 */
[----:B0-----:R-:W-:-:S03]  /*3650*/  FADD R193, R16, R193 ;  /* 0x000000c110c17221 */ /* 0x001fc60000000000 */
[----:B------:R-:W0:Y:S01]  /*3660*/  SHFL.DOWN PT, R14, R165, 0x4, 0x181f ;  /* 0x08981f00a50e7f89 */ /* 0x000e2200000e0000 */
[----:B------:R-:W-:-:S03]  /*3670*/  FADD R205, R20, R205 ;  /* 0x000000cd14cd7221 */ /* 0x000fc60000000000 */
[----:B------:R-:W5:Y:S04]  /*3680*/  SHFL.DOWN PT, R22, R187, 0x4, 0x181f ;  /* 0x08981f00bb167f89 */ /* 0x000f6800000e0000 */
[----:B------:R-:W5:Y:S01]  /*3690*/  SHFL.DOWN PT, R20, R189, 0x4, 0x181f ;  /* 0x08981f00bd147f89 */ /* 0x000f6200000e0000 */
[----:B-1----:R-:W-:Y:S01]  /*36a0*/  FADD R154, R11, R154 ;  /* 0x0000009a0b9a7221 */ /* 0x002fe20000000000 */
[----:B---3--:R-:W-:Y:S02]  /*36b0*/  FADD R171, R0, R171 ;  /* 0x000000ab00ab7221 */ /* 0x008fe40000000000 */
[----:B------:R-:W1:Y:S01]  /*36c0*/  SHFL.DOWN PT, R33, R164, 0x4, 0x181f ;  /* 0x08981f00a4217f89 */ /* 0x000e6200000e0000 */
[----:B--2---:R-:W-:-:S03]  /*36d0*/  FADD R169, R10, R169 ;  /* 0x000000a90aa97221 */ /* 0x004fc60000000000 */
[----:B------:R-:W2:Y:S01]  /*36e0*/  SHFL.DOWN PT, R0, R161, 0x4, 0x181f ;  /* 0x08981f00a1007f89 */ /* 0x000ea200000e0000 */
[----:B----4-:R-:W-:-:S03]  /*36f0*/  FADD R144, R9, R144 ;  /* 0x0000009009907221 */ /* 0x010fc60000000000 */
[----:B------:R-:W3:Y:S01]  /*3700*/  SHFL.DOWN PT, R10, R159, 0x4, 0x181f ;  /* 0x08981f009f0a7f89 */ /* 0x000ee200000e0000 */
[----:B0-----:R-:W-:-:S03]  /*3710*/  FADD R165, R14, R165 ;  /* 0x000000a50ea57221 */ /* 0x001fc60000000000 */
[----:B------:R-:W0:Y:S01]  /*3720*/  SHFL.DOWN PT, R9, R206, 0x4, 0x181f ;  /* 0x08981f00ce097f89 */ /* 0x000e2200000e0000 */
[----:B-----5:R-:W-:-:S03]  /*3730*/  FADD R187, R22, R187 ;  /* 0x000000bb16bb7221 */ /* 0x020fc60000000000 */
[----:B------:R-:W4:Y:S01]  /*3740*/  SHFL.DOWN PT, R14, R157, 0x4, 0x181f ;  /* 0x08981f009d0e7f89 */ /* 0x000f2200000e0000 */
[----:B------:R-:W-:-:S03]  /*3750*/  FADD R189, R20, R189 ;  /* 0x000000bd14bd7221 */ /* 0x000fc60000000000 */
[----:B------:R-:W5:Y:S04]  /*3760*/  SHFL.DOWN PT, R37, R162, 0x4, 0x181f ;  /* 0x08981f00a2257f89 */ /* 0x000f6800000e0000 */
[----:B------:R-:W5:Y:S01]  /*3770*/  SHFL.DOWN PT, R39, R160, 0x4, 0x181f ;  /* 0x08981f00a0277f89 */ /* 0x000f6200000e0000 */
[----:B-1----:R-:W-:Y:S01]  /*3780*/  FADD R164, R33, R164 ;  /* 0x000000a421a47221 */ /* 0x002fe20000000000 */
[----:B--2---:R-:W-:Y:S02]  /*3790*/  FADD R161, R0, R161 ;  /* 0x000000a100a17221 */ /* 0x004fe40000000000 */
[----:B------:R-:W1:Y:S01]  /*37a0*/  SHFL.DOWN PT, R18, R207, 0x4, 0x181f ;  /* 0x08981f00cf127f89 */ /* 0x000e6200000e0000 */
[----:B---3--:R-:W-:-:S03]  /*37b0*/  FADD R159, R10, R159 ;  /* 0x0000009f0a9f7221 */ /* 0x008fc60000000000 */
[----:B------:R-:W2:Y:S01]  /*37c0*/  SHFL.DOWN PT, R0, R133, 0x4, 0x181f ;  /* 0x08981f0085007f89 */ /* 0x000ea200000e0000 */
[----:B0-----:R-:W-:-:S03]  /*37d0*/  FADD R206, R9, R206 ;  /* 0x000000ce09ce7221 */ /* 0x001fc60000000000 */
[----:B------:R-:W0:Y:S01]  /*37e0*/  SHFL.DOWN PT, R10, R45, 0x4, 0x181f ;  /* 0x08981f002d0a7f89 */ /* 0x000e2200000e0000 */
[----:B----4-:R-:W-:-:S03]  /*37f0*/  FADD R157, R14, R157 ;  /* 0x0000009d0e9d7221 */ /* 0x010fc60000000000 */
[----:B------:R-:W3:Y:S01]  /*3800*/  SHFL.DOWN PT, R9, R212, 0x4, 0x181f ;  /* 0x08981f00d4097f89 */ /* 0x000ee200000e0000 */
        /* <DEDUP_REMOVED lines=8> */
[----:B0-----:R-:W-:-:S03]  /*3890*/  FADD R45, R10, R45 ;  /* 0x0000002d0a2d7221 */ /* 0x001fc60000000000 */
[----:B------:R-:W0:Y:S01]  /*38a0*/  SHFL.DOWN PT, R0, R51, 0x4, 0x181f ;  /* 0x08981f0033007f89 */ /* 0x000e2200000e0000 */
[----:B---3--:R-:W-:-:S03]  /*38b0*/  FADD R212, R9, R212 ;  /* 0x000000d409d47221 */ /* 0x008fc60000000000 */
[----:B------:R-:W2:Y:S01]  /*38c0*/  SHFL.DOWN PT, R10, R237, 0x4, 0x181f ;  /* 0x08981f00ed0a7f89 */ /* 0x000ea200000e0000 */
[----:B----4-:R-:W-:-:S03]  /*38d0*/  FADD R53, R14, R53 ;  /* 0x000000350e357221 */ /* 0x010fc60000000000 */
[----:B------:R-:W3:Y:S01]  /*38e0*/  SHFL.DOWN PT, R9, R78, 0x4, 0x181f ;  /* 0x08981f004e097f89 */ /* 0x000ee200000e0000 */
[----:B-----5:R-:W-:-:S03]  /*38f0*/  FADD R158, R41, R158 ;  /* 0x0000009e299e7221 */ /* 0x020fc60000000000 */
[----:B------:R-:W4:Y:S01]  /*3900*/  SHFL.DOWN PT, R11, R142, 0x4, 0x181f ;  /* 0x08981f008e0b7f89 */ /* 0x000f2200000e0000 */
[----:B------:R-:W-:-:S03]  /*3910*/  FADD R201, R24, R201 ;  /* 0x000000c918c97221 */ /* 0x000fc60000000000 */
[----:B------:R-:W5:Y:S01]  /*3920*/  SHFL.DOWN PT, R14, R79, 0x4, 0x181f ;  /* 0x08981f004f0e7f89 */ /* 0x000f6200000e0000 */
[----:B-1----:R-:W-:-:S03]  /*3930*/  FADD R163, R16, R163 ;  /* 0x000000a310a37221 */ /* 0x002fc60000000000 */
[----:B------:R-:W1:Y:S01]  /*3940*/  SHFL.DOWN PT, R18, R191, 0x4, 0x181f ;  /* 0x08981f00bf127f89 */ /* 0x000e6200000e0000 */
[----:B0-----:R-:W-:-:S03]  /*3950*/  FADD R51, R0, R51 ;  /* 0x0000003300337221 */ /* 0x001fc60000000000 */
[----:B------:R-:W0:Y:S01]  /*3960*/  SHFL.DOWN PT, R33, R152, 0x4, 0x181f ;  /* 0x08981f0098217f89 */ /* 0x000e2200000e0000 */
[----:B--2---:R-:W-:-:S03]  /*3970*/  FADD R237, R10, R237 ;  /* 0x000000ed0aed7221 */ /* 0x004fc60000000000 */
[----:B------:R-:W2:Y:S01]  /*3980*/  SHFL.DOWN PT, R0, R239, 0x4, 0x181f ;  /* 0x08981f00ef007f89 */ /* 0x000ea200000e0000 */
[----:B---3--:R-:W-:-:S03]  /*3990*/  FADD R78, R9, R78 ;  /* 0x0000004e094e7221 */ /* 0x008fc60000000000 */
[----:B------:R-:W3:Y:S01]  /*39a0*/  SHFL.DOWN PT, R10, R77, 0x4, 0x181f ;  /* 0x08981f004d0a7f89 */ /* 0x000ee200000e0000 */
[----:B----4-:R-:W-:-:S03]  /*39b0*/  FADD R142, R11, R142 ;  /* 0x0000008e0b8e7221 */ /* 0x010fc60000000000 */
[----:B------:R-:W4:Y:S01]  /*39c0*/  SHFL.DOWN PT, R9, R100, 0x4, 0x181f ;  /* 0x08981f0064097f89 */ /* 0x000f2200000e0000 */
[----:B-----5:R-:W-:-:S03]  /*39d0*/  FADD R79, R14, R79 ;  /* 0x0000004f0e4f7221 */ /* 0x020fc60000000000 */
[----:B------:R-:W5:Y:S04]  /*39e0*/  SHFL.DOWN PT, R37, R150, 0x4, 0x181f ;  /* 0x08981f0096257f89 */ /* 0x000f6800000e0000 */
[----:B------:R-:W5:Y:S01]  /*39f0*/  SHFL.DOWN PT, R24, R185, 0x4, 0x181f ;  /* 0x08981f00b9187f89 */ /* 0x000f6200000e0000 */
[----:B-1----:R-:W-:-:S03]  /*3a00*/  FADD R191, R18, R191 ;  /* 0x000000bf12bf7221 */ /* 0x002fc60000000000 */
[----:B------:R-:W1:Y:S01]  /*3a10*/  SHFL.DOWN PT, R26, R183, 0x4, 0x181f ;  /* 0x08981f00b71a7f89 */ /* 0x000e6200000e0000 */
[----:B0-----:R-:W-:Y:S01]  /*3a20*/  FADD R152, R33, R152 ;  /* 0x0000009821987221 */ /* 0x001fe20000000000 */
[----:B--2---:R-:W-:Y:S02]  /*3a30*/  FADD R239, R0, R239 ;  /* 0x000000ef00ef7221 */ /* 0x004fe40000000000 */
        /* <DEDUP_REMOVED lines=10> */
[----:B------:R-:W1:Y:S04]  /*3ae0*/  SHFL.DOWN PT, R41, R146, 0x4, 0x181f ;  /* 0x08981f0092297f89 */ /* 0x000e6800000e0000 */
        /* <DEDUP_REMOVED lines=10> */
[----:B-1----:R-:W-:-:S03]  /*3b90*/  FADD R146, R41, R146 ;  /* 0x0000009229927221 */ /* 0x002fc60000000000 */
[----:B------:R-:W1:Y:S01]  /*3ba0*/  SHFL.DOWN PT, R11, R208, 0x4, 0x181f ;  /* 0x08981f00d00b7f89 */ /* 0x000e6200000e0000 */
[----:B------:R-:W-:-:S03]  /*3bb0*/  FADD R177, R32, R177 ;  /* 0x000000b120b17221 */ /* 0x000fc60000000000 */
[----:B------:R-:W5:Y:S01]  /*3bc0*/  SHFL.DOWN PT, R14, R105, 0x4, 0x181f ;  /* 0x08981f00690e7f89 */ /* 0x000f6200000e0000 */
        /* <DEDUP_REMOVED lines=8> */
[----:B-1----:R-:W-:-:S03]  /*3c50*/  FADD R208, R11, R208 ;  /* 0x000000d00bd07221 */ /* 0x002fc60000000000 */
[----:B------:R-:W1:Y:S01]  /*3c60*/  SHFL.DOWN PT, R33, R140, 0x4, 0x181f ;  /* 0x08981f008c217f89 */ /* 0x000e6200000e0000 */
[----:B-----5:R-:W-:-:S03]  /*3c70*/  FADD R105, R14, R105 ;  /* 0x000000690e697221 */ /* 0x020fc60000000000 */
[----:B------:R-:W5:Y:S04]  /*3c80*/  SHFL.DOWN PT, R37, R138, 0x4, 0x181f ;  /* 0x08981f008a257f89 */ /* 0x000f6800000e0000 */
[----:B------:R-:W5:Y:S01]  /*3c90*/  SHFL.DOWN PT, R18, R155, 0x4, 0x181f ;  /* 0x08981f009b127f89 */ /* 0x000f6200000e0000 */
[----:B0-----:R-:W-:-:S03]  /*3ca0*/  FADD R2, R9, R2 ;  /* 0x0000000209027221 */ /* 0x001fc60000000000 */
[----:B------:R-:W0:Y:S01]  /*3cb0*/  SHFL.DOWN PT, R20, R153, 0x4, 0x181f ;  /* 0x08981f0099147f89 */ /* 0x000e2200000e0000 */
[----:B--2---:R-:W-:Y:S01]  /*3cc0*/  FADD R173, R36, R173 ;  /* 0x000000ad24ad7221 */ /* 0x004fe20000000000 */
[----:B---3--:R-:W-:Y:S02]  /*3cd0*/  FADD R13, R0, R13 ;  /* 0x0000000d000d7221 */ /* 0x008fe40000000000 */
[----:B------:R-:W2:Y:S01]  /*3ce0*/  SHFL.DOWN PT, R39, R136, 0x4, 0x181f ;  /* 0x08981f0088277f89 */ /* 0x000ea200000e0000 */
[----:B----4-:R-:W-:-:S03]  /*3cf0*/  FADD R19, R10, R19 ;  /* 0x000000130a137221 */ /* 0x010fc60000000000 */
[----:B------:R-:W3:Y:S01]  /*3d00*/  SHFL.DOWN PT, R0, R23, 0x4, 0x181f ;  /* 0x08981f0017007f89 */ /* 0x000ee200000e0000 */
[----:B-1----:R-:W-:-:S03]  /*3d10*/  FADD R140, R33, R140 ;  /* 0x0000008c218c7221 */ /* 0x002fc60000000000 */
[----:B------:R-:W1:Y:S01]  /*3d20*/  SHFL.DOWN PT, R10, R199, 0x2, 0x181f ;  /* 0x08581f00c70a7f89 */ /* 0x000e6200000e0000 */
[----:B-----5:R-:W-:-:S03]  /*3d30*/  FADD R138, R37, R138 ;  /* 0x0000008a258a7221 */ /* 0x020fc60000000000 */
[----:B------:R-:W4:Y:S01]  /*3d40*/  SHFL.DOWN PT, R22, R151, 0x4, 0x181f ;  /* 0x08981f0097167f89 */ /* 0x000f2200000e0000 */
[----:B------:R-:W-:-:S03]  /*3d50*/  FADD R155, R18, R155 ;  /* 0x0000009b129b7221 */ /* 0x000fc60000000000 */
[----:B------:R-:W5:Y:S01]  /*3d60*/  SHFL.DOWN PT, R41, R134, 0x4, 0x181f ;  /* 0x08981f0086297f89 */ /* 0x000f6200000e0000 */
[----:B0-----:R-:W-:-:S03]  /*3d70*/  FADD R153, R20, R153 ;  /* 0x0000009914997221 */ /* 0x001fc60000000000 */
[----:B------:R-:W0:Y:S04]  /*3d80*/  SHFL.DOWN PT, R24, R149, 0x4, 0x181f ;  /* 0x08981f0095187f89 */ /* 0x000e2800000e0000 */
[----:B------:R-:W0:Y:S01]  /*3d90*/  SHFL.DOWN PT, R26, R147, 0x4, 0x181f ;  /* 0x08981f00931a7f89 */ /* 0x000e2200000e0000 */
[----:B--2---:R-:W-:Y:S01]  /*3da0*/  FADD R136, R39, R136 ;  /* 0x0000008827887221 */ /* 0x004fe20000000000 */
[----:B---3--:R-:W-:Y:S02]  /*3db0*/  FADD R23, R0, R23 ;  /* 0x0000001700177221 */ /* 0x008fe40000000000 */
[----:B------:R-:W2:Y:S01]  /*3dc0*/  SHFL.DOWN PT, R28, R145, 0x4, 0x181f ;  /* 0x08981f00911c7f89 */ /* 0x000ea200000e0000 */
[----:B-1----:R-:W-:-:S03]  /*3dd0*/  FADD R199, R199, R10 ;  /* 0x0000000ac7c77221 */ /* 0x002fc60000000000 */
[----:B------:R-:W1:Y:S01]  /*3de0*/  SHFL.DOWN PT, R0, R193, 0x2, 0x181f ;  /* 0x08581f00c1007f89 */ /* 0x000e6200000e0000 */
[----:B----4-:R-:W-:-:S03]  /*3df0*/  FADD R151, R22, R151 ;  /* 0x0000009716977221 */ /* 0x010fc60000000000 */
[----:B------:R-:W3:Y:S01]  /*3e00*/  SHFL.DOWN PT, R10, R189, 0x2, 0x181f ;  /* 0x08581f00bd0a7f89 */ /* 0x000ee200000e0000 */
[----:B-----5:R-:W-:-:S03]  /*3e10*/  FADD R134, R41, R134 ;  /* 0x0000008629867221 */ /* 0x020fc60000000000 */
[----:B------:R-:W4:Y:S01]  /*3e20*/  SHFL.DOWN PT, R30, R143, 0x4, 0x181f ;  /* 0x08981f008f1e7f89 */ /* 0x000f2200000e0000 */
[----:B0-----:R-:W-:-:S03]  /*3e30*/  FADD R149, R24, R149 ;  /* 0x0000009518957221 */ /* 0x001fc60000000000 */
[----:B------:R-:W0:Y:S01]  /*3e40*/  SHFL.DOWN PT, R32, R141, 0x4, 0x181f ;  /* 0x08981f008d207f89 */ /* 0x000e2200000e0000 */
[----:B------:R-:W-:-:S03]  /*3e50*/  FADD R147, R26, R147 ;  /* 0x000000931a937221 */ /* 0x000fc60000000000 */
[----:B------:R-:W5:Y:S04]  /*3e60*/  SHFL.DOWN PT, R34, R139, 0x4, 0x181f ;  /* 0x08981f008b227f89 */ /* 0x000f6800000e0000 */
[----:B------:R-:W5:Y:S01]  /*3e70*/  SHFL.DOWN PT, R16, R55, 0x4, 0x181f ;  /* 0x08981f0037107f89 */ /* 0x000f6200000e0000 */
[----:B--2---:R-:W-:Y:S01]  /*3e80*/  FADD R145, R28, R145 ;  /* 0x000000911c917221 */ /* 0x004fe20000000000 */
[----:B-1----:R-:W-:Y:S02]  /*3e90*/  FADD R193, R193, R0 ;  /* 0x00000000c1c17221 */ /* 0x002fe40000000000 */
[----:B------:R-:W1:Y:S01]  /*3ea0*/  SHFL.DOWN PT, R11, R80, 0x4, 0x181f ;  /* 0x08981f00500b7f89 */ /* 0x000e6200000e0000 */
[----:B---3--:R-:W-:-:S03]  /*3eb0*/  FADD R189, R189, R10 ;  /* 0x0000000abdbd7221 */ /* 0x008fc60000000000 */
        /* <DEDUP_REMOVED lines=20> */
[----:B------:R-:W5:Y:S04]  /*4000*/  SHFL.DOWN PT, R22, R229, 0x4, 0x181f ;  /* 0x08981f00e5167f89 */ /* 0x000f6800000e0000 */
[----:B------:R-:W5:Y:S01]  /*4010*/  SHFL.DOWN PT, R24, R63, 0x4, 0x181f ;  /* 0x08981f003f187f89 */ /* 0x000f6200000e0000 */
[----:B-1----:R-:W-:-:S03]  /*4020*/  FADD R210, R33, R210 ;  /* 0x000000d221d27221 */ /* 0x002fc60000000000 */
[----:B------:R-:W1:Y:S01]  /*4030*/  SHFL.DOWN PT, R26, R231, 0x4, 0x181f ;  /* 0x08981f00e71a7f89 */ /* 0x000e6200000e0000 */
[----:B--2---:R-:W-:Y:S01]  /*4040*/  FADD R59, R18, R59 ;  /* 0x0000003b123b7221 */ /* 0x004fe20000000000 */
[----:B---3--:R-:W-:Y:S02]  /*4050*/  FADD R159, R159, R0 ;  /* 0x000000009f9f7221 */ /* 0x008fe40000000000 */
        /* <DEDUP_REMOVED lines=12> */
[----:B--2---:R-:W-:-:S03]  /*4120*/  FADD R65, R28, R65 ;  /* 0x000000411c417221 */ /* 0x004fc60000000000 */
[----:B------:R-:W2:Y:S01]  /*4130*/  SHFL.DOWN PT, R16, R81, 0x4, 0x181f ;  /* 0x08981f0051107f89 */ /* 0x000ea200000e0000 */
[----:B0-----:R-:W-:-:S03]  /*4140*/  FADD R45, R45, R0 ;  /* 0x000000002d2d7221 */ /* 0x001fc60000000000 */
[----:B------:R-:W0:Y:S01]  /*4150*/  SHFL.DOWN PT, R11, R102, 0x4, 0x181f ;  /* 0x08981f00660b7f89 */ /* 0x000e2200000e0000 */
[----:B---3--:R-:W-:-:S03]  /*4160*/  FADD R233, R30, R233 ;  /* 0x000000e91ee97221 */ /* 0x008fc60000000000 */
[----:B------:R-:W3:Y:S01]  /*4170*/  SHFL.DOWN PT, R14, R197, 0x2, 0x181f ;  /* 0x08581f00c50e7f89 */ /* 0x000ee200000e0000 */
[----:B----4-:R-:W-:-:S03]  /*4180*/  FADD R67, R32, R67 ;  /* 0x0000004320437221 */ /* 0x010fc60000000000 */
[----:B------:R-:W4:Y:S01]  /*4190*/  SHFL.DOWN PT, R10, R157, 0x2, 0x181f ;  /* 0x08581f009d0a7f89 */ /* 0x000f2200000e0000 */
[----:B-----5:R-:W-:-:S03]  /*41a0*/  FADD R235, R34, R235 ;  /* 0x000000eb22eb7221 */ /* 0x020fc60000000000 */
[----:B------:R-:W5:Y:S01]  /*41b0*/  SHFL.DOWN PT, R0, R55, 0x2, 0x181f ;  /* 0x08581f0037007f89 */ /* 0x000f6200000e0000 */
[----:B-1----:R-:W-:Y:S01]  /*41c0*/  FADD R70, R39, R70 ;  /* 0x0000004627467221 */ /* 0x002fe20000000000 */
[----:B------:R-:W-:Y:S02]  /*41d0*/  FADD R74, R41, R74 ;  /* 0x0000004a294a7221 */ /* 0x000fe40000000000 */
        /* <DEDUP_REMOVED lines=38> */
[----:B------:R-:W-:Y:S01]  /*4440*/  FADD R94, R39, R94 ;  /* 0x0000005e275e7221 */ /* 0x000fe20000000000 */
[----:B-1----:R-:W-:Y:S02]  /*4450*/  FADD R98, R41, R98 ;  /* 0x0000006229627221 */ /* 0x002fe40000000000 */
        /* <DEDUP_REMOVED lines=52> */
[----:B------:R-:W5:Y:S04]  /*47a0*/  SHFL.DOWN PT, R22, R215, 0x2, 0x181f ;  /* 0x08581f00d7167f89 */ /* 0x000f6800000e0000 */
        /* <DEDUP_REMOVED lines=55> */
[----:B-1----:R-:W-:-:S03]  /*4b20*/  FADD R183, R183, R18 ;  /* 0x00000012b7b77221 */ /* 0x002fc60000000000 */
[----:B------:R-:W1:Y:S01]  /*4b30*/  SHFL.DOWN PT, R28, R173, 0x2, 0x181f ;  /* 0x08581f00ad1c7f89 */ /* 0x000e6200000e0000 */
[----:B------:R-:W-:-:S03]  /*4b40*/  FADD R181, R181, R20 ;  /* 0x00000014b5b57221 */ /* 0x000fc60000000000 */
        /* <DEDUP_REMOVED lines=27> */
[----:B------:R-:W5:Y:S04]  /*4d00*/  SHFL.DOWN PT, R18, R151, 0x2, 0x181f ;  /* 0x08581f0097127f89 */ /* 0x000f6800000e0000 */
        /* <DEDUP_REMOVED lines=12> */
[----:B------:R-:W5:Y:S01]  /*4dd0*/  SHFL.DOWN PT, R30, R139, 0x2, 0x181f ;  /* 0x08581f008b1e7f89 */ /* 0x000f6200000e0000 */
        /* <DEDUP_REMOVED lines=16> */
[----:B0-----:R-:W-:Y:S01]  /*4ee0*/  FADD R135, R135, R34 ;  /* 0x0000002287877221 */ /* 0x001fe20000000000 */
[----:B--2---:R-:W-:Y:S02]  /*4ef0*/  FADD R132, R132, R39 ;  /* 0x0000002784847221 */ /* 0x004fe40000000000 */
[----:B------:R-:W0:Y:S01]  /*4f00*/  SHFL.DOWN PT, R9, R100, 0x2, 0x181f ;  /* 0x08581f0064097f89 */ /* 0x000e2200000e0000 */
[----:B---3--:R-:W-:-:S03]  /*4f10*/  FADD R208, R208, R41 ;  /* 0x00000029d0d07221 */ /* 0x008fc60000000000 */
        /* <DEDUP_REMOVED lines=16> */
[----:B-1----:R-:W-:-:S03]  /*5020*/  FADD R61, R61, R16 ;  /* 0x000000103d3d7221 */ /* 0x002fc60000000000 */
[----:B------:R-:W1:Y:S01]  /*5030*/  SHFL.DOWN PT, R30, R235, 0x2, 0x181f ;  /* 0x08581f00eb1e7f89 */ /* 0x000e6200000e0000 */
[----:B----4-:R-:W-:-:S03]  /*5040*/  FADD R229, R229, R18 ;  /* 0x00000012e5e57221 */ /* 0x010fc60000000000 */
[----:B------:R-:W4:Y:S01]  /*5050*/  SHFL.DOWN PT, R32, R69, 0x2, 0x181f ;  /* 0x08581f0045207f89 */ /* 0x000f2200000e0000 */
        /* <DEDUP_REMOVED lines=26> */
[----:B----4-:R-:W-:Y:S01]  /*5200*/  FADD R21, R21, R14 ;  /* 0x0000000e15157221 */ /* 0x010fe20000000000 */
[----:B-----5:R-:W-:Y:S02]  /*5210*/  FADD R29, R29, R10 ;  /* 0x0000000a1d1d7221 */ /* 0x020fe40000000000 */
[----:B------:R-:W4:Y:S01]  /*5220*/  SHFL.DOWN PT, R38, R43, 0x2, 0x181f ;  /* 0x08581f002b267f89 */ /* 0x000f2200000e0000 */
        /* <DEDUP_REMOVED lines=9> */
[----:B------:R-:W1:Y:S04]  /*52c0*/  SHFL.DOWN PT, R22, R87, 0x2, 0x181f ;  /* 0x08581f0057167f89 */ /* 0x000e6800000e0000 */
[----:B------:R-:W1:Y:S01]  /*52d0*/  SHFL.DOWN PT, R24, R247, 0x2, 0x181f ;  /* 0x08581f00f7187f89 */ /* 0x000e6200000e0000 */
[----:B----4-:R-:W-:-:S03]  /*52e0*/  FADD R43, R43, R38 ;  /* 0x000000262b2b7221 */ /* 0x010fc60000000000 */
[----:B------:R-:W4:Y:S01]  /*52f0*/  SHFL.DOWN PT, R26, R89, 0x2, 0x181f ;  /* 0x08581f00591a7f89 */ /* 0x000f2200000e0000 */
[----:B-----5:R-:W-:-:S03]  /*5300*/  FADD R237, R237, R36 ;  /* 0x00000024eded7221 */ /* 0x020fc60000000000 */
        /* <DEDUP_REMOVED lines=9> */
[----:B------:R-:W-:-:S03]  /*53a0*/  FADD R247, R247, R24 ;  /* 0x00000018f7f77221 */ /* 0x000fc60000000000 */
        /* <DEDUP_REMOVED lines=15> */
[----:B----4-:R-:W-:Y:S01]  /*54a0*/  FADD R98, R98, R39 ;  /* 0x0000002762627221 */ /* 0x010fe20000000000 */
[----:B-----5:R-:W-:Y:S02]  /*54b0*/  FADD R102, R102, R41 ;  /* 0x0000002966667221 */ /* 0x020fe40000000000 */
[----:B------:R-:W4:Y:S01]  /*54c0*/  SHFL.DOWN PT, R9, R168, 0x1, 0x181f ;  /* 0x08381f00a8097f89 */ /* 0x000f2200000e0000 */
        /* <DEDUP_REMOVED lines=9> */
[----:B------:R-:W5:Y:S04]  /*5560*/  SHFL.DOWN PT, R18, R111, 0x2, 0x181f ;  /* 0x08581f006f127f89 */ /* 0x000f6800000e0000 */
[----:B------:R-:W5:Y:S01]  /*5570*/  SHFL.DOWN PT, R20, R35, 0x2, 0x181f ;  /* 0x08581f0023147f89 */ /* 0x000f6200000e0000 */
[----:B----4-:R-:W-:-:S03]  /*5580*/  FADD R168, R168, R9 ;  /* 0x00000009a8a87221 */ /* 0x010fc60000000000 */
        /* <DEDUP_REMOVED lines=9> */
[----:B-----5:R-:W-:-:S03]  /*5620*/  FADD R111, R111, R18 ;  /* 0x000000126f6f7221 */ /* 0x020fc60000000000 */
[----:B------:R-:W5:Y:S01]  /*5630*/  SHFL.DOWN PT, R41, R4, 0x2, 0x181f ;  /* 0x08581f0004297f89 */ /* 0x000f6200000e0000 */
[----:B------:R-:W-:-:S03]  /*5640*/  FADD R35, R35, R20 ;  /* 0x0000001423237221 */ /* 0x000fc60000000000 */
        /* <DEDUP_REMOVED lines=17> */
[----:B0-----:R-:W-:Y:S01]  /*5760*/  FADD R15, R15, R32 ;  /* 0x000000200f0f7221 */ /* 0x001fe20000000000 */
[----:B--2---:R-:W-:Y:S02]  /*5770*/  FADD R17, R17, R34 ;  /* 0x0000002211117221 */ /* 0x004fe40000000000 */
[----:B------:R-:W0:Y:S01]  /*5780*/  SHFL.DOWN PT, R9, R154, 0x1, 0x181f ;  /* 0x08381f009a097f89 */ /* 0x000e2200000e0000 */
[----:B---3--:R-:W-:-:S03]  /*5790*/  FADD R166, R166, R11 ;  /* 0x0000000ba6a67221 */ /* 0x008fc60000000000 */
[----:B------:R-:W2:Y:S01]  /*57a0*/  SHFL.DOWN PT, R40, R51, 0x2, 0x181f ;  /* 0x08581f0033287f89 */ /* 0x000ea200000e0000 */
[----:B-1----:R-:W-:-:S03]  /*57b0*/  FADD R187, R187, R14 ;  /* 0x0000000ebbbb7221 */ /* 0x002fc60000000000 */
[----:B------:R-:W1:Y:S01]  /*57c0*/  SHFL.DOWN PT, R38, R99, 0x2, 0x181f ;  /* 0x08581f0063267f89 */ /* 0x000e6200000e0000 */
[----:B-----5:R-:W-:-:S03]  /*57d0*/  FADD R183, R183, R10 ;  /* 0x0000000ab7b77221 */ /* 0x020fc60000000000 */
[----:B------:R-:W3:Y:S01]  /*57e0*/  SHFL.DOWN PT, R36, R19, 0x2, 0x181f ;  /* 0x08581f0013247f89 */ /* 0x000ee200000e0000 */
[----:B------:R-:W-:-:S03]  /*57f0*/  FADD R155, R155, R0 ;  /* 0x000000009b9b7221 */ /* 0x000fc60000000000 */
[----:B------:R-:W5:Y:S01]  /*5800*/  SHFL.DOWN PT, R33, R164, 0x1, 0x181f ;  /* 0x08381f00a4217f89 */ /* 0x000f6200000e0000 */
[----:B----4-:R-:W-:-:S03]  /*5810*/  FADD R144, R144, R47 ;  /* 0x0000002f90907221 */ /* 0x010fc60000000000 */
[----:B------:R-:W4:Y:S04]  /*5820*/  SHFL.DOWN PT, R37, R162, 0x1, 0x181f ;  /* 0x08381f00a2257f89 */ /* 0x000f2800000e0000 */
[----:B------:R-:W4:Y:S01]  /*5830*/  SHFL.DOWN PT, R16, R213, 0x1, 0x181f ;  /* 0x08381f00d5107f89 */ /* 0x000f2200000e0000 */
[----:B0-----:R-:W-:-:S03]  /*5840*/  FADD R154, R154, R9 ;  /* 0x000000099a9a7221 */ /* 0x001fc60000000000 */
[----:B------:R-:W0:Y:S01]  /*5850*/  SHFL.DOWN PT, R18, R211, 0x1, 0x181f ;  /* 0x08381f00d3127f89 */ /* 0x000e2200000e0000 */
[----:B--2---:R-:W-:-:S03]  /*5860*/  FADD R51, R51, R40 ;  /* 0x0000002833337221 */ /* 0x004fc60000000000 */
[----:B------:R-:W2:Y:S01]  /*5870*/  SHFL.DOWN PT, R20, R209, 0x1, 0x181f ;  /* 0x08381f00d1147f89 */ /* 0x000ea200000e0000 */
[----:B-1----:R-:W-:-:S03]  /*5880*/  FADD R99, R99, R38 ;  /* 0x0000002663637221 */ /* 0x002fc60000000000 */
[----:B------:R-:W1:Y:S01]  /*5890*/  SHFL.DOWN PT, R39, R160, 0x1, 0x181f ;  /* 0x08381f00a0277f89 */ /* 0x000e6200000e0000 */
[----:B---3--:R-:W-:-:S03]  /*58a0*/  FADD R19, R19, R36 ;  /* 0x0000002413137221 */ /* 0x008fc60000000000 */
[----:B------:R-:W3:Y:S01]  /*58b0*/  SHFL.DOWN PT, R22, R207, 0x1, 0x181f ;  /* 0x08381f00cf167f89 */ /* 0x000ee200000e0000 */
[----:B-----5:R-:W-:-:S03]  /*58c0*/  FADD R164, R164, R33 ;  /* 0x00000021a4a47221 */ /* 0x020fc60000000000 */
[----:B------:R-:W5:Y:S01]  /*58d0*/  SHFL.DOWN PT, R41, R158, 0x1, 0x181f ;  /* 0x08381f009e297f89 */ /* 0x000f6200000e0000 */
[----:B----4-:R-:W-:-:S03]  /*58e0*/  FADD R162, R162, R37 ;  /* 0x00000025a2a27221 */ /* 0x010fc60000000000 */
[----:B------:R-:W4:Y:S01]  /*58f0*/  SHFL.DOWN PT, R24, R205, 0x1, 0x181f ;  /* 0x08381f00cd187f89 */ /* 0x000f2200000e0000 */
[----:B------:R-:W-:-:S03]  /*5900*/  FADD R213, R213, R16 ;  /* 0x00000010d5d57221 */ /* 0x000fc60000000000 */
        /* <DEDUP_REMOVED lines=17> */
[----:B--2---:R-:W-:Y:S01]  /*5a20*/  FADD R199, R199, R30 ;  /* 0x0000001ec7c77221 */ /* 0x004fe20000000000 */
[----:B-1----:R-:W-:Y:S02]  /*5a30*/  FADD R197, R197, R32 ;  /* 0x00000020c5c57221 */ /* 0x002fe40000000000 */
[----:B------:R-:W1:Y:S01]  /*5a40*/  SHFL.DOWN PT, R9, R148, 0x1, 0x181f ;  /* 0x08381f0094097f89 */ /* 0x000e6200000e0000 */
[----:B---3--:R-:W-:-:S03]  /*5a50*/  FADD R195, R195, R34 ;  /* 0x00000022c3c37221 */ /* 0x008fc60000000000 */
[----:B------:R-:W2:Y:S01]  /*5a60*/  SHFL.DOWN PT, R40, R79, 0x2, 0x181f ;  /* 0x08581f004f287f89 */ /* 0x000ea200000e0000 */
[----:B-----5:R-:W-:-:S03]  /*5a70*/  FADD R152, R152, R11 ;  /* 0x0000000b98987221 */ /* 0x020fc60000000000 */
[----:B------:R-:W3:Y:S01]  /*5a80*/  SHFL.DOWN PT, R47, R2, 0x2, 0x181f ;  /* 0x08581f00022f7f89 */ /* 0x000ee200000e0000 */
[----:B----4-:R-:W-:-:S03]  /*5a90*/  FADD R159, R159, R14 ;  /* 0x0000000e9f9f7221 */ /* 0x010fc60000000000 */
[----:B------:R-:W4:Y:S01]  /*5aa0*/  SHFL.DOWN PT, R38, R23, 0x2, 0x181f ;  /* 0x08581f0017267f89 */ /* 0x000f2200000e0000 */
[----:B------:R-:W-:-:S03]  /*5ab0*/  FADD R153, R153, R10 ;  /* 0x0000000a99997221 */ /* 0x000fc60000000000 */
[----:B------:R-:W5:Y:S01]  /*5ac0*/  SHFL.DOWN PT, R36, R193, 0x1, 0x181f ;  /* 0x08381f00c1247f89 */ /* 0x000f6200000e0000 */
[----:B0-----:R-:W-:-:S03]  /*5ad0*/  FADD R53, R53, R0 ;  /* 0x0000000035357221 */ /* 0x001fc60000000000 */
[----:B------:R-:W0:Y:S04]  /*5ae0*/  SHFL.DOWN PT, R33, R150, 0x1, 0x181f ;  /* 0x08381f0096217f89 */ /* 0x000e2800000e0000 */
        /* <DEDUP_REMOVED lines=11> */
[----:B0-----:R-:W-:-:S03]  /*5ba0*/  FADD R150, R150, R33 ;  /* 0x0000002196967221 */ /* 0x001fc60000000000 */
[----:B------:R-:W0:Y:S01]  /*5bb0*/  SHFL.DOWN PT, R26, R171, 0x1, 0x181f ;  /* 0x08381f00ab1a7f89 */ /* 0x000e2200000e0000 */
[----:B------:R-:W-:-:S03]  /*5bc0*/  FADD R181, R181, R16 ;  /* 0x00000010b5b57221 */ /* 0x000fc60000000000 */
        /* <DEDUP_REMOVED lines=19> */
[----:B---3--:R-:W-:Y:S01]  /*5d00*/  FADD R163, R163, R34 ;  /* 0x00000022a3a37221 */ /* 0x008fe20000000000 */
[----:B----4-:R-:W-:Y:S02]  /*5d10*/  FADD R144, R144, R39 ;  /* 0x0000002790907221 */ /* 0x010fe40000000000 */
[----:B------:R-:W3:Y:S01]  /*5d20*/  SHFL.DOWN PT, R9, R136, 0x1, 0x181f ;  /* 0x08381f0088097f89 */ /* 0x000ee200000e0000 */
[----:B-----5:R-:W-:-:S03]  /*5d30*/  FADD R142, R142, R41 ;  /* 0x000000298e8e7221 */ /* 0x020fc60000000000 */
[----:B------:R-:W4:Y:S01]  /*5d40*/  SHFL.DOWN PT, R40, R25, 0x2, 0x181f ;  /* 0x08581f0019287f89 */ /* 0x000f2200000e0000 */
[----:B0-----:R-:W-:-:S03]  /*5d50*/  FADD R140, R140, R11 ;  /* 0x0000000b8c8c7221 */ /* 0x001fc60000000000 */
[----:B------:R-:W0:Y:S01]  /*5d60*/  SHFL.DOWN PT, R47, R156, 0x1, 0x181f ;  /* 0x08381f009c2f7f89 */ /* 0x000e2200000e0000 */
[----:B------:R-:W-:-:S03]  /*5d70*/  FADD R151, R151, R14 ;  /* 0x0000000e97977221 */ /* 0x000fc60000000000 */
[----:B------:R-:W5:Y:S01]  /*5d80*/  SHFL.DOWN PT, R36, R161, 0x1, 0x181f ;  /* 0x08381f00a1247f89 */ /* 0x000f6200000e0000 */
[----:B-1----:R-:W-:-:S03]  /*5d90*/  FADD R55, R55, R10 ;  /* 0x0000000a37377221 */ /* 0x002fc60000000000 */
[----:B------:R-:W1:Y:S01]  /*5da0*/  SHFL.DOWN PT, R38, R157, 0x1, 0x181f ;  /* 0x08381f009d267f89 */ /* 0x000e6200000e0000 */
[----:B--2---:R-:W-:-:S03]  /*5db0*/  FADD R61, R61, R0 ;  /* 0x000000003d3d7221 */ /* 0x004fc60000000000 */
[----:B------:R-:W2:Y:S04]  /*5dc0*/  SHFL.DOWN PT, R11, R134, 0x1, 0x181f ;  /* 0x08381f00860b7f89 */ /* 0x000ea800000e0000 */
[----:B------:R-:W2:Y:S01]  /*5dd0*/  SHFL.DOWN PT, R16, R149, 0x1, 0x181f ;  /* 0x08381f0095107f89 */ /* 0x000ea200000e0000 */
[----:B---3--:R-:W-:-:S03]  /*5de0*/  FADD R136, R136, R9 ;  /* 0x0000000988887221 */ /* 0x008fc60000000000 */
[----:B------:R-:W3:Y:S01]  /*5df0*/  SHFL.DOWN PT, R18, R147, 0x1, 0x181f ;  /* 0x08381f0093127f89 */ /* 0x000ee200000e0000 */
[----:B----4-:R-:W-:-:S03]  /*5e00*/  FADD R25, R25, R40 ;  /* 0x0000002819197221 */ /* 0x010fc60000000000 */
[----:B------:R-:W4:Y:S01]  /*5e10*/  SHFL.DOWN PT, R20, R145, 0x1, 0x181f ;  /* 0x08381f0091147f89 */ /* 0x000f2200000e0000 */
[----:B0-----:R-:W-:-:S03]  /*5e20*/  FADD R156, R156, R47 ;  /* 0x0000002f9c9c7221 */ /* 0x001fc60000000000 */
[----:B------:R-:W0:Y:S01]  /*5e30*/  SHFL.DOWN PT, R22, R143, 0x1, 0x181f ;  /* 0x08381f008f167f89 */ /* 0x000e2200000e0000 */
[----:B-----5:R-:W-:-:S03]  /*5e40*/  FADD R161, R161, R36 ;  /* 0x00000024a1a17221 */ /* 0x020fc60000000000 */
[----:B------:R-:W5:Y:S01]  /*5e50*/  SHFL.DOWN PT, R24, R141, 0x1, 0x181f ;  /* 0x08381f008d187f89 */ /* 0x000f6200000e0000 */
[----:B-1----:R-:W-:-:S03]  /*5e60*/  FADD R157, R157, R38 ;  /* 0x000000269d9d7221 */ /* 0x002fc60000000000 */
[----:B------:R-:W1:Y:S01]  /*5e70*/  SHFL.DOWN PT, R26, R139, 0x1, 0x181f ;  /* 0x08381f008b1a7f89 */ /* 0x000e6200000e0000 */
[----:B--2---:R-:W-:-:S03]  /*5e80*/  FADD R134, R134, R11 ;  /* 0x0000000b86867221 */ /* 0x004fc60000000000 */
[----:B------:R-:W2:Y:S01]  /*5e90*/  SHFL.DOWN PT, R28, R137, 0x1, 0x181f ;  /* 0x08381f00891c7f89 */ /* 0x000ea200000e0000 */
[----:B------:R-:W-:-:S03]  /*5ea0*/  FADD R149, R149, R16 ;  /* 0x0000001095957221 */ /* 0x000fc60000000000 */
        /* <DEDUP_REMOVED lines=19> */
[----:B0-----:R-:W-:Y:S01]  /*5fe0*/  FADD R43, R43, R34 ;  /* 0x000000222b2b7221 */ /* 0x001fe20000000000 */
[----:B-----5:R-:W-:Y:S02]  /*5ff0*/  FADD R206, R206, R37 ;  /* 0x00000025cece7221 */ /* 0x020fe40000000000 */
[----:B------:R-:W0:Y:S01]  /*6000*/  SHFL.DOWN PT, R9, R60, 0x1, 0x181f ;  /* 0x08381f003c097f89 */ /* 0x000e2200000e0000 */
[----:B-1----:R-:W-:-:S03]  /*6010*/  FADD R208, R208, R39 ;  /* 0x00000027d0d07221 */ /* 0x002fc60000000000 */
[----:B------:R-:W1:Y:S01]  /*6020*/  SHFL.DOWN PT, R47, R138, 0x1, 0x181f ;  /* 0x08381f008a2f7f89 */ /* 0x000e6200000e0000 */
[----:B--2---:R-:W-:-:S03]  /*6030*/  FADD R210, R210, R41 ;  /* 0x00000029d2d27221 */ /* 0x004fc60000000000 */
[----:B------:R-:W2:Y:S01]  /*6040*/  SHFL.DOWN PT, R36, R45, 0x1, 0x181f ;  /* 0x08381f002d247f89 */ /* 0x000ea200000e0000 */
[----:B------:R-:W-:-:S03]  /*6050*/  FADD R229, R229, R10 ;  /* 0x0000000ae5e57221 */ /* 0x000fc60000000000 */
[----:B------:R-:W5:Y:S01]  /*6060*/  SHFL.DOWN PT, R38, R51, 0x1, 0x181f ;  /* 0x08381f0033267f89 */ /* 0x000f6200000e0000 */
[----:B---3--:R-:W-:-:S03]  /*6070*/  FADD R63, R63, R14 ;  /* 0x0000000e3f3f7221 */ /* 0x008fc60000000000 */
[----:B------:R-:W3:Y:S01]  /*6080*/  SHFL.DOWN PT, R40, R59, 0x1, 0x181f ;  /* 0x08381f003b287f89 */ /* 0x000ee200000e0000 */
[----:B----4-:R-:W-:-:S03]  /*6090*/  FADD R81, R81, R0 ;  /* 0x0000000051517221 */ /* 0x010fc60000000000 */
[----:B------:R-:W4:Y:S04]  /*60a0*/  SHFL.DOWN PT, R16, R231, 0x1, 0x181f ;  /* 0x08381f00e7107f89 */ /* 0x000f2800000e0000 */
[----:B------:R-:W4:Y:S01]  /*60b0*/  SHFL.DOWN PT, R18, R65, 0x1, 0x181f ;  /* 0x08381f0041127f89 */ /* 0x000f2200000e0000 */
[----:B0-----:R-:W-:-:S03]  /*60c0*/  FADD R60, R60, R9 ;  /* 0x000000093c3c7221 */ /* 0x001fc60000000000 */
[----:B------:R-:W0:Y:S01]  /*60d0*/  SHFL.DOWN PT, R20, R233, 0x1, 0x181f ;  /* 0x08381f00e9147f89 */ /* 0x000e2200000e0000 */
[----:B-1----:R-:W-:-:S03]  /*60e0*/  FADD R138, R138, R47 ;  /* 0x0000002f8a8a7221 */ /* 0x002fc60000000000 */
[----:B------:R-:W1:Y:S01]  /*60f0*/  SHFL.DOWN PT, R22, R67, 0x1, 0x181f ;  /* 0x08381f0043167f89 */ /* 0x000e6200000e0000 */
[----:B--2---:R-:W-:-:S03]  /*6100*/  FADD R45, R45, R36 ;  /* 0x000000242d2d7221 */ /* 0x004fc60000000000 */
[----:B------:R-:W2:Y:S01]  /*6110*/  SHFL.DOWN PT, R24, R235, 0x1, 0x181f ;  /* 0x08381f00eb187f89 */ /* 0x000ea200000e0000 */
[----:B-----5:R-:W-:-:S03]  /*6120*/  FADD R51, R51, R38 ;  /* 0x0000002633337221 */ /* 0x020fc60000000000 */
[----:B------:R-:W5:Y:S01]  /*6130*/  SHFL.DOWN PT, R26, R69, 0x1, 0x181f ;  /* 0x08381f00451a7f89 */ /* 0x000f6200000e0000 */
[----:B---3--:R-:W-:-:S03]  /*6140*/  FADD R59, R59, R40 ;  /* 0x000000283b3b7221 */ /* 0x008fc60000000000 */
[----:B------:R-:W3:Y:S01]  /*6150*/  SHFL.DOWN PT, R11, R70, 0x1, 0x181f ;  /* 0x08381f00460b7f89 */ /* 0x000ee200000e0000 */
[----:B----4-:R-:W-:-:S03]  /*6160*/  FADD R231, R231, R16 ;  /* 0x00000010e7e77221 */ /* 0x010fc60000000000 */
        /* <DEDUP_REMOVED lines=21> */
[----:B--2---:R-:W-:Y:S01]  /*62c0*/  FADD R75, R75, R32 ;  /* 0x000000204b4b7221 */ /* 0x004fe20000000000 */
[----:B-----5:R-:W-:Y:S02]  /*62d0*/  FADD R239, R239, R34 ;  /* 0x00000022efef7221 */ /* 0x020fe40000000000 */
[----:B------:R-:W2:Y:S01]  /*62e0*/  SHFL.DOWN PT, R36, R77, 0x1, 0x181f ;  /* 0x08381f004d247f89 */ /* 0x000ea200000e0000 */
[----:B---3--:R-:W-:-:S03]  /*62f0*/  FADD R78, R78, R39 ;  /* 0x000000274e4e7221 */ /* 0x008fc60000000000 */
[----:B------:R-:W3:Y:S01]  /*6300*/  SHFL.DOWN PT, R38, R79, 0x1, 0x181f ;  /* 0x08381f004f267f89 */ /* 0x000ee200000e0000 */
[----:B----4-:R-:W-:-:S03]  /*6310*/  FADD R80, R80, R41 ;  /* 0x0000002950507221 */ /* 0x010fc60000000000 */
[----:B------:R-:W4:Y:S01]  /*6320*/  SHFL.DOWN PT, R40, R241, 0x1, 0x181f ;  /* 0x08381f00f1287f89 */ /* 0x000f2200000e0000 */
[----:B------:R-:W-:-:S03]  /*6330*/  FADD R83, R83, R10 ;  /* 0x0000000a53537221 */ /* 0x000fc60000000000 */
[----:B------:R-:W5:Y:S01]  /*6340*/  SHFL.DOWN PT, R16, R85, 0x1, 0x181f ;  /* 0x08381f0055107f89 */ /* 0x000f6200000e0000 */
[----:B0-----:R-:W-:-:S03]  /*6350*/  FADD R243, R243, R14 ;  /* 0x0000000ef3f37221 */ /* 0x001fc60000000000 */
[----:B------:R-:W0:Y:S01]  /*6360*/  SHFL.DOWN PT, R10, R87, 0x1, 0x181f ;  /* 0x08381f00570a7f89 */ /* 0x000e2200000e0000 */
[----:B-1----:R-:W-:-:S03]  /*6370*/  FADD R245, R245, R0 ;  /* 0x00000000f5f57221 */ /* 0x002fc60000000000 */
[----:B------:R-:W1:Y:S01]  /*6380*/  SHFL.DOWN PT, R18, R247, 0x1, 0x181f ;  /* 0x08381f00f7127f89 */ /* 0x000e6200000e0000 */
[----:B------:R-:W-:Y:S02]  /*6390*/  SEL R0, R57, RZ, !P0 ;  /* 0x000000ff39007207 */ /* 0x000fe40004000000 */
[----:B------:R-:W-:Y:S01]  /*63a0*/  LOP3.LUT P0, RZ, R58, 0x7, RZ, 0xc0, !PT ;  /* 0x000000073aff7812 */ /* 0x000fe2000780c0ff */
[----:B------:R-:W1:Y:S01]  /*63b0*/  SHFL.DOWN PT, R20, R89, 0x1, 0x181f ;  /* 0x08381f0059147f89 */ /* 0x000e6200000e0000 */
[----:B--2---:R-:W-:Y:S01]  /*63c0*/  FADD R77, R77, R36 ;  /* 0x000000244d4d7221 */ /* 0x004fe20000000000 */
[----:B------:R-:W-:Y:S02]  /*63d0*/  IMAD R0, R0, UR5, RZ ;  /* 0x0000000500007c24 */ /* 0x000fe4000f8e02ff */
[----:B------:R-:W2:Y:S01]  /*63e0*/  SHFL.DOWN PT, R11, R90, 0x1, 0x181f ;  /* 0x08381f005a0b7f89 */ /* 0x000ea200000e0000 */
[----:B---3--:R-:W-:Y:S01]  /*63f0*/  FADD R79, R79, R38 ;  /* 0x000000264f4f7221 */ /* 0x008fe20000000000 */
[----:B------:R-:W-:-:S02]  /*6400*/  IMAD R48, R57, UR6, R0 ;  /* 0x0000000639307c24 */ /* 0x000fc4000f8e0200 */
[----:B------:R-:W3:Y:S01]  /*6410*/  SHFL.DOWN PT, R22, R91, 0x1, 0x181f ;  /* 0x08381f005b167f89 */ /* 0x000ee200000e0000 */
[----:B----4-:R-:W-:-:S03]  /*6420*/  FADD R241, R241, R40 ;  /* 0x00000028f1f17221 */ /* 0x010fc60000000000 */
[----:B------:R-:W4:Y:S01]  /*6430*/  SHFL.DOWN PT, R24, R249, 0x1, 0x181f ;  /* 0x08381f00f9187f89 */ /* 0x000f2200000e0000 */
[----:B-----5:R-:W-:-:S03]  /*6440*/  FADD R85, R85, R16 ;  /* 0x0000001055557221 */ /* 0x020fc60000000000 */
[----:B------:R-:W5:Y:S01]  /*6450*/  SHFL.DOWN PT, R33, R214, 0x1, 0x181f ;  /* 0x08381f00d6217f89 */ /* 0x000f6200000e0000 */
[----:B0-----:R-:W-:-:S03]  /*6460*/  FADD R87, R87, R10 ;  /* 0x0000000a57577221 */ /* 0x001fc60000000000 */
[----:B------:R-:W0:Y:S01]  /*6470*/  SHFL.DOWN PT, R37, R94, 0x1, 0x181f ;  /* 0x08381f005e257f89 */ /* 0x000e2200000e0000 */
[----:B-1----:R-:W-:-:S03]  /*6480*/  FADD R247, R247, R18 ;  /* 0x00000012f7f77221 */ /* 0x002fc60000000000 */
[----:B------:R-:W1:Y:S01]  /*6490*/  SHFL.DOWN PT, R26, R95, 0x1, 0x181f ;  /* 0x08381f005f1a7f89 */ /* 0x000e6200000e0000 */
[----:B------:R-:W-:-:S03]  /*64a0*/  FADD R89, R89, R20 ;  /* 0x0000001459597221 */ /* 0x000fc60000000000 */
        /* <DEDUP_REMOVED lines=17> */
[----:B---3--:R-:W-:Y:S01]  /*65c0*/  FADD R117, R98, R39 ;  /* 0x0000002762757221 */ /* 0x008fe20000000000 */
[----:B----4-:R-:W-:Y:S02]  /*65d0*/  FADD R99, R99, R32 ;  /* 0x0000002063637221 */ /* 0x010fe40000000000 */
[----:B------:R3:W4:Y:S01]  /*65e0*/  SHFL.DOWN PT, R0, R105, 0x1, 0x181f ;  /* 0x08381f0069007f89 */ /* 0x00072200000e0000 */
[----:B-----5:R-:W-:-:S03]  /*65f0*/  FADD R119, R100, R41 ;  /* 0x0000002964777221 */ /* 0x020fc60000000000 */
[----:B------:R3:W3:Y:S01]  /*6600*/  SHFL.DOWN PT, R11, R106, 0x1, 0x181f ;  /* 0x08381f006a0b7f89 */ /* 0x0006e200000e0000 */
[----:B0-----:R-:W-:-:S03]  /*6610*/  FADD R101, R101, R34 ;  /* 0x0000002265657221 */ /* 0x001fc60000000000 */
[----:B------:R0:W0:Y:S01]  /*6620*/  SHFL.DOWN PT, R10, R107, 0x1, 0x181f ;  /* 0x08381f006b0a7f89 */ /* 0x00002200000e0000 */
[----:B-1----:R-:W-:-:S03]  /*6630*/  FADD R121, R102, R47 ;  /* 0x0000002f66797221 */ /* 0x002fc60000000000 */
[----:B------:R1:W0:Y:S01]  /*6640*/  SHFL.DOWN PT, R33, R108, 0x1, 0x181f ;  /* 0x08381f006c217f89 */ /* 0x00022200000e0000 */
[----:B------:R-:W-:-:S03]  /*6650*/  FADD R103, R103, R14 ;  /* 0x0000000e67677221 */ /* 0x000fc60000000000 */
[----:B------:R1:W0:Y:S01]  /*6660*/  SHFL.DOWN PT, R16, R113, 0x1, 0x181f ;  /* 0x08381f0071107f89 */ /* 0x00022200000e0000 */
[----:B--2---:R-:W-:-:S03]  /*6670*/  FADD R49, R104, R49 ;  /* 0x0000003168317221 */ /* 0x004fc60000000000 */
[----:B------:R1:W2:Y:S04]  /*6680*/  SHFL.DOWN PT, R14, R109, 0x1, 0x181f ;  /* 0x08381f006d0e7f89 */ /* 0x0002a800000e0000 */
        /* <DEDUP_REMOVED lines=22> */
[----:B0-----:R-:W-:Y:S01]  /*67f0*/  FADD R107, R107, R10 ;  /* 0x0000000a6b6b7221 */ /* 0x001fe20000000000 */
[----:B------:R-:W-:Y:S01]  /*6800*/  SHF.R.U32.HI R129, RZ, 0x5, R58 ;  /* 0x00000005ff817819 */ /* 0x000fe2000001163a */
[----:B------:R-:W0:Y:S01]  /*6810*/  LDC.64 R10, c[0x0][0x390] ;  /* 0x0000e400ff0a7b82 */ /* 0x000e220000000a00 */
[----:B------:R-:W-:Y:S01]  /*6820*/  LOP3.LUT R6, R6, 0x3, RZ, 0xc0, !PT ;  /* 0x0000000306067812 */ /* 0x000fe200078ec0ff */
[----:B------:R-:W-:Y:S01]  /*6830*/  FADD R105, R105, R0 ;  /* 0x0000000069697221 */ /* 0x000fe20000000000 */
[----:B------:R-:W-:Y:S01]  /*6840*/  FADD R131, R13, R30 ;  /* 0x0000001e0d837221 */ /* 0x000fe20000000000 */
[----:B------:R-:W-:Y:S01]  /*6850*/  FADD R47, R2, R47 ;  /* 0x0000002f022f7221 */ /* 0x000fe20000000000 */
[----:B------:R-:W-:Y:S01]  /*6860*/  FADD R127, R5, R26 ;  /* 0x0000001a057f7221 */ /* 0x000fe20000000000 */
[----:B------:R-:W-:Y:S01]  /*6870*/  FADD R41, R4, R41 ;  /* 0x0000002904297221 */ /* 0x000fe20000000000 */
[----:B-1----:R-:W-:Y:S01]  /*6880*/  FADD R113, R113, R16 ;  /* 0x0000001071717221 */ /* 0x002fe20000000000 */
        /* <DEDUP_REMOVED lines=8> */
[----:B------:R-:W-:Y:S02]  /*6910*/  IMAD R0, R57, UR4, RZ ;  /* 0x0000000439007c24 */ /* 0x000fe4000f8e02ff */
[----:B------:R-:W-:Y:S01]  /*6920*/  FADD R15, R15, R32 ;  /* 0x000000200f0f7221 */ /* 0x000fe20000000000 */
[----:B------:R-:W-:Y:S02]  /*6930*/  IMAD R3, R6, R57, RZ ;  /* 0x0000003906037224 */ /* 0x000fe400078e02ff */
[----:B------:R-:W-:Y:S01]  /*6940*/  FADD R17, R17, R34 ;  /* 0x0000002211117221 */ /* 0x000fe20000000000 */
[----:B------:R-:W-:Y:S01]  /*6950*/  FADD R19, R19, R36 ;  /* 0x0000002413137221 */ /* 0x000fe20000000000 */
[----:B------:R-:W-:Y:S01]  /*6960*/  SHF.L.U32 R13, R0, 0x2, RZ ;  /* 0x00000002000d7819 */ /* 0x000fe200000006ff */
[----:B------:R-:W-:Y:S02]  /*6970*/  IMAD R3, R48, UR4, R3 ;  /* 0x0000000430037c24 */ /* 0x000fe4000f8e0203 */
[----:B------:R-:W-:Y:S01]  /*6980*/  FADD R21, R21, R38 ;  /* 0x0000002615157221 */ /* 0x000fe20000000000 */
[----:B------:R-:W-:Y:S01]  /*6990*/  FADD R23, R23, R40 ;  /* 0x0000002817177221 */ /* 0x000fe20000000000 */
[----:B------:R-:W-:Y:S01]  /*69a0*/  FADD R25, R25, R42 ;  /* 0x0000002a19197221 */ /* 0x000fe20000000000 */
[----:B0-----:R-:W-:-:S04]  /*69b0*/  IMAD.WIDE R10, R3, 0x4, R10 ;  /* 0x00000004030a7825 */ /* 0x001fc800078e020a */
[----:B------:R-:W-:Y:S01]  /*69c0*/  FADD R33, R108, R33 ;  /* 0x000000216c217221 */ /* 0x000fe20000000000 */
[----:B------:R-:W-:Y:S01]  /*69d0*/  FADD R27, R27, R44 ;  /* 0x0000002c1b1b7221 */ /* 0x000fe20000000000 */
[----:B------:R-:W-:Y:S01]  /*69e0*/  FADD R109, R109, R14 ;  /* 0x0000000e6d6d7221 */ /* 0x000fe20000000000 */
[----:B------:R-:W-:Y:S01]  /*69f0*/  FADD R29, R29, R46 ;  /* 0x0000002e1d1d7221 */ /* 0x000fe20000000000 */
[----:B------:R-:W-:Y:S01]  /*6a00*/  STG.E desc[UR10][R10.64], R168 ;  /* 0x000000a80a007986 */ /* 0x000fe2000c10190a */
[----:B------:R-:W-:-:S03]  /*6a10*/  IMAD.WIDE R2, R13, 0x4, R10 ;  /* 0x000000040d027825 */ /* 0x000fc600078e020a */
[----:B------:R-:W-:Y:S01]  /*6a20*/  STG.E desc[UR10][R10.64+0x4], R156 ;  /* 0x0000049c0a007986 */ /* 0x000fe2000c10190a */
[----:B------:R-:W-:-:S03]  /*6a30*/  IMAD.WIDE R4, R13, 0x4, R2 ;  /* 0x000000040d047825 */ /* 0x000fc600078e0202 */
[----:B------:R-:W-:Y:S04]  /*6a40*/  STG.E desc[UR10][R10.64+0x8], R144 ;  /* 0x000008900a007986 */ /* 0x000fe8000c10190a */
[----:B------:R-:W-:Y:S01]  /*6a50*/  STG.E desc[UR10][R10.64+0xc], R132 ;  /* 0x00000c840a007986 */ /* 0x000fe2000c10190a */
[----:B------:R-:W-:-:S03]  /*6a60*/  IMAD.WIDE R6, R13, 0x4, R4 ;  /* 0x000000040d067825 */ /* 0x000fc600078e0204 */
        /* <DEDUP_REMOVED lines=153> */
.L_x_73:
        /* <DEDUP_REMOVED lines=16> */
.L_x_103:


//--------------------- .text._Z52InputBatch_16_Input_7x7_InChannel_576_OutChannel_160PKfS0_Pfiiiiiiiiiiii --------------------------
	.section	.text._Z52InputBatch_16_Input_7x7_InChannel_576_OutChannel_160PKfS0_Pfiiiiiiiiiiii,"ax",@progbits
	.align	128
        .global         _Z52InputBatch_16_Input_7x7_InChannel_576_OutChannel_160PKfS0_Pfiiiiiiiiiiii
        .type           _Z52InputBatch_16_Input_7x7_InChannel_576_OutChannel_160PKfS0_Pfiiiiiiiiiiii,@function
        .size           _Z52InputBatch_16_Input_7x7_InChannel_576_OutChannel_160PKfS0_Pfiiiiiiiiiiii,(.L_x_104 - _Z52InputBatch_16_Input_7x7_InChannel_576_OutChannel_160PKfS0_Pfiiiiiiiiiiii)
        .other          _Z52InputBatch_16_Input_7x7_InChannel_576_OutChannel_160PKfS0_Pfiiiiiiiiiiii,@"STO_CUDA_ENTRY STV_DEFAULT"
_Z52InputBatch_16_Input_7x7_InChannel_576_OutChannel_160PKfS0_Pfiiiiiiiiiiii:
.text._Z52InputBatch_16_Input_7x7_InChannel_576_OutChannel_160PKfS0_Pfiiiiiiiiiiii:
[----:B------:R-:W-:Y:S01]  /*0000*/  LDC R1, c[0x0][0x37c] ;  /* 0x0000df00ff017b82 */ /* 0x000fe20000000800 */
[----:B------:R-:W-:Y:S05]  /*0010*/  EXIT ;  /* 0x000000000000794d */ /* 0x000fea0003800000 */
.L_x_74:
        /* <DEDUP_REMOVED lines=14> */
.L_x_104:


//--------------------- .text._Z51InputBatch_8_Input_7x7_InChannel_576_OutChannel_160PKfS0_Pfiiiiiiiiiiii --------------------------
	.section	.text._Z51InputBatch_8_Input_7x7_InChannel_576_OutChannel_160PKfS0_Pfiiiiiiiiiiii,"ax",@progbits
	.align	128
        .global         _Z51InputBatch_8_Input_7x7_InChannel_576_OutChannel_160PKfS0_Pfiiiiiiiiiiii
        .type           _Z51InputBatch_8_Input_7x7_InChannel_576_OutChannel_160PKfS0_Pfiiiiiiiiiiii,@function
        .size           _Z51InputBatch_8_Input_7x7_InChannel_576_OutChannel_160PKfS0_Pfiiiiiiiiiiii,(.L_x_105 - _Z51InputBatch_8_Input_7x7_InChannel_576_OutChannel_160PKfS0_Pfiiiiiiiiiiii)
        .other          _Z51InputBatch_8_Input_7x7_InChannel_576_OutChannel_160PKfS0_Pfiiiiiiiiiiii,@"STO_CUDA_ENTRY STV_DEFAULT"
_Z51InputBatch_8_Input_7x7_InChannel_576_OutChannel_160PKfS0_Pfiiiiiiiiiiii:
.text._Z51InputBatch_8_Input_7x7_InChannel_576_OutChannel_160PKfS0_Pfiiiiiiiiiiii:
        /* <DEDUP_REMOVED lines=55> */
.L_x_77:
        /* <DEDUP_REMOVED lines=47> */
.L_x_76:
        /* <DEDUP_REMOVED lines=36> */
.L_x_78:
        /* <DEDUP_REMOVED lines=35> */
.L_x_75:
[----:B------:R-:W0:Y:S01]  /*0ad0*/  LDC.64 R2, c[0x0][0x390] ;  /* 0x0000e400ff027b82 */ /* 0x000e220000000a00 */
[----:B------:R-:W1:Y:S02]  /*0ae0*/  LDCU UR6, c[0x0][0x3c4] ;  /* 0x00007880ff0677ac */ /* 0x000e640008000800 */
[----:B-1----:R-:W-:-:S04]  /*0af0*/  IMAD R5, R4, UR6, R6 ;  /* 0x0000000604057c24 */ /* 0x002fc8000f8e0206 */
[----:B0-----:R-:W-:-:S05]  /*0b00*/  IMAD.WIDE R2, R5, 0x4, R2 ;  /* 0x0000000405027825 */ /* 0x001fca00078e0202 */
[----:B------:R-:W-:Y:S01]  /*0b10*/  STG.E desc[UR4][R2.64], R18 ;  /* 0x0000001202007986 */ /* 0x000fe2000c101904 */
[----:B------:R-:W-:Y:S05]  /*0b20*/  EXIT ;  /* 0x000000000000794d */ /* 0x000fea0003800000 */
.L_x_79:
        /* <DEDUP_REMOVED lines=13> */
.L_x_105:


//--------------------- .text._Z51InputBatch_1_Input_7x7_InChannel_576_OutChannel_160PKfS0_Pfiiiiiiiiiiii --------------------------
	.section	.text._Z51InputBatch_1_Input_7x7_InChannel_576_OutChannel_160PKfS0_Pfiiiiiiiiiiii,"ax",@progbits
	.align	128
        .global         _Z51InputBatch_1_Input_7x7_InChannel_576_OutChannel_160PKfS0_Pfiiiiiiiiiiii
        .type           _Z51InputBatch_1_Input_7x7_InChannel_576_OutChannel_160PKfS0_Pfiiiiiiiiiiii,@function
        .size           _Z51InputBatch_1_Input_7x7_InChannel_576_OutChannel_160PKfS0_Pfiiiiiiiiiiii,(.L_x_106 - _Z51InputBatch_1_Input_7x7_InChannel_576_OutChannel_160PKfS0_Pfiiiiiiiiiiii)
        .other          _Z51InputBatch_1_Input_7x7_InChannel_576_OutChannel_160PKfS0_Pfiiiiiiiiiiii,@"STO_CUDA_ENTRY STV_DEFAULT"
_Z51InputBatch_1_Input_7x7_InChannel_576_OutChannel_160PKfS0_Pfiiiiiiiiiiii:
.text._Z51InputBatch_1_Input_7x7_InChannel_576_OutChannel_160PKfS0_Pfiiiiiiiiiiii:
        /* <DEDUP_REMOVED lines=55> */
.L_x_82:
        /* <DEDUP_REMOVED lines=47> */
.L_x_81:
        /* <DEDUP_REMOVED lines=36> */
.L_x_83:
        /* <DEDUP_REMOVED lines=35> */
.L_x_80:
[----:B------:R-:W0:Y:S01]  /*0ad0*/  LDC.64 R2, c[0x0][0x390] ;  /* 0x0000e400ff027b82 */ /* 0x000e220000000a00 */
[----:B------:R-:W1:Y:S02]  /*0ae0*/  LDCU UR6, c[0x0][0x3c4] ;  /* 0x00007880ff0677ac */ /* 0x000e640008000800 */
[----:B-1----:R-:W-:-:S04]  /*0af0*/  IMAD R5, R4, UR6, R6 ;  /* 0x0000000604057c24 */ /* 0x002fc8000f8e0206 */
[----:B0-----:R-:W-:-:S05]  /*0b00*/  IMAD.WIDE R2, R5, 0x4, R2 ;  /* 0x0000000405027825 */ /* 0x001fca00078e0202 */
[----:B------:R-:W-:Y:S01]  /*0b10*/  STG.E desc[UR4][R2.64], R18 ;  /* 0x0000001202007986 */ /* 0x000fe2000c101904 */
[----:B------:R-:W-:Y:S05]  /*0b20*/  EXIT ;  /* 0x000000000000794d */ /* 0x000fea0003800000 */
.L_x_84:
        /* <DEDUP_REMOVED lines=13> */
.L_x_106:


//--------------------- .text._Z6warmupv          --------------------------
	.section	.text._Z6warmupv,"ax",@progbits
	.align	128
        .global         _Z6warmupv
        .type           _Z6warmupv,@function
        .size           _Z6warmupv,(.L_x_107 - _Z6warmupv)
        .other          _Z6warmupv,@"STO_CUDA_ENTRY STV_DEFAULT"
_Z6warmupv:
.text._Z6warmupv:
[----:B------:R-:W-:Y:S01]  /*0000*/  LDC R1, c[0x0][0x37c] ;  /* 0x0000df00ff017b82 */ /* 0x000fe20000000800 */
[----:B------:R-:W-:Y:S05]  /*0010*/  EXIT ;  /* 0x000000000000794d */ /* 0x000fea0003800000 */
.L_x_85:
        /* <DEDUP_REMOVED lines=14> */
.L_x_107:


//--------------------- .nv.shared.reserved.0     --------------------------
	.section	.nv.shared.reserved.0,"aw",@nobits
	.weak		__nv_reservedSMEM_offset_0_alias
	.size		__nv_reservedSMEM_offset_0_alias, 0, 64
	.other		__nv_reservedSMEM_offset_0_alias,@"STO_CUDA_RESERVED_SHARED STV_DEFAULT"
__nv_reservedSMEM_offset_0_alias:
	.zero		0
	.zero		64


//--------------------- .nv.shared._Z56InputBatch_128_Input_7x7_InChannel_576_OutChannel_160_v3PKfS0_Pfiiiiiiiiiiii --------------------------
	.section	.nv.shared._Z56InputBatch_128_Input_7x7_InChannel_576_OutChannel_160_v3PKfS0_Pfiiiiiiiiiiii,"aw",@nobits
	.sectionflags	@""
	.align	4
.nv.shared._Z56InputBatch_128_Input_7x7_InChannel_576_OutChannel_160_v3PKfS0_Pfiiiiiiiiiiii:
	.zero		5152


//--------------------- .nv.shared._Z56InputBatch_128_Input_7x7_InChannel_576_OutChannel_160_v2PKfS0_Pfiiiiiiiiiiii --------------------------
	.section	.nv.shared._Z56InputBatch_128_Input_7x7_InChannel_576_OutChannel_160_v2PKfS0_Pfiiiiiiiiiiii,"aw",@nobits
	.sectionflags	@""
	.align	4
.nv.shared._Z56InputBatch_128_Input_7x7_InChannel_576_OutChannel_160_v2PKfS0_Pfiiiiiiiiiiii:
	.zero		5152


//--------------------- .nv.shared._Z56InputBatch_128_Input_7x7_InChannel_576_OutChannel_160_v1PKfS0_Pfiiiiiiiiiiii --------------------------
	.section	.nv.shared._Z56InputBatch_128_Input_7x7_InChannel_576_OutChannel_160_v1PKfS0_Pfiiiiiiiiiiii,"aw",@nobits
	.sectionflags	@""
	.align	4
.nv.shared._Z56InputBatch_128_Input_7x7_InChannel_576_OutChannel_160_v1PKfS0_Pfiiiiiiiiiiii:
	.zero		9280


//--------------------- .nv.constant0._Z52InputBatch_1_Input_7x7_InChannel_1152_OutChannel_320PKfS0_Pfiiiiiiiiiiii --------------------------
	.section	.nv.constant0._Z52InputBatch_1_Input_7x7_InChannel_1152_OutChannel_320PKfS0_Pfiiiiiiiiiiii,"a",@progbits
	.sectionflags	@""
	.align	4
.nv.constant0._Z52InputBatch_1_Input_7x7_InChannel_1152_OutChannel_320PKfS0_Pfiiiiiiiiiiii:
	.zero		968


//--------------------- .nv.constant0._Z52InputBatch_1_Input_7x7_InChannel_1152_OutChannel_192PKfS0_Pfiiiiiiiiiiii --------------------------
	.section	.nv.constant0._Z52InputBatch_1_Input_7x7_InChannel_1152_OutChannel_192PKfS0_Pfiiiiiiiiiiii,"a",@progbits
	.sectionflags	@""
	.align	4
.nv.constant0._Z52InputBatch_1_Input_7x7_InChannel_1152_OutChannel_192PKfS0_Pfiiiiiiiiiiii:
	.zero		968


//--------------------- .nv.constant0._Z52InputBatch_8_Input_7x7_InChannel_192_OutChannel_1152PKfS0_Pfiiiiiiiiiiii --------------------------
	.section	.nv.constant0._Z52InputBatch_8_Input_7x7_InChannel_192_OutChannel_1152PKfS0_Pfiiiiiiiiiiii,"a",@progbits
	.sectionflags	@""
	.align	4
.nv.constant0._Z52InputBatch_8_Input_7x7_InChannel_192_OutChannel_1152PKfS0_Pfiiiiiiiiiiii:
	.zero		968


//--------------------- .nv.constant0._Z52InputBatch_1_Input_7x7_InChannel_192_OutChannel_1152PKfS0_Pfiiiiiiiiiiii --------------------------
	.section	.nv.constant0._Z52InputBatch_1_Input_7x7_InChannel_192_OutChannel_1152PKfS0_Pfiiiiiiiiiiii,"a",@progbits
	.sectionflags	@""
	.align	4
.nv.constant0._Z52InputBatch_1_Input_7x7_InChannel_192_OutChannel_1152PKfS0_Pfiiiiiiiiiiii:
	.zero		968


//--------------------- .nv.constant0._Z51InputBatch_8_Input_7x7_InChannel_672_OutChannel_192PKfS0_Pfiiiiiiiiiiii --------------------------
	.section	.nv.constant0._Z51InputBatch_8_Input_7x7_InChannel_672_OutChannel_192PKfS0_Pfiiiiiiiiiiii,"a",@progbits
	.sectionflags	@""
	.align	4
.nv.constant0._Z51InputBatch_8_Input_7x7_InChannel_672_OutChannel_192PKfS0_Pfiiiiiiiiiiii:
	.zero		968


//--------------------- .nv.constant0._Z51InputBatch_1_Input_7x7_InChannel_672_OutChannel_192PKfS0_Pfiiiiiiiiiiii --------------------------
	.section	.nv.constant0._Z51InputBatch_1_Input_7x7_InChannel_672_OutChannel_192PKfS0_Pfiiiiiiiiiiii,"a",@progbits
	.sectionflags	@""
	.align	4
.nv.constant0._Z51InputBatch_1_Input_7x7_InChannel_672_OutChannel_192PKfS0_Pfiiiiiiiiiiii:
	.zero		968


//--------------------- .nv.constant0._Z52InputBatch_8_Input_7x7_InChannel_320_OutChannel_1280PKfS0_Pfiiiiiiiiiiii --------------------------
	.section	.nv.constant0._Z52InputBatch_8_Input_7x7_InChannel_320_OutChannel_1280PKfS0_Pfiiiiiiiiiiii,"a",@progbits
	.sectionflags	@""
	.align	4
.nv.constant0._Z52InputBatch_8_Input_7x7_InChannel_320_OutChannel_1280PKfS0_Pfiiiiiiiiiiii:
	.zero		968


//--------------------- .nv.constant0._Z52InputBatch_1_Input_7x7_InChannel_320_OutChannel_1280PKfS0_Pfiiiiiiiiiiii --------------------------
	.section	.nv.constant0._Z52InputBatch_1_Input_7x7_InChannel_320_OutChannel_1280PKfS0_Pfiiiiiiiiiiii,"a",@progbits
	.sectionflags	@""
	.align	4
.nv.constant0._Z52InputBatch_1_Input_7x7_InChannel_320_OutChannel_1280PKfS0_Pfiiiiiiiiiiii:
	.zero		968


//--------------------- .nv.constant0._Z51InputBatch_8_Input_7x7_InChannel_960_OutChannel_320PKfS0_Pfiiiiiiiiiiii --------------------------
	.section	.nv.constant0._Z51InputBatch_8_Input_7x7_InChannel_960_OutChannel_320PKfS0_Pfiiiiiiiiiiii,"a",@progbits
	.sectionflags	@""
	.align	4
.nv.constant0._Z51InputBatch_8_Input_7x7_InChannel_960_OutChannel_320PKfS0_Pfiiiiiiiiiiii:
	.zero		968


//--------------------- .nv.constant0._Z51InputBatch_1_Input_7x7_InChannel_960_OutChannel_320PKfS0_Pfiiiiiiiiiiii --------------------------
	.section	.nv.constant0._Z51InputBatch_1_Input_7x7_InChannel_960_OutChannel_320PKfS0_Pfiiiiiiiiiiii,"a",@progbits
	.sectionflags	@""
	.align	4
.nv.constant0._Z51InputBatch_1_Input_7x7_InChannel_960_OutChannel_320PKfS0_Pfiiiiiiiiiiii:
	.zero		968


//--------------------- .nv.constant0._Z52InputBatch_16_Input_7x7_InChannel_960_OutChannel_160PKfS0_Pfiiiiiiiiiiii --------------------------
	.section	.nv.constant0._Z52InputBatch_16_Input_7x7_InChannel_960_OutChannel_160PKfS0_Pfiiiiiiiiiiii,"a",@progbits
	.sectionflags	@""
	.align	4
.nv.constant0._Z52InputBatch_16_Input_7x7_InChannel_960_OutChannel_160PKfS0_Pfiiiiiiiiiiii:
	.zero		968


//--------------------- .nv.constant0._Z51InputBatch_8_Input_7x7_InChannel_960_OutChannel_160PKfS0_Pfiiiiiiiiiiii --------------------------
	.section	.nv.constant0._Z51InputBatch_8_Input_7x7_InChannel_960_OutChannel_160PKfS0_Pfiiiiiiiiiiii,"a",@progbits
	.sectionflags	@""
	.align	4
.nv.constant0._Z51InputBatch_8_Input_7x7_InChannel_960_OutChannel_160PKfS0_Pfiiiiiiiiiiii:
	.zero		968


//--------------------- .nv.constant0._Z51InputBatch_1_Input_7x7_InChannel_960_OutChannel_160PKfS0_Pfiiiiiiiiiiii --------------------------
	.section	.nv.constant0._Z51InputBatch_1_Input_7x7_InChannel_960_OutChannel_160PKfS0_Pfiiiiiiiiiiii,"a",@progbits
	.sectionflags	@""
	.align	4
.nv.constant0._Z51InputBatch_1_Input_7x7_InChannel_960_OutChannel_160PKfS0_Pfiiiiiiiiiiii:
	.zero		968


//--------------------- .nv.constant0._Z51InputBatch_8_Input_7x7_InChannel_160_OutChannel_960PKfS0_Pfiiiiiiiiiiii --------------------------
	.section	.nv.constant0._Z51InputBatch_8_Input_7x7_InChannel_160_OutChannel_960PKfS0_Pfiiiiiiiiiiii,"a",@progbits
	.sectionflags	@""
	.align	4
.nv.constant0._Z51InputBatch_8_Input_7x7_InChannel_160_OutChannel_960PKfS0_Pfiiiiiiiiiiii:
	.zero		968


//--------------------- .nv.constant0._Z51InputBatch_1_Input_7x7_InChannel_160_OutChannel_960PKfS0_Pfiiiiiiiiiiii --------------------------
	.section	.nv.constant0._Z51InputBatch_1_Input_7x7_InChannel_160_OutChannel_960PKfS0_Pfiiiiiiiiiiii,"a",@progbits
	.sectionflags	@""
	.align	4
.nv.constant0._Z51InputBatch_1_Input_7x7_InChannel_160_OutChannel_960PKfS0_Pfiiiiiiiiiiii:
	.zero		968


//--------------------- .nv.constant0._Z56InputBatch_128_Input_7x7_InChannel_576_OutChannel_160_v3PKfS0_Pfiiiiiiiiiiii --------------------------
	.section	.nv.constant0._Z56InputBatch_128_Input_7x7_InChannel_576_OutChannel_160_v3PKfS0_Pfiiiiiiiiiiii,"a",@progbits
	.sectionflags	@""
	.align	4
.nv.constant0._Z56InputBatch_128_Input_7x7_InChannel_576_OutChannel_160_v3PKfS0_Pfiiiiiiiiiiii:
	.zero		968


//--------------------- .nv.constant0._Z56InputBatch_128_Input_7x7_InChannel_576_OutChannel_160_v2PKfS0_Pfiiiiiiiiiiii --------------------------
	.section	.nv.constant0._Z56InputBatch_128_Input_7x7_InChannel_576_OutChannel_160_v2PKfS0_Pfiiiiiiiiiiii,"a",@progbits
	.sectionflags	@""
	.align	4
.nv.constant0._Z56InputBatch_128_Input_7x7_InChannel_576_OutChannel_160_v2PKfS0_Pfiiiiiiiiiiii:
	.zero		968


//--------------------- .nv.constant0._Z56InputBatch_128_Input_7x7_InChannel_576_OutChannel_160_v1PKfS0_Pfiiiiiiiiiiii --------------------------
	.section	.nv.constant0._Z56InputBatch_128_Input_7x7_InChannel_576_OutChannel_160_v1PKfS0_Pfiiiiiiiiiiii,"a",@progbits
	.sectionflags	@""
	.align	4
.nv.constant0._Z56InputBatch_128_Input_7x7_InChannel_576_OutChannel_160_v1PKfS0_Pfiiiiiiiiiiii:
	.zero		968


//--------------------- .nv.constant0._Z52InputBatch_16_Input_7x7_InChannel_576_OutChannel_160PKfS0_Pfiiiiiiiiiiii --------------------------
	.section	.nv.constant0._Z52InputBatch_16_Input_7x7_InChannel_576_OutChannel_160PKfS0_Pfiiiiiiiiiiii,"a",@progbits
	.sectionflags	@""
	.align	4
.nv.constant0._Z52InputBatch_16_Input_7x7_InChannel_576_OutChannel_160PKfS0_Pfiiiiiiiiiiii:
	.zero		968


//--------------------- .nv.constant0._Z51InputBatch_8_Input_7x7_InChannel_576_OutChannel_160PKfS0_Pfiiiiiiiiiiii --------------------------
	.section	.nv.constant0._Z51InputBatch_8_Input_7x7_InChannel_576_OutChannel_160PKfS0_Pfiiiiiiiiiiii,"a",@progbits
	.sectionflags	@""
	.align	4
.nv.constant0._Z51InputBatch_8_Input_7x7_InChannel_576_OutChannel_160PKfS0_Pfiiiiiiiiiiii:
	.zero		968


//--------------------- .nv.constant0._Z51InputBatch_1_Input_7x7_InChannel_576_OutChannel_160PKfS0_Pfiiiiiiiiiiii --------------------------
	.section	.nv.constant0._Z51InputBatch_1_Input_7x7_InChannel_576_OutChannel_160PKfS0_Pfiiiiiiiiiiii,"a",@progbits
	.sectionflags	@""
	.align	4
.nv.constant0._Z51InputBatch_1_Input_7x7_InChannel_576_OutChannel_160PKfS0_Pfiiiiiiiiiiii:
	.zero		968


//--------------------- .nv.constant0._Z6warmupv  --------------------------
	.section	.nv.constant0._Z6warmupv,"a",@progbits
	.sectionflags	@""
	.align	4
.nv.constant0._Z6warmupv:
	.zero		896


//--------------------- SYMBOLS --------------------------

	.type		.nv.reservedSmem.offset0,@object
	.size		.nv.reservedSmem.offset0,0x4
	.type		.nv.reservedSmem.cap,@object
	.size		.nv.reservedSmem.cap,0x4
